# CuTe-DSL kernel — source=fa4 family=fa4_fwd_sm100
# config = {"dtype": "Float8E4M3FN", "causal": true, "use_2cta": true, "q_stage": 2, "head_dim": 128}


// ===== COMPILED SASS (sm_100a) =====

	.target	sm_100a

	.elftype	@"ET_EXEC"


//--------------------- .note.nv.tkinfo           --------------------------
	.section	.note.nv.tkinfo,"",@"SHT_NOTE"
	.sectionflags	@"SHF_NOTE_NV_TKINFO"
	.tkinfo
        /*0018*/ 	.word	0x00000081
        /*0030*/ 	.string	""
        /*0030*/ 	.string	"ptxas"
        /*0030*/ 	.string	"Cuda compilation tools, release 12.9, V12.9.83"
        /*0030*/ 	.string	"Build system must define TOOLS_VERSION_EXTENDED"
        /*0030*/ 	.string	"-O 3 -arch sm_100a "



//--------------------- .note.nv.cuver            --------------------------
	.section	.note.nv.cuver,"",@"SHT_NOTE"
	.sectionflags	@"SHF_NOTE_NV_CUVER"
        /*0018*/ 	.short	0x0001
        /*001a*/ 	.short	0x0064
        /*001c*/ 	.short	0x0001
        /*001e*/ 	.short	0x0000
        /*0020*/ 	.short	0x0001
        /*0022*/ 	.short	0x0000


//--------------------- .nv.info                  --------------------------
	.section	.nv.info,"",@"SHT_CUDA_INFO"
	.align	4


	//----- nvinfo : EIATTR_REGCOUNT
	.align		4
        /*0000*/ 	.byte	0x04, 0x2f
        /*0002*/ 	.short	(.L_6 - .L_5)
	.align		4
.L_5:
        /*0004*/ 	.word	index@(kernel_cutlass_kernel_flash_attncuteflash_fwd_sm100FlashAttentionForwardSm100_object_at__tensor0000o12811101213_tensor0000o12811101213_tensor0000o12810111213_tensor0000o12811101213_tensor_0)
        /*0008*/ 	.word	0x00000080


	//----- nvinfo : EIATTR_FRAME_SIZE
	.align		4
.L_6:
        /*000c*/ 	.byte	0x04, 0x11
        /*000e*/ 	.short	(.L_8 - .L_7)
	.align		4
.L_7:
        /*0010*/ 	.word	index@($__internal_2_$__cuda_sm10x_tcgen05_guardrail_trap_unallocated_columns_being_dealloced)
        /*0014*/ 	.word	0x00000000


	//----- nvinfo : EIATTR_FRAME_SIZE
	.align		4
.L_8:
        /*0018*/ 	.byte	0x04, 0x11
        /*001a*/ 	.short	(.L_10 - .L_9)
	.align		4
.L_9:
        /*001c*/ 	.word	index@($__internal_1_$__cuda_sm10x_tcgen05_guardrail_trap_phase_invalid_during_alloc)
        /*0020*/ 	.word	0x00000000


	//----- nvinfo : EIATTR_FRAME_SIZE
	.align		4
.L_10:
        /*0024*/ 	.byte	0x04, 0x11
        /*0026*/ 	.short	(.L_12 - .L_11)
	.align		4
.L_11:
        /*0028*/ 	.word	index@($__internal_0_$__cuda_sm10x_tcgen05_guardrail_trap_col_being_dealloced_not_returned_by_alloc)
        /*002c*/ 	.word	0x00000000


	//----- nvinfo : EIATTR_FRAME_SIZE
	.align		4
.L_12:
        /*0030*/ 	.byte	0x04, 0x11
        /*0032*/ 	.short	(.L_14 - .L_13)
	.align		4
.L_13:
        /*0034*/ 	.word	index@(kernel_cutlass_kernel_flash_attncuteflash_fwd_sm100FlashAttentionForwardSm100_object_at__tensor0000o12811101213_tensor0000o12811101213_tensor0000o12810111213_tensor0000o12811101213_tensor_0)
        /*0038*/ 	.word	0x00000000


	//----- nvinfo : EIATTR_MIN_STACK_SIZE
	.align		4
.L_14:
        /*003c*/ 	.byte	0x04, 0x12
        /*003e*/ 	.short	(.L_16 - .L_15)
	.align		4
.L_15:
        /*0040*/ 	.word	index@(kernel_cutlass_kernel_flash_attncuteflash_fwd_sm100FlashAttentionForwardSm100_object_at__tensor0000o12811101213_tensor0000o12811101213_tensor0000o12810111213_tensor0000o12811101213_tensor_0)
        /*0044*/ 	.word	0x00000000
.L_16:


//--------------------- .nv.info.kernel_cutlass_kernel_flash_attncuteflash_fwd_sm100FlashAttentionForwardSm100_object_at__tensor0000o12811101213_tensor0000o12811101213_tensor0000o12810111213_tensor0000o12811101213_tensor_0 --------------------------
	.section	.nv.info.kernel_cutlass_kernel_flash_attncuteflash_fwd_sm100FlashAttentionForwardSm100_object_at__tensor0000o12811101213_tensor0000o12811101213_tensor0000o12810111213_tensor0000o12811101213_tensor_0,"",@"SHT_CUDA_INFO"
	.sectionflags	@""
	.align	4


	//----- nvinfo : EIATTR_CUDA_API_VERSION
	.align		4
        /*0000*/ 	.byte	0x04, 0x37
        /*0002*/ 	.short	(.L_18 - .L_17)
.L_17:
        /*0004*/ 	.word	0x00000081


	//----- nvinfo : EIATTR_KPARAM_INFO
	.align		4
.L_18:
        /*0008*/ 	.byte	0x04, 0x17
        /*000a*/ 	.short	(.L_20 - .L_19)
.L_19:
        /*000c*/ 	.word	0x00000000
        /*0010*/ 	.short	0x0018
        /*0012*/ 	.short	0x02e4
        /*0014*/ 	.byte	0x00, 0xf0, 0x11, 0x00


	//----- nvinfo : EIATTR_KPARAM_INFO
	.align		4
.L_20:
        /*0018*/ 	.byte	0x04, 0x17
        /*001a*/ 	.short	(.L_22 - .L_21)
.L_21:
        /*001c*/ 	.word	0x00000000
        /*0020*/ 	.short	0x0017
        /*0022*/ 	.short	0x02d8
        /*0024*/ 	.byte	0x00, 0xf0, 0x31, 0x00


	//----- nvinfo : EIATTR_KPARAM_INFO
	.align		4
.L_22:
        /*0028*/ 	.byte	0x04, 0x17
        /*002a*/ 	.short	(.L_24 - .L_23)
.L_23:
        /*002c*/ 	.word	0x00000000
        /*0030*/ 	.short	0x0016
        /*0032*/ 	.short	0x02d4
        /*0034*/ 	.byte	0x00, 0xf0, 0x11, 0x00


	//----- nvinfo : EIATTR_KPARAM_INFO
	.align		4
.L_24:
        /*0038*/ 	.byte	0x04, 0x17
        /*003a*/ 	.short	(.L_26 - .L_25)
.L_25:
        /*003c*/ 	.word	0x00000000
        /*0040*/ 	.short	0x0015
        /*0042*/ 	.short	0x02c8
        /*0044*/ 	.byte	0x00, 0xf0, 0x31, 0x00


	//----- nvinfo : EIATTR_KPARAM_INFO
	.align		4
.L_26:
        /*0048*/ 	.byte	0x04, 0x17
        /*004a*/ 	.short	(.L_28 - .L_27)
.L_27:
        /*004c*/ 	.word	0x00000000
        /*0050*/ 	.short	0x0014
        /*0052*/ 	.short	0x02bc
        /*0054*/ 	.byte	0x00, 0xf0, 0x31, 0x00


	//----- nvinfo : EIATTR_KPARAM_INFO
	.align		4
.L_28:
        /*0058*/ 	.byte	0x04, 0x17
        /*005a*/ 	.short	(.L_30 - .L_29)
.L_29:
        /*005c*/ 	.word	0x00000000
        /*0060*/ 	.short	0x0013
        /*0062*/ 	.short	0x02b0
        /*0064*/ 	.byte	0x00, 0xf0, 0x31, 0x00


	//----- nvinfo : EIATTR_KPARAM_INFO
	.align		4
.L_30:
        /*0068*/ 	.byte	0x04, 0x17
        /*006a*/ 	.short	(.L_32 - .L_31)
.L_31:
        /*006c*/ 	.word	0x00000000
        /*0070*/ 	.short	0x0012
        /*0072*/ 	.short	0x02a4
        /*0074*/ 	.byte	0x00, 0xf0, 0x31, 0x00


	//----- nvinfo : EIATTR_KPARAM_INFO
	.align		4
.L_32:
        /*0078*/ 	.byte	0x04, 0x17
        /*007a*/ 	.short	(.L_34 - .L_33)
.L_33:
        /*007c*/ 	.word	0x00000000
        /*0080*/ 	.short	0x0011
        /*0082*/ 	.short	0x02a0
        /*0084*/ 	.byte	0x00, 0xf0, 0x11, 0x00


	//----- nvinfo : EIATTR_KPARAM_INFO
	.align		4
.L_34:
        /*0088*/ 	.byte	0x04, 0x17
        /*008a*/ 	.short	(.L_36 - .L_35)
.L_35:
        /*008c*/ 	.word	0x00000000
        /*0090*/ 	.short	0x0010
        /*0092*/ 	.short	0x029c
        /*0094*/ 	.byte	0x00, 0xf0, 0x11, 0x00


	//----- nvinfo : EIATTR_KPARAM_INFO
	.align		4
.L_36:
        /*0098*/ 	.byte	0x04, 0x17
        /*009a*/ 	.short	(.L_38 - .L_37)
.L_37:
        /*009c*/ 	.word	0x00000000
        /*00a0*/ 	.short	0x000f
        /*00a2*/ 	.short	0x0298
        /*00a4*/ 	.byte	0x00, 0xf0, 0x11, 0x00


	//----- nvinfo : EIATTR_KPARAM_INFO
	.align		4
.L_38:
        /*00a8*/ 	.byte	0x04, 0x17
        /*00aa*/ 	.short	(.L_40 - .L_39)
.L_39:
        /*00ac*/ 	.word	0x00000000
        /*00b0*/ 	.short	0x000e
        /*00b2*/ 	.short	0x0294
        /*00b4*/ 	.byte	0x00, 0xf0, 0x11, 0x00


	//----- nvinfo : EIATTR_KPARAM_INFO
	.align		4
.L_40:
        /*00b8*/ 	.byte	0x04, 0x17
        /*00ba*/ 	.short	(.L_42 - .L_41)
.L_41:
        /*00bc*/ 	.word	0x00000000
        /*00c0*/ 	.short	0x000d
        /*00c2*/ 	.short	0x0290
        /*00c4*/ 	.byte	0x00, 0xf0, 0x11, 0x00


	//----- nvinfo : EIATTR_KPARAM_INFO
	.align		4
.L_42:
        /*00c8*/ 	.byte	0x04, 0x17
        /*00ca*/ 	.short	(.L_44 - .L_43)
.L_43:
        /*00cc*/ 	.word	0x00000000
        /*00d0*/ 	.short	0x000c
        /*00d2*/ 	.short	0x028c
        /*00d4*/ 	.byte	0x00, 0xf0, 0x11, 0x00


	//----- nvinfo : EIATTR_KPARAM_INFO
	.align		4
.L_44:
        /*00d8*/ 	.byte	0x04, 0x17
        /*00da*/ 	.short	(.L_46 - .L_45)
.L_45:
        /*00dc*/ 	.word	0x00000000
        /*00e0*/ 	.short	0x000b
        /*00e2*/ 	.short	0x0287
        /*00e4*/ 	.byte	0x00, 0xf0, 0x0d, 0x00


	//----- nvinfo : EIATTR_KPARAM_INFO
	.align		4
.L_46:
        /*00e8*/ 	.byte	0x04, 0x17
        /*00ea*/ 	.short	(.L_48 - .L_47)
.L_47:
        /*00ec*/ 	.word	0x00000000
        /*00f0*/ 	.short	0x000a
        /*00f2*/ 	.short	0x0284
        /*00f4*/ 	.byte	0x00, 0xf0, 0x0d, 0x00


	//----- nvinfo : EIATTR_KPARAM_INFO
	.align		4
.L_48:
        /*00f8*/ 	.byte	0x04, 0x17
        /*00fa*/ 	.short	(.L_50 - .L_49)
.L_49:
        /*00fc*/ 	.word	0x00000000
        /*0100*/ 	.short	0x0009
        /*0102*/ 	.short	0x0280
        /*0104*/ 	.byte	0x00, 0xf0, 0x11, 0x00


	//----- nvinfo : EIATTR_KPARAM_INFO
	.align		4
.L_50:
        /*0108*/ 	.byte	0x04, 0x17
        /*010a*/ 	.short	(.L_52 - .L_51)
.L_51:
        /*010c*/ 	.word	0x00000000
        /*0110*/ 	.short	0x0008
        /*0112*/ 	.short	0x0200
        /*0114*/ 	.byte	0x00, 0xf0, 0x01, 0x02


	//----- nvinfo : EIATTR_KPARAM_INFO
	.align		4
.L_52:
        /*0118*/ 	.byte	0x04, 0x17
        /*011a*/ 	.short	(.L_54 - .L_53)
.L_53:
        /*011c*/ 	.word	0x00000000
        /*0120*/ 	.short	0x0007
        /*0122*/ 	.short	0x0180
        /*0124*/ 	.byte	0x00, 0xf0, 0x01, 0x02


	//----- nvinfo : EIATTR_KPARAM_INFO
	.align		4
.L_54:
        /*0128*/ 	.byte	0x04, 0x17
        /*012a*/ 	.short	(.L_56 - .L_55)
.L_55:
        /*012c*/ 	.word	0x00000000
        /*0130*/ 	.short	0x0006
        /*0132*/ 	.short	0x0100
        /*0134*/ 	.byte	0x00, 0xf0, 0x01, 0x02


	//----- nvinfo : EIATTR_KPARAM_INFO
	.align		4
.L_56:
        /*0138*/ 	.byte	0x04, 0x17
        /*013a*/ 	.short	(.L_58 - .L_57)
.L_57:
        /*013c*/ 	.word	0x00000000
        /*0140*/ 	.short	0x0005
        /*0142*/ 	.short	0x0080
        /*0144*/ 	.byte	0x00, 0xf0, 0x01, 0x02


	//----- nvinfo : EIATTR_KPARAM_INFO
	.align		4
.L_58:
        /*0148*/ 	.byte	0x04, 0x17
        /*014a*/ 	.short	(.L_60 - .L_59)
.L_59:
        /*014c*/ 	.word	0x00000000
        /*0150*/ 	.short	0x0004
        /*0152*/ 	.short	0x0030
        /*0154*/ 	.byte	0x00, 0xf0, 0xa1, 0x00


	//----- nvinfo : EIATTR_KPARAM_INFO
	.align		4
.L_60:
        /*0158*/ 	.byte	0x04, 0x17
        /*015a*/ 	.short	(.L_62 - .L_61)
.L_61:
        /*015c*/ 	.word	0x00000000
        /*0160*/ 	.short	0x0003
        /*0162*/ 	.short	0x0024
        /*0164*/ 	.byte	0x00, 0xf0, 0x31, 0x00


	//----- nvinfo : EIATTR_KPARAM_INFO
	.align		4
.L_62:
        /*0168*/ 	.byte	0x04, 0x17
        /*016a*/ 	.short	(.L_64 - .L_63)
.L_63:
        /*016c*/ 	.word	0x00000000
        /*0170*/ 	.short	0x0002
        /*0172*/ 	.short	0x0018
        /*0174*/ 	.byte	0x00, 0xf0, 0x31, 0x00


	//----- nvinfo : EIATTR_KPARAM_INFO
	.align		4
.L_64:
        /*0178*/ 	.byte	0x04, 0x17
        /*017a*/ 	.short	(.L_66 - .L_65)
.L_65:
        /*017c*/ 	.word	0x00000000
        /*0180*/ 	.short	0x0001
        /*0182*/ 	.short	0x000c
        /*0184*/ 	.byte	0x00, 0xf0, 0x31, 0x00


	//----- nvinfo : EIATTR_KPARAM_INFO
	.align		4
.L_66:
        /*0188*/ 	.byte	0x04, 0x17
        /*018a*/ 	.short	(.L_68 - .L_67)
.L_67:
        /*018c*/ 	.word	0x00000000
        /*0190*/ 	.short	0x0000
        /*0192*/ 	.short	0x0000
        /*0194*/ 	.byte	0x00, 0xf0, 0x31, 0x00


	//----- nvinfo : EIATTR_AT_ENTRY_FRAGMENTS
	.align		4
.L_68:
        /*0198*/ 	.byte	0x04, 0x4f
        /*019a*/ 	.short	(.L_70 - .L_69)


	//   ....[0]....
.L_69:
        /*019c*/ 	.word	0x00000004


	//   ....[1]....
        /*01a0*/ 	.word	0x00000005


	//----- nvinfo : EIATTR_RESERVED_SMEM_USED
	.align		4
.L_70:
        /*01a4*/ 	.byte	0x01, 0x41
	.zero		2


	//----- nvinfo : EIATTR_SPARSE_MMA_MASK
	.align		4
        /*01a8*/ 	.byte	0x03, 0x50
        /*01aa*/ 	.short	0x0000


	//----- nvinfo : EIATTR_TCGEN05_2CTA_USED
	.align		4
        /*01ac*/ 	.byte	0x01, 0x52
	.zero		2


	//----- nvinfo : EIATTR_MAXREG_COUNT
	.align		4
        /*01b0*/ 	.byte	0x03, 0x1b
        /*01b2*/ 	.short	0x0080


	//----- nvinfo : EIATTR_NUM_BARRIERS
	.align		4
        /*01b4*/ 	.byte	0x02, 0x4c
        /*01b6*/ 	.byte	0x10
	.zero		1


	//----- nvinfo : EIATTR_INT_WARP_WIDE_INSTR_OFFSETS
	.align		4
        /*01b8*/ 	.byte	0x04, 0x31
        /*01ba*/ 	.short	(.L_72 - .L_71)


	//   ....[0]....
.L_71:
        /*01bc*/ 	.word	0x000044d0


	//   ....[1]....
        /*01c0*/ 	.word	0x00004500


	//----- nvinfo : EIATTR_COOP_GROUP_MASK_REGIDS
	.align		4
.L_72:
        /*01c4*/ 	.byte	0x04, 0x29
        /*01c6*/ 	.short	(.L_74 - .L_73)


	//   ....[0]....
.L_73:
        /*01c8*/ 	.word	0xffffffff


	//   ....[1]....
        /*01cc*/ 	.word	0xffffffff


	//   ....[2]....
        /*01d0*/ 	.word	0xffffffff


	//   ....[3]....
        /*01d4*/ 	.word	0xffffffff


	//   ....[4]....
        /*01d8*/ 	.word	0xffffffff


	//   ....[5]....
        /*01dc*/ 	.word	0xffffffff


	//   ....[6]....
        /*01e0*/ 	.word	0xffffffff


	//   ....[7]....
        /*01e4*/ 	.word	0xffffffff


	//   ....[8]....
        /*01e8*/ 	.word	0xffffffff


	//   ....[9]....
        /*01ec*/ 	.word	0xffffffff


	//----- nvinfo : EIATTR_COOP_GROUP_INSTR_OFFSETS
	.align		4
.L_74:
        /*01f0*/ 	.byte	0x04, 0x28
        /*01f2*/ 	.short	(.L_76 - .L_75)


	//   ....[0]....
.L_75:
        /*01f4*/ 	.word	0x00000ab0


	//   ....[1]....
        /*01f8*/ 	.word	0x000020b0


	//   ....[2]....
        /*01fc*/ 	.word	0x00002710


	//   ....[3]....
        /*0200*/ 	.word	0x00004360


	//   ....[4]....
        /*0204*/ 	.word	0x000045c0


	//   ....[5]....
        /*0208*/ 	.word	0x00007a70


	//   ....[6]....
        /*020c*/ 	.word	0x00009fe0


	//   ....[7]....
        /*0210*/ 	.word	0x0000c320


	//   ....[8]....
        /*0214*/ 	.word	0x0000d2b0


	//   ....[9]....
        /*0218*/ 	.word	0x0000d880


	//----- nvinfo : EIATTR_REG_RECONFIG
	.align		4
.L_76:
        /*021c*/ 	.byte	0x01, 0x54
	.zero		2


	//----- nvinfo : EIATTR_VRC_CTA_INIT_COUNT
	.align		4
        /*0220*/ 	.byte	0x02, 0x4a
        /*0222*/ 	.byte	0x80
	.zero		1


	//----- nvinfo : EIATTR_MBARRIER_INSTR_OFFSETS
	.align		4
        /*0224*/ 	.byte	0x04, 0x39
        /*0226*/ 	.short	(.L_78 - .L_77)


	//   ....[0]....
.L_77:
        /*0228*/ 	.word	0x00000340
        /*022c*/ 	.word	0x000000ff
        /*0230*/ 	.word	0x00000220
        /*0234*/ 	.short	0x0100
        /*0236*/ 	.byte	0x06
	.zero		1


	//   ....[1]....
        /*0238*/ 	.word	0x00000400
        /*023c*/ 	.word	0x000000ff
        /*0240*/ 	.word	0x00000000
        /*0244*/ 	.short	0x0100
        /*0246*/ 	.byte	0x04
	.zero		1


	//   ....[2]....
        /*0248*/ 	.word	0x00000410
        /*024c*/ 	.word	0x000000ff
        /*0250*/ 	.word	0x00000008
        /*0254*/ 	.short	0x0100
        /*0256*/ 	.byte	0x04
	.zero		1


	//   ....[3]....
        /*0258*/ 	.word	0x00000420
        /*025c*/ 	.word	0x000000ff
        /*0260*/ 	.word	0x00000010
        /*0264*/ 	.short	0x0100
        /*0266*/ 	.byte	0x04
	.zero		1


	//   ....[4]....
        /*0268*/ 	.word	0x00000430
        /*026c*/ 	.word	0x000000ff
        /*0270*/ 	.word	0x00000018
        /*0274*/ 	.short	0x0100
        /*0276*/ 	.byte	0x04
	.zero		1


	//   ....[5]....
        /*0278*/ 	.word	0x00000510
        /*027c*/ 	.word	0x000000ff
        /*0280*/ 	.word	0x00000020
        /*0284*/ 	.short	0x0100
        /*0286*/ 	.byte	0x04
	.zero		1


	//   ....[6]....
        /*0288*/ 	.word	0x00000520
        /*028c*/ 	.word	0x000000ff
        /*0290*/ 	.word	0x00000028
        /*0294*/ 	.short	0x0100
        /*0296*/ 	.byte	0x04
	.zero		1


	//   ....[7]....
        /*0298*/ 	.word	0x00000530
        /*029c*/ 	.word	0x000000ff
        /*02a0*/ 	.word	0x00000030
        /*02a4*/ 	.short	0x0100
        /*02a6*/ 	.byte	0x04
	.zero		1


	//   ....[8]....
        /*02a8*/ 	.word	0x00000540
        /*02ac*/ 	.word	0x000000ff
        /*02b0*/ 	.word	0x00000038
        /*02b4*/ 	.short	0x0100
        /*02b6*/ 	.byte	0x04
	.zero		1


	//   ....[9]....
        /*02b8*/ 	.word	0x00000550
        /*02bc*/ 	.word	0x000000ff
        /*02c0*/ 	.word	0x00000040
        /*02c4*/ 	.short	0x0100
        /*02c6*/ 	.byte	0x04
	.zero		1


	//   ....[10]....
        /*02c8*/ 	.word	0x00000560
        /*02cc*/ 	.word	0x000000ff
        /*02d0*/ 	.word	0x00000048
        /*02d4*/ 	.short	0x0100
        /*02d6*/ 	.byte	0x04
	.zero		1


	//   ....[11]....
        /*02d8*/ 	.word	0x00000570
        /*02dc*/ 	.word	0x000000ff
        /*02e0*/ 	.word	0x00000050
        /*02e4*/ 	.short	0x0100
        /*02e6*/ 	.byte	0x04
	.zero		1


	//   ....[12]....
        /*02e8*/ 	.word	0x00000580
        /*02ec*/ 	.word	0x000000ff
        /*02f0*/ 	.word	0x00000058
        /*02f4*/ 	.short	0x0100
        /*02f6*/ 	.byte	0x04
	.zero		1


	//   ....[13]....
        /*02f8*/ 	.word	0x00000590
        /*02fc*/ 	.word	0x000000ff
        /*0300*/ 	.word	0x00000060
        /*0304*/ 	.short	0x0100
        /*0306*/ 	.byte	0x04
	.zero		1


	//   ....[14]....
        /*0308*/ 	.word	0x000005a0
        /*030c*/ 	.word	0x000000ff
        /*0310*/ 	.word	0x00000068
        /*0314*/ 	.short	0x0100
        /*0316*/ 	.byte	0x04
	.zero		1


	//   ....[15]....
        /*0318*/ 	.word	0x000005b0
        /*031c*/ 	.word	0x000000ff
        /*0320*/ 	.word	0x00000070
        /*0324*/ 	.short	0x0100
        /*0326*/ 	.byte	0x04
	.zero		1


	//   ....[16]....
        /*0328*/ 	.word	0x000005c0
        /*032c*/ 	.word	0x000000ff
        /*0330*/ 	.word	0x00000078
        /*0334*/ 	.short	0x0100
        /*0336*/ 	.byte	0x04
	.zero		1


	//   ....[17]....
        /*0338*/ 	.word	0x000005d0
        /*033c*/ 	.word	0x000000ff
        /*0340*/ 	.word	0x00000080
        /*0344*/ 	.short	0x0100
        /*0346*/ 	.byte	0x04
	.zero		1


	//   ....[18]....
        /*0348*/ 	.word	0x000005e0
        /*034c*/ 	.word	0x000000ff
        /*0350*/ 	.word	0x00000088
        /*0354*/ 	.short	0x0100
        /*0356*/ 	.byte	0x04
	.zero		1


	//   ....[19]....
        /*0358*/ 	.word	0x000005f0
        /*035c*/ 	.word	0x000000ff
        /*0360*/ 	.word	0x00000090
        /*0364*/ 	.short	0x0100
        /*0366*/ 	.byte	0x04
	.zero		1


	//   ....[20]....
        /*0368*/ 	.word	0x00000600
        /*036c*/ 	.word	0x000000ff
        /*0370*/ 	.word	0x00000098
        /*0374*/ 	.short	0x0100
        /*0376*/ 	.byte	0x04
	.zero		1


	//   ....[21]....
        /*0378*/ 	.word	0x00000610
        /*037c*/ 	.word	0x000000ff
        /*0380*/ 	.word	0x000000a0
        /*0384*/ 	.short	0x0100
        /*0386*/ 	.byte	0x04
	.zero		1


	//   ....[22]....
        /*0388*/ 	.word	0x00000620
        /*038c*/ 	.word	0x000000ff
        /*0390*/ 	.word	0x000000a8
        /*0394*/ 	.short	0x0100
        /*0396*/ 	.byte	0x04
	.zero		1


	//   ....[23]....
        /*0398*/ 	.word	0x00000630
        /*039c*/ 	.word	0x000000ff
        /*03a0*/ 	.word	0x000000b0
        /*03a4*/ 	.short	0x0100
        /*03a6*/ 	.byte	0x04
	.zero		1


	//   ....[24]....
        /*03a8*/ 	.word	0x00000640
        /*03ac*/ 	.word	0x000000ff
        /*03b0*/ 	.word	0x000000b8
        /*03b4*/ 	.short	0x0100
        /*03b6*/ 	.byte	0x04
	.zero		1


	//   ....[25]....
        /*03b8*/ 	.word	0x00000650
        /*03bc*/ 	.word	0x000000ff
        /*03c0*/ 	.word	0x000000c0
        /*03c4*/ 	.short	0x0100
        /*03c6*/ 	.byte	0x04
	.zero		1


	//   ....[26]....
        /*03c8*/ 	.word	0x00000660
        /*03cc*/ 	.word	0x000000ff
        /*03d0*/ 	.word	0x000000c8
        /*03d4*/ 	.short	0x0100
        /*03d6*/ 	.byte	0x04
	.zero		1


	//   ....[27]....
        /*03d8*/ 	.word	0x00000670
        /*03dc*/ 	.word	0x000000ff
        /*03e0*/ 	.word	0x000000d0
        /*03e4*/ 	.short	0x0100
        /*03e6*/ 	.byte	0x04
	.zero		1


	//   ....[28]....
        /*03e8*/ 	.word	0x00000680
        /*03ec*/ 	.word	0x000000ff
        /*03f0*/ 	.word	0x000000d8
        /*03f4*/ 	.short	0x0100
        /*03f6*/ 	.byte	0x04
	.zero		1


	//   ....[29]....
        /*03f8*/ 	.word	0x00000690
        /*03fc*/ 	.word	0x000000ff
        /*0400*/ 	.word	0x000000e0
        /*0404*/ 	.short	0x0100
        /*0406*/ 	.byte	0x04
	.zero		1


	//   ....[30]....
        /*0408*/ 	.word	0x000006a0
        /*040c*/ 	.word	0x000000ff
        /*0410*/ 	.word	0x000000e8
        /*0414*/ 	.short	0x0100
        /*0416*/ 	.byte	0x04
	.zero		1


	//   ....[31]....
        /*0418*/ 	.word	0x000006b0
        /*041c*/ 	.word	0x000000ff
        /*0420*/ 	.word	0x000000f0
        /*0424*/ 	.short	0x0100
        /*0426*/ 	.byte	0x04
	.zero		1


	//   ....[32]....
        /*0428*/ 	.word	0x000006c0
        /*042c*/ 	.word	0x000000ff
        /*0430*/ 	.word	0x000000f8
        /*0434*/ 	.short	0x0100
        /*0436*/ 	.byte	0x04
	.zero		1


	//   ....[33]....
        /*0438*/ 	.word	0x000006d0
        /*043c*/ 	.word	0x000000ff
        /*0440*/ 	.word	0x00000100
        /*0444*/ 	.short	0x0100
        /*0446*/ 	.byte	0x04
	.zero		1


	//   ....[34]....
        /*0448*/ 	.word	0x000006e0
        /*044c*/ 	.word	0x000000ff
        /*0450*/ 	.word	0x00000108
        /*0454*/ 	.short	0x0100
        /*0456*/ 	.byte	0x04
	.zero		1


	//   ....[35]....
        /*0458*/ 	.word	0x000006f0
        /*045c*/ 	.word	0x000000ff
        /*0460*/ 	.word	0x00000110
        /*0464*/ 	.short	0x0100
        /*0466*/ 	.byte	0x04
	.zero		1


	//   ....[36]....
        /*0468*/ 	.word	0x00000700
        /*046c*/ 	.word	0x000000ff
        /*0470*/ 	.word	0x00000118
        /*0474*/ 	.short	0x0100
        /*0476*/ 	.byte	0x04
	.zero		1


	//   ....[37]....
        /*0478*/ 	.word	0x00000710
        /*047c*/ 	.word	0x000000ff
        /*0480*/ 	.word	0x00000120
        /*0484*/ 	.short	0x0100
        /*0486*/ 	.byte	0x04
	.zero		1


	//   ....[38]....
        /*0488*/ 	.word	0x00000720
        /*048c*/ 	.word	0x000000ff
        /*0490*/ 	.word	0x00000128
        /*0494*/ 	.short	0x0100
        /*0496*/ 	.byte	0x04
	.zero		1


	//   ....[39]....
        /*0498*/ 	.word	0x00000730
        /*049c*/ 	.word	0x000000ff
        /*04a0*/ 	.word	0x00000130
        /*04a4*/ 	.short	0x0100
        /*04a6*/ 	.byte	0x04
	.zero		1


	//   ....[40]....
        /*04a8*/ 	.word	0x00000740
        /*04ac*/ 	.word	0x000000ff
        /*04b0*/ 	.word	0x00000138
        /*04b4*/ 	.short	0x0100
        /*04b6*/ 	.byte	0x04
	.zero		1


	//   ....[41]....
        /*04b8*/ 	.word	0x00000750
        /*04bc*/ 	.word	0x000000ff
        /*04c0*/ 	.word	0x00000140
        /*04c4*/ 	.short	0x0100
        /*04c6*/ 	.byte	0x04
	.zero		1


	//   ....[42]....
        /*04c8*/ 	.word	0x00000760
        /*04cc*/ 	.word	0x000000ff
        /*04d0*/ 	.word	0x00000148
        /*04d4*/ 	.short	0x0100
        /*04d6*/ 	.byte	0x04
	.zero		1


	//   ....[43]....
        /*04d8*/ 	.word	0x00000770
        /*04dc*/ 	.word	0x000000ff
        /*04e0*/ 	.word	0x00000150
        /*04e4*/ 	.short	0x0100
        /*04e6*/ 	.byte	0x04
	.zero		1


	//   ....[44]....
        /*04e8*/ 	.word	0x00000780
        /*04ec*/ 	.word	0x000000ff
        /*04f0*/ 	.word	0x00000158
        /*04f4*/ 	.short	0x0100
        /*04f6*/ 	.byte	0x04
	.zero		1


	//   ....[45]....
        /*04f8*/ 	.word	0x00000790
        /*04fc*/ 	.word	0x000000ff
        /*0500*/ 	.word	0x00000160
        /*0504*/ 	.short	0x0100
        /*0506*/ 	.byte	0x04
	.zero		1


	//   ....[46]....
        /*0508*/ 	.word	0x000007a0
        /*050c*/ 	.word	0x000000ff
        /*0510*/ 	.word	0x00000168
        /*0514*/ 	.short	0x0100
        /*0516*/ 	.byte	0x04
	.zero		1


	//   ....[47]....
        /*0518*/ 	.word	0x000007b0
        /*051c*/ 	.word	0x000000ff
        /*0520*/ 	.word	0x00000170
        /*0524*/ 	.short	0x0100
        /*0526*/ 	.byte	0x04
	.zero		1


	//   ....[48]....
        /*0528*/ 	.word	0x000007c0
        /*052c*/ 	.word	0x000000ff
        /*0530*/ 	.word	0x00000178
        /*0534*/ 	.short	0x0100
        /*0536*/ 	.byte	0x04
	.zero		1


	//   ....[49]....
        /*0538*/ 	.word	0x00000960
        /*053c*/ 	.word	0x000000ff
        /*0540*/ 	.word	0x00000180
        /*0544*/ 	.short	0x0100
        /*0546*/ 	.byte	0x04
	.zero		1


	//   ....[50]....
        /*0548*/ 	.word	0x00000970
        /*054c*/ 	.word	0x000000ff
        /*0550*/ 	.word	0x00000188
        /*0554*/ 	.short	0x0100
        /*0556*/ 	.byte	0x04
	.zero		1


	//   ....[51]....
        /*0558*/ 	.word	0x00000980
        /*055c*/ 	.word	0x000000ff
        /*0560*/ 	.word	0x00000190
        /*0564*/ 	.short	0x0100
        /*0566*/ 	.byte	0x04
	.zero		1


	//   ....[52]....
        /*0568*/ 	.word	0x00000990
        /*056c*/ 	.word	0x000000ff
        /*0570*/ 	.word	0x00000198
        /*0574*/ 	.short	0x0100
        /*0576*/ 	.byte	0x04
	.zero		1


	//   ....[53]....
        /*0578*/ 	.word	0x000009a0
        /*057c*/ 	.word	0x000000ff
        /*0580*/ 	.word	0x000001a0
        /*0584*/ 	.short	0x0100
        /*0586*/ 	.byte	0x04
	.zero		1


	//   ....[54]....
        /*0588*/ 	.word	0x000009b0
        /*058c*/ 	.word	0x000000ff
        /*0590*/ 	.word	0x000001a8
        /*0594*/ 	.short	0x0100
        /*0596*/ 	.byte	0x04
	.zero		1


	//   ....[55]....
        /*0598*/ 	.word	0x000009c0
        /*059c*/ 	.word	0x000000ff
        /*05a0*/ 	.word	0x000001b0
        /*05a4*/ 	.short	0x0100
        /*05a6*/ 	.byte	0x04
	.zero		1


	//   ....[56]....
        /*05a8*/ 	.word	0x000009d0
        /*05ac*/ 	.word	0x000000ff
        /*05b0*/ 	.word	0x000001b8
        /*05b4*/ 	.short	0x0100
        /*05b6*/ 	.byte	0x04
	.zero		1


	//   ....[57]....
        /*05b8*/ 	.word	0x000009e0
        /*05bc*/ 	.word	0x000000ff
        /*05c0*/ 	.word	0x000001c0
        /*05c4*/ 	.short	0x0100
        /*05c6*/ 	.byte	0x04
	.zero		1


	//   ....[58]....
        /*05c8*/ 	.word	0x000009f0
        /*05cc*/ 	.word	0x000000ff
        /*05d0*/ 	.word	0x000001c8
        /*05d4*/ 	.short	0x0100
        /*05d6*/ 	.byte	0x04
	.zero		1


	//   ....[59]....
        /*05d8*/ 	.word	0x00000a00
        /*05dc*/ 	.word	0x000000ff
        /*05e0*/ 	.word	0x000001d0
        /*05e4*/ 	.short	0x0100
        /*05e6*/ 	.byte	0x04
	.zero		1


	//   ....[60]....
        /*05e8*/ 	.word	0x00000a10
        /*05ec*/ 	.word	0x000000ff
        /*05f0*/ 	.word	0x000001d8
        /*05f4*/ 	.short	0x0100
        /*05f6*/ 	.byte	0x04
	.zero		1


	//   ....[61]....
        /*05f8*/ 	.word	0x00000a20
        /*05fc*/ 	.word	0x000000ff
        /*0600*/ 	.word	0x000001e0
        /*0604*/ 	.short	0x0100
        /*0606*/ 	.byte	0x04
	.zero		1


	//   ....[62]....
        /*0608*/ 	.word	0x00000a30
        /*060c*/ 	.word	0x000000ff
        /*0610*/ 	.word	0x000001e8
        /*0614*/ 	.short	0x0100
        /*0616*/ 	.byte	0x04
	.zero		1


	//   ....[63]....
        /*0618*/ 	.word	0x00000a40
        /*061c*/ 	.word	0x000000ff
        /*0620*/ 	.word	0x000001f0
        /*0624*/ 	.short	0x0100
        /*0626*/ 	.byte	0x04
	.zero		1


	//   ....[64]....
        /*0628*/ 	.word	0x00000a50
        /*062c*/ 	.word	0x000000ff
        /*0630*/ 	.word	0x000001f8
        /*0634*/ 	.short	0x0100
        /*0636*/ 	.byte	0x04
	.zero		1


	//   ....[65]....
        /*0638*/ 	.word	0x00000f40
        /*063c*/ 	.word	0x000000ff
        /*0640*/ 	.word	0x000000c0
        /*0644*/ 	.short	0x010a
        /*0646*/ 	.byte	0x16
	.zero		1


	//   ....[66]....
        /*0648*/ 	.word	0x00001260
        /*064c*/ 	.word	0x000000ff
        /*0650*/ 	.word	0x00000010
        /*0654*/ 	.short	0x010a
        /*0656*/ 	.byte	0x16
	.zero		1


	//   ....[67]....
        /*0658*/ 	.word	0x00001390
        /*065c*/ 	.word	0x000000ff
        /*0660*/ 	.word	0x00000018
        /*0664*/ 	.short	0x010a
        /*0666*/ 	.byte	0x16
	.zero		1


	//   ....[68]....
        /*0668*/ 	.word	0x00001480
        /*066c*/ 	.word	0x000000ff
        /*0670*/ 	.word	0x000000c8
        /*0674*/ 	.short	0x010a
        /*0676*/ 	.byte	0x16
	.zero		1


	//   ....[69]....
        /*0678*/ 	.word	0x000016f0
        /*067c*/ 	.word	0x000000ff
        /*0680*/ 	.word	0x000000c0
        /*0684*/ 	.short	0x010a
        /*0686*/ 	.byte	0x05
	.zero		1


	//   ....[70]....
        /*0688*/ 	.word	0x000017e0
        /*068c*/ 	.word	0x000000ff
        /*0690*/ 	.word	0x000000c0
        /*0694*/ 	.short	0x010a
        /*0696*/ 	.byte	0x04
	.zero		1


	//   ....[71]....
        /*0698*/ 	.word	0x00001eb0
        /*069c*/ 	.word	0x000000ff
        /*06a0*/ 	.word	0x000000c0
        /*06a4*/ 	.short	0x010a
        /*06a6*/ 	.byte	0x05
	.zero		1


	//   ....[72]....
        /*06a8*/ 	.word	0x00001f30
        /*06ac*/ 	.word	0x000000ff
        /*06b0*/ 	.word	0x00000018
        /*06b4*/ 	.short	0x010a
        /*06b6*/ 	.byte	0x04
	.zero		1


	//   ....[73]....
        /*06b8*/ 	.word	0x00001fb0
        /*06bc*/ 	.word	0x000000ff
        /*06c0*/ 	.word	0x00000018
        /*06c4*/ 	.short	0x010a
        /*06c6*/ 	.byte	0x04
	.zero		1


	//   ....[74]....
        /*06c8*/ 	.word	0x00002080
        /*06cc*/ 	.word	0x000000ff
        /*06d0*/ 	.word	0x00000220
        /*06d4*/ 	.short	0x0100
        /*06d6*/ 	.byte	0x06
	.zero		1


	//   ....[75]....
        /*06d8*/ 	.word	0x00002330
        /*06dc*/ 	.word	0x00000006
        /*06e0*/ 	.word	0x00000000
        /*06e4*/ 	.short	0x010a
        /*06e6*/ 	.byte	0xff
	.zero		1


	//   ....[76]....
        /*06e8*/ 	.word	0x00002350
        /*06ec*/ 	.word	0x00000006
        /*06f0*/ 	.word	0x00000000
        /*06f4*/ 	.short	0x010a
        /*06f6*/ 	.byte	0xff
	.zero		1


	//   ....[77]....
        /*06f8*/ 	.word	0x00002570
        /*06fc*/ 	.word	0x00000004
        /*0700*/ 	.word	0x00000000
        /*0704*/ 	.short	0x010a
        /*0706*/ 	.byte	0xff
	.zero		1


	//   ....[78]....
        /*0708*/ 	.word	0x00002590
        /*070c*/ 	.word	0x00000004
        /*0710*/ 	.word	0x00000000
        /*0714*/ 	.short	0x010a
        /*0716*/ 	.byte	0xff
	.zero		1


	//   ....[79]....
        /*0718*/ 	.word	0x00002690
        /*071c*/ 	.word	0x00000005
        /*0720*/ 	.word	0x00000000
        /*0724*/ 	.short	0x0101
        /*0726*/ 	.byte	0xff
	.zero		1


	//   ....[80]....
        /*0728*/ 	.word	0x00002c10
        /*072c*/ 	.word	0x000000ff
        /*0730*/ 	.word	0x00000000
        /*0734*/ 	.short	0x010a
        /*0736*/ 	.byte	0x10
	.zero		1


	//   ....[81]....
        /*0738*/ 	.word	0x00002c30
        /*073c*/ 	.word	0x000000ff
        /*0740*/ 	.word	0x00000020
        /*0744*/ 	.short	0x010a
        /*0746*/ 	.byte	0x10
	.zero		1


	//   ....[82]....
        /*0748*/ 	.word	0x00002ed0
        /*074c*/ 	.word	0x000000ff
        /*0750*/ 	.word	0x00000008
        /*0754*/ 	.short	0x010a
        /*0756*/ 	.byte	0x10
	.zero		1


	//   ....[83]....
        /*0758*/ 	.word	0x00003430
        /*075c*/ 	.word	0x000000ff
        /*0760*/ 	.word	0x00000000
        /*0764*/ 	.short	0x010a
        /*0766*/ 	.byte	0x24
	.zero		1


	//   ....[84]....
        /*0768*/ 	.word	0x00003460
        /*076c*/ 	.word	0x000000ff
        /*0770*/ 	.word	0x00000170
        /*0774*/ 	.short	0x010a
        /*0776*/ 	.byte	0x10
	.zero		1


	//   ....[85]....
        /*0778*/ 	.word	0x00003610
        /*077c*/ 	.word	0x000000ff
        /*0780*/ 	.word	0x00000180
        /*0784*/ 	.short	0x010a
        /*0786*/ 	.byte	0x10
	.zero		1


	//   ....[86]....
        /*0788*/ 	.word	0x00003710
        /*078c*/ 	.word	0x000000ff
        /*0790*/ 	.word	0x00000000
        /*0794*/ 	.short	0x010a
        /*0796*/ 	.byte	0x1b
	.zero		1


	//   ....[87]....
        /*0798*/ 	.word	0x00003970
        /*079c*/ 	.word	0x000000ff
        /*07a0*/ 	.word	0x00000178
        /*07a4*/ 	.short	0x010a
        /*07a6*/ 	.byte	0x10
	.zero		1


	//   ....[88]....
        /*07a8*/ 	.word	0x00003a50
        /*07ac*/ 	.word	0x000000ff
        /*07b0*/ 	.word	0x00000188
        /*07b4*/ 	.short	0x010a
        /*07b6*/ 	.byte	0x10
	.zero		1


	//   ....[89]....
        /*07b8*/ 	.word	0x00003cc0
        /*07bc*/ 	.word	0x000000ff
        /*07c0*/ 	.word	0x00000020
        /*07c4*/ 	.short	0x010a
        /*07c6*/ 	.byte	0x0b
	.zero		1


	//   ....[90]....
        /*07c8*/ 	.word	0x00003ce0
        /*07cc*/ 	.word	0x000000ff
        /*07d0*/ 	.word	0x00000170
        /*07d4*/ 	.short	0x010a
        /*07d6*/ 	.byte	0x10
	.zero		1


	//   ....[91]....
        /*07d8*/ 	.word	0x00003f40
        /*07dc*/ 	.word	0x000000ff
        /*07e0*/ 	.word	0x00000180
        /*07e4*/ 	.short	0x010a
        /*07e6*/ 	.byte	0x10
	.zero		1


	//   ....[92]....
        /*07e8*/ 	.word	0x00004010
        /*07ec*/ 	.word	0x000000ff
        /*07f0*/ 	.word	0x00000178
        /*07f4*/ 	.short	0x010a
        /*07f6*/ 	.byte	0x10
	.zero		1


	//   ....[93]....
        /*07f8*/ 	.word	0x00004180
        /*07fc*/ 	.word	0x000000ff
        /*0800*/ 	.word	0x00000188
        /*0804*/ 	.short	0x010a
        /*0806*/ 	.byte	0x10
	.zero		1


	//   ....[94]....
        /*0808*/ 	.word	0x00004330
        /*080c*/ 	.word	0x000000ff
        /*0810*/ 	.word	0x00000000
        /*0814*/ 	.short	0x0101
        /*0816*/ 	.byte	0x04
	.zero		1


	//   ....[95]....
        /*0818*/ 	.word	0x00004340
        /*081c*/ 	.word	0x000000ff
        /*0820*/ 	.word	0x00000220
        /*0824*/ 	.short	0x010a
        /*0826*/ 	.byte	0x10
	.zero		1


	//   ....[96]....
        /*0828*/ 	.word	0x00004630
        /*082c*/ 	.word	0x000000ff
        /*0830*/ 	.word	0x00000220
        /*0834*/ 	.short	0x0100
        /*0836*/ 	.byte	0x10
	.zero		1


	//   ....[97]....
        /*0838*/ 	.word	0x00004a60
        /*083c*/ 	.word	0x000000ff
        /*0840*/ 	.word	0x000001e0
        /*0844*/ 	.short	0x010a
        /*0846*/ 	.byte	0x04
	.zero		1


	//   ....[98]....
        /*0848*/ 	.word	0x00004b30
        /*084c*/ 	.word	0x000000ff
        /*0850*/ 	.word	0x000001e8
        /*0854*/ 	.short	0x010a
        /*0856*/ 	.byte	0x04
	.zero		1


	//   ....[99]....
        /*0858*/ 	.word	0x00004bb0
        /*085c*/ 	.word	0x000000ff
        /*0860*/ 	.word	0x000001f0
        /*0864*/ 	.short	0x0101
        /*0866*/ 	.byte	0x04
	.zero		1


	//   ....[100]....
        /*0868*/ 	.word	0x00004bd0
        /*086c*/ 	.word	0x000000ff
        /*0870*/ 	.word	0x000001f8
        /*0874*/ 	.short	0x0101
        /*0876*/ 	.byte	0x04
	.zero		1


	//   ....[101]....
        /*0878*/ 	.word	0x00004d80
        /*087c*/ 	.word	0x000000ff
        /*0880*/ 	.word	0x000001d0
        /*0884*/ 	.short	0x010a
        /*0886*/ 	.byte	0x0c
	.zero		1


	//   ....[102]....
        /*0888*/ 	.word	0x00004e80
        /*088c*/ 	.word	0x000000ff
        /*0890*/ 	.word	0x00000000
        /*0894*/ 	.short	0x010a
        /*0896*/ 	.byte	0x06
	.zero		1


	//   ....[103]....
        /*0898*/ 	.word	0x00007570
        /*089c*/ 	.word	0x000000ff
        /*08a0*/ 	.word	0x00000000
        /*08a4*/ 	.short	0x0101
        /*08a6*/ 	.byte	0x08
	.zero		1


	//   ....[104]....
        /*08a8*/ 	.word	0x00007a80
        /*08ac*/ 	.word	0x000000ff
        /*08b0*/ 	.word	0x00000000
        /*08b4*/ 	.short	0x0101
        /*08b6*/ 	.byte	0x04
	.zero		1


	//   ....[105]....
        /*08b8*/ 	.word	0x00007a90
        /*08bc*/ 	.word	0x000000ff
        /*08c0*/ 	.word	0x00000000
        /*08c4*/ 	.short	0x010a
        /*08c6*/ 	.byte	0x05
	.zero		1


	//   ....[106]....
        /*08c8*/ 	.word	0x00007c30
        /*08cc*/ 	.word	0x000000ff
        /*08d0*/ 	.word	0x00000000
        /*08d4*/ 	.short	0x010a
        /*08d6*/ 	.byte	0x06
	.zero		1


	//   ....[107]....
        /*08d8*/ 	.word	0x00009fb0
        /*08dc*/ 	.word	0x000000ff
        /*08e0*/ 	.word	0x00000000
        /*08e4*/ 	.short	0x0101
        /*08e6*/ 	.byte	0x08
	.zero		1


	//   ....[108]....
        /*08e8*/ 	.word	0x00009ff0
        /*08ec*/ 	.word	0x000000ff
        /*08f0*/ 	.word	0x00000000
        /*08f4*/ 	.short	0x0101
        /*08f6*/ 	.byte	0x07
	.zero		1


	//   ....[109]....
        /*08f8*/ 	.word	0x0000a010
        /*08fc*/ 	.word	0x000000ff
        /*0900*/ 	.word	0x00000000
        /*0904*/ 	.short	0x010a
        /*0906*/ 	.byte	0x05
	.zero		1


	//   ....[110]....
        /*0908*/ 	.word	0x0000a690
        /*090c*/ 	.word	0x000000ff
        /*0910*/ 	.word	0x00000160
        /*0914*/ 	.short	0x010a
        /*0916*/ 	.byte	0x06
	.zero		1


	//   ....[111]....
        /*0918*/ 	.word	0x0000c2f0
        /*091c*/ 	.word	0x000000ff
        /*0920*/ 	.word	0x00000000
        /*0924*/ 	.short	0x0101
        /*0926*/ 	.byte	0x08
	.zero		1


	//   ....[112]....
        /*0928*/ 	.word	0x0000c330
        /*092c*/ 	.word	0x000000ff
        /*0930*/ 	.word	0x00000000
        /*0934*/ 	.short	0x0101
        /*0936*/ 	.byte	0x0a
	.zero		1


	//   ....[113]....
        /*0938*/ 	.word	0x0000c340
        /*093c*/ 	.word	0x000000ff
        /*0940*/ 	.word	0x000001d0
        /*0944*/ 	.short	0x010a
        /*0946*/ 	.byte	0x06
	.zero		1


	//   ....[114]....
        /*0948*/ 	.word	0x0000c920
        /*094c*/ 	.word	0x000000ff
        /*0950*/ 	.word	0x000001d0
        /*0954*/ 	.short	0x010a
        /*0956*/ 	.byte	0x04
	.zero		1


	//   ....[115]....
        /*0958*/ 	.word	0x0000ca10
        /*095c*/ 	.word	0x000000ff
        /*0960*/ 	.word	0x00000220
        /*0964*/ 	.short	0x0100
        /*0966*/ 	.byte	0x06
	.zero		1


	//   ....[116]....
        /*0968*/ 	.word	0x0000cb10
        /*096c*/ 	.word	0x000000ff
        /*0970*/ 	.word	0x00000220
        /*0974*/ 	.short	0x0100
        /*0976*/ 	.byte	0x06
	.zero		1


	//   ....[117]....
        /*0978*/ 	.word	0x0000cf20
        /*097c*/ 	.word	0x000000ff
        /*0980*/ 	.word	0x00000000
        /*0984*/ 	.short	0x0101
        /*0986*/ 	.byte	0x09
	.zero		1


	//   ....[118]....
        /*0988*/ 	.word	0x0000cf50
        /*098c*/ 	.word	0x000000ff
        /*0990*/ 	.word	0x00000000
        /*0994*/ 	.short	0x0101
        /*0996*/ 	.byte	0x0b
	.zero		1


	//   ....[119]....
        /*0998*/ 	.word	0x0000d180
        /*099c*/ 	.word	0x000000ff
        /*09a0*/ 	.word	0x000001d0
        /*09a4*/ 	.short	0x0101
        /*09a6*/ 	.byte	0x07
	.zero		1


	//   ....[120]....
        /*09a8*/ 	.word	0x0000d810
        /*09ac*/ 	.word	0x000000ff
        /*09b0*/ 	.word	0x00000000
        /*09b4*/ 	.short	0x0101
        /*09b6*/ 	.byte	0x09
	.zero		1


	//   ....[121]....
        /*09b8*/ 	.word	0x0000d840
        /*09bc*/ 	.word	0x000000ff
        /*09c0*/ 	.word	0x000001d8
        /*09c4*/ 	.short	0x0101
        /*09c6*/ 	.byte	0x07
	.zero		1


	//   ....[122]....
        /*09c8*/ 	.word	0x0000dde0
        /*09cc*/ 	.word	0x000000ff
        /*09d0*/ 	.word	0x00000000
        /*09d4*/ 	.short	0x0101
        /*09d6*/ 	.byte	0x0b
	.zero		1


	//   ....[123]....
        /*09d8*/ 	.word	0x0000ddf0
        /*09dc*/ 	.word	0x000000ff
        /*09e0*/ 	.word	0x000001d0
        /*09e4*/ 	.short	0x0101
        /*09e6*/ 	.byte	0x07
	.zero		1


	//   ....[124]....
        /*09e8*/ 	.word	0x0000de10
        /*09ec*/ 	.word	0x000000ff
        /*09f0*/ 	.word	0x000001d8
        /*09f4*/ 	.short	0x0101
        /*09f6*/ 	.byte	0x07
	.zero		1


	//   ....[125]....
        /*09f8*/ 	.word	0x0000de90
        /*09fc*/ 	.word	0x000000ff
        /*0a00*/ 	.word	0x000001d0
        /*0a04*/ 	.short	0x0101
        /*0a06*/ 	.byte	0x07
	.zero		1


	//   ....[126]....
        /*0a08*/ 	.word	0x0000dea0
        /*0a0c*/ 	.word	0x000000ff
        /*0a10*/ 	.word	0x000001a0
        /*0a14*/ 	.short	0x010a
        /*0a16*/ 	.byte	0x07
	.zero		1


	//   ....[127]....
        /*0a18*/ 	.word	0x0000df00
        /*0a1c*/ 	.word	0x000000ff
        /*0a20*/ 	.word	0x000001f0
        /*0a24*/ 	.short	0x010a
        /*0a26*/ 	.byte	0x07
	.zero		1


	//   ....[128]....
        /*0a28*/ 	.word	0x0000eae0
        /*0a2c*/ 	.word	0x000000ff
        /*0a30*/ 	.word	0x00000000
        /*0a34*/ 	.short	0x0101
        /*0a36*/ 	.byte	0x09
	.zero		1


	//   ....[129]....
        /*0a38*/ 	.word	0x0000eaf0
        /*0a3c*/ 	.word	0x000000ff
        /*0a40*/ 	.word	0x000001e0
        /*0a44*/ 	.short	0x0101
        /*0a46*/ 	.byte	0x07
	.zero		1


	//   ....[130]....
        /*0a48*/ 	.word	0x0000eb30
        /*0a4c*/ 	.word	0x000000ff
        /*0a50*/ 	.word	0x000001d8
        /*0a54*/ 	.short	0x0101
        /*0a56*/ 	.byte	0x07
	.zero		1


	//   ....[131]....
        /*0a58*/ 	.word	0x0000eb40
        /*0a5c*/ 	.word	0x000000ff
        /*0a60*/ 	.word	0x000001a8
        /*0a64*/ 	.short	0x010a
        /*0a66*/ 	.byte	0x07
	.zero		1


	//   ....[132]....
        /*0a68*/ 	.word	0x0000eb60
        /*0a6c*/ 	.word	0x000000ff
        /*0a70*/ 	.word	0x000001f8
        /*0a74*/ 	.short	0x010a
        /*0a76*/ 	.byte	0x07
	.zero		1


	//   ....[133]....
        /*0a78*/ 	.word	0x0000fa00
        /*0a7c*/ 	.word	0x000000ff
        /*0a80*/ 	.word	0x00000000
        /*0a84*/ 	.short	0x0101
        /*0a86*/ 	.byte	0x0b
	.zero		1


	//   ....[134]....
        /*0a88*/ 	.word	0x0000fa60
        /*0a8c*/ 	.word	0x000000ff
        /*0a90*/ 	.word	0x000001e8
        /*0a94*/ 	.short	0x0101
        /*0a96*/ 	.byte	0x07
	.zero		1


	//   ....[135]....
        /*0a98*/ 	.word	0x0000fac0
        /*0a9c*/ 	.word	0x000000ff
        /*0aa0*/ 	.word	0x000001f8
        /*0aa4*/ 	.short	0x010a
        /*0aa6*/ 	.byte	0x07
	.zero		1


	//   ....[136]....
        /*0aa8*/ 	.word	0x0000fba0
        /*0aac*/ 	.word	0x000000ff
        /*0ab0*/ 	.word	0x00000220
        /*0ab4*/ 	.short	0x0100
        /*0ab6*/ 	.byte	0x06
	.zero		1


	//   ....[137]....
        /*0ab8*/ 	.word	0x0000fc80
        /*0abc*/ 	.word	0x000000ff
        /*0ac0*/ 	.word	0x00000220
        /*0ac4*/ 	.short	0x0100
        /*0ac6*/ 	.byte	0x06
	.zero		1


	//   ....[138]....
        /*0ac8*/ 	.word	0x0000fcf0
        /*0acc*/ 	.word	0x00000003
        /*0ad0*/ 	.word	0x000000c0
        /*0ad4*/ 	.short	0x010a
        /*0ad6*/ 	.byte	0xff
	.zero		1


	//   ....[139]....
        /*0ad8*/ 	.word	0x0000fd70
        /*0adc*/ 	.word	0x00000003
        /*0ae0*/ 	.word	0x00000010
        /*0ae4*/ 	.short	0x010a
        /*0ae6*/ 	.byte	0xff
	.zero		1


	//   ....[140]....
        /*0ae8*/ 	.word	0x0000fdf0
        /*0aec*/ 	.word	0x00000003
        /*0af0*/ 	.word	0x00000018
        /*0af4*/ 	.short	0x010a
        /*0af6*/ 	.byte	0xff
	.zero		1


	//   ....[141]....
        /*0af8*/ 	.word	0x0000fe70
        /*0afc*/ 	.word	0x00000003
        /*0b00*/ 	.word	0x000000c8
        /*0b04*/ 	.short	0x010a
        /*0b06*/ 	.byte	0xff
	.zero		1


	//   ....[142]....
        /*0b08*/ 	.word	0x0000fee0
        /*0b0c*/ 	.word	0x00000003
        /*0b10*/ 	.word	0x000000c0
        /*0b14*/ 	.short	0x010a
        /*0b16*/ 	.byte	0xff
	.zero		1


	//   ....[143]....
        /*0b18*/ 	.word	0x0000ff60
        /*0b1c*/ 	.word	0x00000003
        /*0b20*/ 	.word	0x000000c0
        /*0b24*/ 	.short	0x010a
        /*0b26*/ 	.byte	0xff
	.zero		1


	//   ....[144]....
        /*0b28*/ 	.word	0x0000ffd0
        /*0b2c*/ 	.word	0x00000003
        /*0b30*/ 	.word	0x000000c0
        /*0b34*/ 	.short	0x010a
        /*0b36*/ 	.byte	0xff
	.zero		1


	//   ....[145]....
        /*0b38*/ 	.word	0x00010040
        /*0b3c*/ 	.word	0x00000003
        /*0b40*/ 	.word	0x00000018
        /*0b44*/ 	.short	0x010a
        /*0b46*/ 	.byte	0xff
	.zero		1


	//   ....[146]....
        /*0b48*/ 	.word	0x000100b0
        /*0b4c*/ 	.word	0x00000003
        /*0b50*/ 	.word	0x00000018
        /*0b54*/ 	.short	0x010a
        /*0b56*/ 	.byte	0xff
	.zero		1


	//   ....[147]....
        /*0b58*/ 	.word	0x00010110
        /*0b5c*/ 	.word	0x00000006
        /*0b60*/ 	.word	0x00000000
        /*0b64*/ 	.short	0x010a
        /*0b66*/ 	.byte	0xff
	.zero		1


	//   ....[148]....
        /*0b68*/ 	.word	0x00010170
        /*0b6c*/ 	.word	0x00000004
        /*0b70*/ 	.word	0x00000000
        /*0b74*/ 	.short	0x010a
        /*0b76*/ 	.byte	0xff
	.zero		1


	//   ....[149]....
        /*0b78*/ 	.word	0x000101d0
        /*0b7c*/ 	.word	0x00000003
        /*0b80*/ 	.word	0x00000000
        /*0b84*/ 	.short	0x010a
        /*0b86*/ 	.byte	0xff
	.zero		1


	//   ....[150]....
        /*0b88*/ 	.word	0x00010230
        /*0b8c*/ 	.word	0x00000003
        /*0b90*/ 	.word	0x00000020
        /*0b94*/ 	.short	0x010a
        /*0b96*/ 	.byte	0xff
	.zero		1


	//   ....[151]....
        /*0b98*/ 	.word	0x00010290
        /*0b9c*/ 	.word	0x00000003
        /*0ba0*/ 	.word	0x00000008
        /*0ba4*/ 	.short	0x010a
        /*0ba6*/ 	.byte	0xff
	.zero		1


	//   ....[152]....
        /*0ba8*/ 	.word	0x00010300
        /*0bac*/ 	.word	0x00000009
        /*0bb0*/ 	.word	0x00000000
        /*0bb4*/ 	.short	0x010a
        /*0bb6*/ 	.byte	0xff
	.zero		1


	//   ....[153]....
        /*0bb8*/ 	.word	0x00010370
        /*0bbc*/ 	.word	0x00000009
        /*0bc0*/ 	.word	0x00000170
        /*0bc4*/ 	.short	0x010a
        /*0bc6*/ 	.byte	0xff
	.zero		1


	//   ....[154]....
        /*0bc8*/ 	.word	0x000103e0
        /*0bcc*/ 	.word	0x00000009
        /*0bd0*/ 	.word	0x00000180
        /*0bd4*/ 	.short	0x010a
        /*0bd6*/ 	.byte	0xff
	.zero		1


	//   ....[155]....
        /*0bd8*/ 	.word	0x00010450
        /*0bdc*/ 	.word	0x00000009
        /*0be0*/ 	.word	0x00000000
        /*0be4*/ 	.short	0x010a
        /*0be6*/ 	.byte	0xff
	.zero		1


	//   ....[156]....
        /*0be8*/ 	.word	0x000104c0
        /*0bec*/ 	.word	0x0000000b
        /*0bf0*/ 	.word	0x00000178
        /*0bf4*/ 	.short	0x010a
        /*0bf6*/ 	.byte	0xff
	.zero		1


	//   ....[157]....
        /*0bf8*/ 	.word	0x00010530
        /*0bfc*/ 	.word	0x00000009
        /*0c00*/ 	.word	0x00000188
        /*0c04*/ 	.short	0x010a
        /*0c06*/ 	.byte	0xff
	.zero		1


	//   ....[158]....
        /*0c08*/ 	.word	0x000105a0
        /*0c0c*/ 	.word	0x00000003
        /*0c10*/ 	.word	0x00000020
        /*0c14*/ 	.short	0x010a
        /*0c16*/ 	.byte	0xff
	.zero		1


	//   ....[159]....
        /*0c18*/ 	.word	0x00010610
        /*0c1c*/ 	.word	0x00000003
        /*0c20*/ 	.word	0x00000170
        /*0c24*/ 	.short	0x010a
        /*0c26*/ 	.byte	0xff
	.zero		1


	//   ....[160]....
        /*0c28*/ 	.word	0x00010690
        /*0c2c*/ 	.word	0x00000003
        /*0c30*/ 	.word	0x00000180
        /*0c34*/ 	.short	0x010a
        /*0c36*/ 	.byte	0xff
	.zero		1


	//   ....[161]....
        /*0c38*/ 	.word	0x00010710
        /*0c3c*/ 	.word	0x00000003
        /*0c40*/ 	.word	0x00000178
        /*0c44*/ 	.short	0x010a
        /*0c46*/ 	.byte	0xff
	.zero		1


	//   ....[162]....
        /*0c48*/ 	.word	0x00010780
        /*0c4c*/ 	.word	0x00000003
        /*0c50*/ 	.word	0x00000188
        /*0c54*/ 	.short	0x010a
        /*0c56*/ 	.byte	0xff
	.zero		1


	//   ....[163]....
        /*0c58*/ 	.word	0x000107e0
        /*0c5c*/ 	.word	0x00000004
        /*0c60*/ 	.word	0x00000220
        /*0c64*/ 	.short	0x010a
        /*0c66*/ 	.byte	0xff
	.zero		1


	//   ....[164]....
        /*0c68*/ 	.word	0x00010840
        /*0c6c*/ 	.word	0x00000003
        /*0c70*/ 	.word	0x000001e0
        /*0c74*/ 	.short	0x010a
        /*0c76*/ 	.byte	0xff
	.zero		1


	//   ....[165]....
        /*0c78*/ 	.word	0x000108a0
        /*0c7c*/ 	.word	0x00000003
        /*0c80*/ 	.word	0x000001e8
        /*0c84*/ 	.short	0x010a
        /*0c86*/ 	.byte	0xff
	.zero		1


	//   ....[166]....
        /*0c88*/ 	.word	0x00010920
        /*0c8c*/ 	.word	0x00000003
        /*0c90*/ 	.word	0x00000000
        /*0c94*/ 	.short	0x010a
        /*0c96*/ 	.byte	0xff
	.zero		1


	//   ....[167]....
        /*0c98*/ 	.word	0x00010980
        /*0c9c*/ 	.word	0x00000003
        /*0ca0*/ 	.word	0x00000000
        /*0ca4*/ 	.short	0x010a
        /*0ca6*/ 	.byte	0xff
	.zero		1


	//   ....[168]....
        /*0ca8*/ 	.word	0x000109e0
        /*0cac*/ 	.word	0x00000004
        /*0cb0*/ 	.word	0x00000000
        /*0cb4*/ 	.short	0x010a
        /*0cb6*/ 	.byte	0xff
	.zero		1


	//   ....[169]....
        /*0cb8*/ 	.word	0x00010a50
        /*0cbc*/ 	.word	0x00000004
        /*0cc0*/ 	.word	0x00000000
        /*0cc4*/ 	.short	0x010a
        /*0cc6*/ 	.byte	0xff
	.zero		1


	//   ....[170]....
        /*0cc8*/ 	.word	0x00010ac0
        /*0ccc*/ 	.word	0x00000004
        /*0cd0*/ 	.word	0x00000000
        /*0cd4*/ 	.short	0x010a
        /*0cd6*/ 	.byte	0xff
	.zero		1


	//   ....[171]....
        /*0cd8*/ 	.word	0x00010b40
        /*0cdc*/ 	.word	0x00000004
        /*0ce0*/ 	.word	0x00000000
        /*0ce4*/ 	.short	0x010a
        /*0ce6*/ 	.byte	0xff
	.zero		1


	//   ....[172]....
        /*0ce8*/ 	.word	0x00010bc0
        /*0cec*/ 	.word	0x00000004
        /*0cf0*/ 	.word	0x00000000
        /*0cf4*/ 	.short	0x010a
        /*0cf6*/ 	.byte	0xff
	.zero		1


	//   ....[173]....
        /*0cf8*/ 	.word	0x00010c40
        /*0cfc*/ 	.word	0x00000002
        /*0d00*/ 	.word	0x00000000
        /*0d04*/ 	.short	0x010a
        /*0d06*/ 	.byte	0xff
	.zero		1


	//   ....[174]....
        /*0d08*/ 	.word	0x00010ca0
        /*0d0c*/ 	.word	0x00000004
        /*0d10*/ 	.word	0x000001a0
        /*0d14*/ 	.short	0x010a
        /*0d16*/ 	.byte	0xff
	.zero		1


	//   ....[175]....
        /*0d18*/ 	.word	0x00010d20
        /*0d1c*/ 	.word	0x00000004
        /*0d20*/ 	.word	0x000001f0
        /*0d24*/ 	.short	0x010a
        /*0d26*/ 	.byte	0xff
	.zero		1


	//   ....[176]....
        /*0d28*/ 	.word	0x00010d80
        /*0d2c*/ 	.word	0x00000004
        /*0d30*/ 	.word	0x000001a8
        /*0d34*/ 	.short	0x010a
        /*0d36*/ 	.byte	0xff
	.zero		1


	//   ....[177]....
        /*0d38*/ 	.word	0x00010e00
        /*0d3c*/ 	.word	0x00000004
        /*0d40*/ 	.word	0x000001f8
        /*0d44*/ 	.short	0x010a
        /*0d46*/ 	.byte	0xff
	.zero		1


	//   ....[178]....
        /*0d48*/ 	.word	0x00010e70
        /*0d4c*/ 	.word	0x00000000
        /*0d50*/ 	.word	0x000001f8
        /*0d54*/ 	.short	0x010a
        /*0d56*/ 	.byte	0xff
	.zero		1


	//----- nvinfo : EIATTR_NUM_MBARRIERS
	.align		4
.L_78:
        /*0d58*/ 	.byte	0x03, 0x38
        /*0d5a*/ 	.short	0x0047


	//----- nvinfo : EIATTR_EXIT_INSTR_OFFSETS
	.align		4
        /*0d5c*/ 	.byte	0x04, 0x1c
        /*0d5e*/ 	.short	(.L_80 - .L_79)


	//   ....[0]....
.L_79:
        /*0d60*/ 	.word	0x0000fcb0


	//----- nvinfo : EIATTR_REQNTID
	.align		4
.L_80:
        /*0d64*/ 	.byte	0x04, 0x10
        /*0d66*/ 	.short	(.L_82 - .L_81)
.L_81:
        /*0d68*/ 	.word	0x00000200
        /*0d6c*/ 	.word	0x00000001
        /*0d70*/ 	.word	0x00000001


	//----- nvinfo : EIATTR_CRS_STACK_SIZE
	.align		4
.L_82:
        /*0d74*/ 	.byte	0x04, 0x1e
        /*0d76*/ 	.short	(.L_84 - .L_83)
.L_83:
        /*0d78*/ 	.word	0x00000000


	//----- nvinfo : EIATTR_CBANK_PARAM_SIZE
	.align		4
.L_84:
        /*0d7c*/ 	.byte	0x03, 0x19
        /*0d7e*/ 	.short	0x02e8


	//----- nvinfo : EIATTR_PARAM_CBANK
	.align		4
        /*0d80*/ 	.byte	0x04, 0x0a
        /*0d82*/ 	.short	(.L_86 - .L_85)
	.align		4
.L_85:
        /*0d84*/ 	.word	index@(.nv.constant0.kernel_cutlass_kernel_flash_attncuteflash_fwd_sm100FlashAttentionForwardSm100_object_at__tensor0000o12811101213_tensor0000o12811101213_tensor0000o12810111213_tensor0000o12811101213_tensor_0)
        /*0d88*/ 	.short	0x0380
        /*0d8a*/ 	.short	0x02e8


	//----- nvinfo : EIATTR_SW_WAR
	.align		4
.L_86:
        /*0d8c*/ 	.byte	0x04, 0x36
        /*0d8e*/ 	.short	(.L_88 - .L_87)
.L_87:
        /*0d90*/ 	.word	0x00000008
.L_88:


//--------------------- .nv.compat                --------------------------
	.section	.nv.compat,"",@"SHT_CUDA_COMPAT_INFO"
	.align	4
        /*0000*/ 	.byte	0x02, 0x02, 0x02, 0x00, 0x02, 0x05, 0x05, 0x00, 0x02, 0x03, 0x01, 0x00, 0x02, 0x06, 0x01, 0x00


//--------------------- .nv.callgraph             --------------------------
	.section	.nv.callgraph,"",@"SHT_CUDA_CALLGRAPH"
	.align	4
	.sectionentsize	8
	.align		4
        /*0000*/ 	.word	0x00000000
	.align		4
        /*0004*/ 	.word	0xffffffff
	.align		4
        /*0008*/ 	.word	0x00000000
	.align		4
        /*000c*/ 	.word	0xfffffffe
	.align		4
        /*0010*/ 	.word	0x00000000
	.align		4
        /*0014*/ 	.word	0xfffffffd
	.align		4
        /*0018*/ 	.word	0x00000000
	.align		4
        /*001c*/ 	.word	0xfffffffc


//--------------------- .text.kernel_cutlass_kernel_flash_attncuteflash_fwd_sm100FlashAttentionForwardSm100_object_at__tensor0000o12811101213_tensor0000o12811101213_tensor0000o12810111213_tensor0000o12811101213_tensor_0 --------------------------
	.section	.text.kernel_cutlass_kernel_flash_attncuteflash_fwd_sm100FlashAttentionForwardSm100_object_at__tensor0000o12811101213_tensor0000o12811101213_tensor0000o12810111213_tensor0000o12811101213_tensor_0,"ax",@progbits
	.align	128
        .global         kernel_cutlass_kernel_flash_attncuteflash_fwd_sm100FlashAttentionForwardSm100_object_at__tensor0000o12811101213_tensor0000o12811101213_tensor0000o12810111213_tensor0000o12811101213_tensor_0
        .type           kernel_cutlass_kernel_flash_attncuteflash_fwd_sm100FlashAttentionForwardSm100_object_at__tensor0000o12811101213_tensor0000o12811101213_tensor0000o12810111213_tensor0000o12811101213_tensor_0,@function
        .size           kernel_cutlass_kernel_flash_attncuteflash_fwd_sm100FlashAttentionForwardSm100_object_at__tensor0000o12811101213_tensor0000o12811101213_tensor0000o12810111213_tensor0000o12811101213_tensor_0,(.L_x_181 - kernel_cutlass_kernel_flash_attncuteflash_fwd_sm100FlashAttentionForwardSm100_object_at__tensor0000o12811101213_tensor0000o12811101213_tensor0000o12810111213_tensor0000o12811101213_tensor_0)
        .other          kernel_cutlass_kernel_flash_attncuteflash_fwd_sm100FlashAttentionForwardSm100_object_at__tensor0000o12811101213_tensor0000o12811101213_tensor0000o12810111213_tensor0000o12811101213_tensor_0,@"STO_CUDA_ENTRY STV_DEFAULT"
kernel_cutlass_kernel_flash_attncuteflash_fwd_sm100FlashAttentionForwardSm100_object_at__tensor0000o12811101213_tensor0000o12811101213_tensor0000o12810111213_tensor0000o12811101213_tensor_0:
.text.kernel_cutlass_kernel_flash_attncuteflash_fwd_sm100FlashAttentionForwardSm100_object_at__tensor0000o12811101213_tensor0000o12811101213_tensor0000o12810111213_tensor0000o12811101213_tensor_0:
[----:B------:R-:W1:Y:S01]  /*0000*/  LDC R1, c[0x0][0x37c] ;  /* 0x0000df00ff017b82 */ /* 0x000e620000000800 */
[----:B------:R-:W2:Y:S07]  /*0010*/  S2R R2, SR_TID.X ;  /* 0x0000000000027919 */ /* 0x000eae0000002100 */
[----:B------:R-:W3:Y:S01]  /*0020*/  S2UR UR22, SR_CgaCtaId ;  /* 0x00000000001679c3 */ /* 0x000ee20000008800 */
[----:B------:R-:W4:Y:S01]  /*0030*/  LDCU UR7, c[0x0][0x36c] ;  /* 0x00006d80ff0777ac */ /* 0x000f220008000800 */
[----:B------:R-:W-:-:S06]  /*0040*/  UMOV UR9, 0x1 ;  /* 0x0000000100097882 */ /* 0x000fcc0000000000 */
[----:B------:R-:W5:Y:S01]  /*0050*/  S2UR UR6, SR_CTAID.X ;  /* 0x00000000000679c3 */ /* 0x000f620000002500 */
[----:B----4-:R-:W-:Y:S02]  /*0060*/  UISETP.EQ.U32.AND UP4, UPT, UR7, 0x1, UPT ;  /* 0x000000010700788c */ /* 0x010fe4000bf82070 */
[----:B---3--:R-:W-:-:S04]  /*0070*/  ULEA.HI UR5, UR22, UR22, URZ, 0x1 ;  /* 0x0000001616057291 */ /* 0x008fc8000f8f08ff */
[----:B------:R-:W-:Y:S02]  /*0080*/  ULOP3.LUT UR4, UR5, 0xfffffffe, URZ, 0xc0, !UPT ;  /* 0xfffffffe05047892 */ /* 0x000fe4000f8ec0ff */
[----:B------:R-:W-:Y:S01]  /*0090*/  USHF.R.U32.HI UR5, URZ, 0x1, UR5 ;  /* 0x00000001ff057899 */ /* 0x000fe20008011605 */
[----:B--2---:R-:W-:Y:S01]  /*00a0*/  SHF.R.U32.HI R0, RZ, 0x5, R2 ;  /* 0x00000005ff007819 */ /* 0x004fe20000011602 */
[----:B------:R-:W-:Y:S02]  /*00b0*/  UISETP.NE.AND UP0, UPT, UR22, UR4, UPT ;  /* 0x000000041600728c */ /* 0x000fe4000bf05270 */
[----:B-----5:R-:W-:Y:S01]  /*00c0*/  ULOP3.LUT UR6, UR6, 0x1, URZ, 0xc0, !UPT ;  /* 0x0000000106067892 */ /* 0x020fe2000f8ec0ff */
[----:B------:R-:W-:Y:S01]  /*00d0*/  R2UR UR76, R0 ;  /* 0x00000000004c72ca */ /* 0x000fe200000e0000 */
[----:B------:R-:W-:-:S04]  /*00e0*/  UISETP.LT.AND UP0, UPT, UR22, URZ, UP0 ;  /* 0x000000ff1600728c */ /* 0x000fc80008701270 */
[----:B------:R-:W-:Y:S01]  /*00f0*/  IMAD.U32 R0, RZ, RZ, UR6 ;  /* 0x00000006ff007e24 */ /* 0x000fe2000f8e00ff */
[----:B------:R-:W-:Y:S02]  /*0100*/  UIADD3 UR6, UPT, UPT, -UR4, UR22, URZ ;  /* 0x0000001604067290 */ /* 0x000fe4000fffe1ff */
[----:B------:R-:W-:Y:S02]  /*0110*/  UIADD3 UR4, UPT, UPT, UR5, -0x1, URZ ;  /* 0xffffffff05047890 */ /* 0x000fe4000fffe0ff */
[----:B------:R-:W-:Y:S02]  /*0120*/  ULOP3.LUT UR7, UR6, 0x1, URZ, 0x3c, !UPT ;  /* 0x0000000106077892 */ /* 0x000fe4000f8e3cff */
[----:B------:R-:W-:Y:S02]  /*0130*/  @!UP0 UIADD3 UR4, UPT, UPT, UR5, URZ, URZ ;  /* 0x000000ff05048290 */ /* 0x000fe4000fffe0ff */
[----:B------:R-:W-:Y:S02]  /*0140*/  UISETP.NE.AND UP6, UPT, UR76, URZ, UPT ;  /* 0x000000ff4c00728c */ /* 0x000fe4000bfc5270 */
[----:B------:R-:W-:-:S02]  /*0150*/  UIADD3 UR4, UPT, UPT, UR4, UR4, URZ ;  /* 0x0000000404047290 */ /* 0x000fc4000fffe0ff */
[----:B------:R-:W-:Y:S02]  /*0160*/  USHF.L.U32 UR8, UR9, UR6, URZ ;  /* 0x0000000609087299 */ /* 0x000fe400080006ff */
[----:B------:R-:W-:Y:S02]  /*0170*/  USHF.L.U32 UR6, UR9, UR7, URZ ;  /* 0x0000000709067299 */ /* 0x000fe400080006ff */
[----:B------:R-:W-:Y:S01]  /*0180*/  IMAD.U32 R0, RZ, RZ, UR4 ;  /* 0x00000004ff007e24 */ /* 0x000fe2000f8e00ff */
[----:B------:R-:W-:Y:S02]  /*0190*/  UISETP.NE.AND UP5, UPT, UR76, 0xc, UPT ;  /* 0x0000000c4c00788c */ /* 0x000fe4000bfa5270 */
[----:B------:R-:W-:Y:S01]  /*01a0*/  ULOP3.LUT UR77, UR6, UR8, URZ, 0xfc, !UPT ;  /* 0x00000008064d7292 */ /* 0x000fe2000f8efcff */
[----:B-1----:R-:W-:Y:S11]  /*01b0*/  BRA.U UP6, `(.L_x_0) ;  /* 0x0000000106387547 */ /* 0x002ff6000b800000 */
[----:B------:R-:W1:Y:S02]  /*01c0*/  LDCU.64 UR4, c[0x0][0x348] ;  /* 0x00006900ff0477ac */ /* 0x000e640008000a00 */
[----:B-1----:R-:W-:Y:S02]  /*01d0*/  UIADD3 UR10, UP3, UPT, UR4, 0x80, URZ ;  /* 0x00000080040a7890 */ /* 0x002fe4000ff7e0ff */
[----:B------:R-:W-:Y:S02]  /*01e0*/  UIADD3 UR8, UP2, UPT, UR4, 0x100, URZ ;  /* 0x0000010004087890 */ /* 0x000fe4000ff5e0ff */
[----:B------:R-:W-:Y:S02]  /*01f0*/  UIADD3 UR6, UP1, UPT, UR4, 0x180, URZ ;  /* 0x0000018004067890 */ /* 0x000fe4000ff3e0ff */
[----:B------:R-:W-:Y:S02]  /*0200*/  UIADD3 UR4, UP0, UPT, UR4, 0x200, URZ ;  /* 0x0000020004047890 */ /* 0x000fe4000ff1e0ff */
[----:B------:R-:W-:-:S02]  /*0210*/  UIADD3.X UR11, UPT, UPT, URZ, UR5, URZ, UP3, !UPT ;  /* 0x00000005ff0b7290 */ /* 0x000fc40009ffe4ff */
[----:B------:R-:W-:Y:S02]  /*0220*/  UIADD3.X UR9, UPT, UPT, URZ, UR5, URZ, UP2, !UPT ;  /* 0x00000005ff097290 */ /* 0x000fe400097fe4ff */
[----:B------:R-:W-:Y:S02]  /*0230*/  UIADD3.X UR7, UPT, UPT, URZ, UR5, URZ, UP1, !UPT ;  /* 0x00000005ff077290 */ /* 0x000fe40008ffe4ff */
[----:B------:R-:W-:-:S03]  /*0240*/  UIADD3.X UR5, UPT, UPT, URZ, UR5, URZ, UP0, !UPT ;  /* 0x00000005ff057290 */ /* 0x000fc600087fe4ff */
[----:B------:R1:W-:Y:S02]  /*0250*/  UTMACCTL.PF [UR10] ;  /* 0x000000000a0079b9 */ /* 0x0003e40008040000 */
[----:B------:R1:W-:Y:S02]  /*0260*/  UTMACCTL.PF [UR8] ;  /* 0x00000000080079b9 */ /* 0x0003e40008040000 */
[----:B------:R1:W-:Y:S02]  /*0270*/  UTMACCTL.PF [UR6] ;  /* 0x00000000060079b9 */ /* 0x0003e40008040000 */
[----:B------:R1:W-:Y:S02]  /*0280*/  UTMACCTL.PF [UR4] ;  /* 0x00000000040079b9 */ /* 0x0003e40008040000 */
[----:B-1----:R-:W-:Y:S01]  /*0290*/  NOP ;  /* 0x0000000000007918 */ /* 0x002fe20000000000 */
.L_x_0:
[----:B------:R-:W-:Y:S05]  /*02a0*/  BRA.U UP5, `(.L_x_1) ;  /* 0x00000001052c7547 */ /* 0x000fea000b800000 */
[----:B------:R-:W1:Y:S01]  /*02b0*/  S2UR UR6, SR_CgaCtaId ;  /* 0x00000000000679c3 */ /* 0x000e620000008800 */
[----:B------:R-:W-:Y:S01]  /*02c0*/  UMOV UR4, 0x400 ;  /* 0x0000040000047882 */ /* 0x000fe20000000000 */
[----:B------:R-:W-:Y:S01]  /*02d0*/  UMOV UR5, 0x20 ;  /* 0x0000002000057882 */ /* 0x000fe20000000000 */
[----:B------:R-:W-:Y:S01]  /*02e0*/  ELECT P0, URZ, PT ;  /* 0x0000000000ff782f */ /* 0x000fe20003800000 */
[----:B-1----:R-:W-:Y:S02]  /*02f0*/  ULEA UR6, UR6, UR4, 0x18 ;  /* 0x0000000406067291 */ /* 0x002fe4000f8ec0ff */
[----:B------:R-:W-:-:S04]  /*0300*/  UIADD3 UR4, UPT, UPT, -UR5, 0x100000, URZ ;  /* 0x0010000005047890 */ /* 0x000fc8000fffe1ff */
[----:B------:R-:W-:Y:S02]  /*0310*/  USHF.L.U32 UR5, UR4, 0xb, URZ ;  /* 0x0000000b04057899 */ /* 0x000fe400080006ff */
[----:B------:R-:W-:Y:S01]  /*0320*/  USHF.L.U32 UR4, UR4, 0x1, URZ ;  /* 0x0000000104047899 */ /* 0x000fe200080006ff */
[----:B------:R-:W1:Y:S11]  /*0330*/  FENCE.VIEW.ASYNC.S ;  /* 0x00000000000073c6 */ /* 0x000e760000000000 */
[----:B-1----:R1:W2:Y:S01]  /*0340*/  SYNCS.EXCH.64 URZ, [UR6+0x220], UR4 ;  /* 0x0002200406ff75b2 */ /* 0x0022a20008000100 */
[----:B------:R-:W-:Y:S01]  /*0350*/  NOP ;  /* 0x0000000000007918 */ /* 0x000fe20000000000 */
.L_x_1:
[----:B------:R-:W-:Y:S01]  /*0360*/  NOP ;  /* 0x0000000000007918 */ /* 0x000fe20000000000 */
[----:B------:R-:W-:Y:S05]  /*0370*/  BRA.U UP6, `(.L_x_2) ;  /* 0x0000000106347547 */ /* 0x000fea000b800000 */
[----:B-1----:R-:W1:Y:S01]  /*0380*/  S2UR UR4, SR_CgaCtaId ;  /* 0x00000000000479c3 */ /* 0x002e620000008800 */
[----:B------:R-:W-:Y:S01]  /*0390*/  UMOV UR5, 0x400 ;  /* 0x0000040000057882 */ /* 0x000fe20000000000 */
[----:B------:R-:W-:Y:S02]  /*03a0*/  UMOV UR6, 0x1 ;  /* 0x0000000100067882 */ /* 0x000fe40000000000 */
[----:B------:R-:W-:-:S04]  /*03b0*/  UIADD3 UR6, UPT, UPT, -UR6, 0x100000, URZ ;  /* 0x0010000006067890 */ /* 0x000fc8000fffe1ff */
[----:B------:R-:W-:Y:S02]  /*03c0*/  USHF.L.U32 UR7, UR6, 0xb, URZ ;  /* 0x0000000b06077899 */ /* 0x000fe400080006ff */
[----:B------:R-:W-:Y:S02]  /*03d0*/  USHF.L.U32 UR6, UR6, 0x1, URZ ;  /* 0x0000000106067899 */ /* 0x000fe400080006ff */
[----:B-1----:R-:W-:Y:S01]  /*03e0*/  ULEA UR4, UR4, UR5, 0x18 ;  /* 0x0000000504047291 */ /* 0x002fe2000f8ec0ff */
[----:B------:R-:W1:Y:S11]  /*03f0*/  FENCE.VIEW.ASYNC.S ;  /* 0x00000000000073c6 */ /* 0x000e760000000000 */
[----:B-1----:R3:W4:Y:S01]  /*0400*/  SYNCS.EXCH.64 URZ, [UR4], UR6 ;  /* 0x0000000604ff75b2 */ /* 0x0027220008000100 */
[----:B------:R3:W5:Y:S01]  /*0410*/  SYNCS.EXCH.64 URZ, [UR4+0x8], UR6 ;  /* 0x0000080604ff75b2 */ /* 0x0007620008000100 */
[----:B------:R3:W1:Y:S01]  /*0420*/  SYNCS.EXCH.64 URZ, [UR4+0x10], UR6 ;  /* 0x0000100604ff75b2 */ /* 0x0006620008000100 */
[----:B------:R3:W2:Y:S02]  /*0430*/  SYNCS.EXCH.64 URZ, [UR4+0x18], UR6 ;  /* 0x0000180604ff75b2 */ /* 0x0006a40008000100 */
[----:B---3--:R-:W-:Y:S01]  /*0440*/  NOP ;  /* 0x0000000000007918 */ /* 0x008fe20000000000 */
.L_x_2:
[----:B------:R-:W-:Y:S05]  /*0450*/  BRA.U UP6, `(.L_x_3) ;  /* 0x0000000106e07547 */ /* 0x000fea000b800000 */
[----:B-1----:R-:W-:Y:S01]  /*0460*/  UMOV UR4, 0x400 ;  /* 0x0000040000047882 */ /* 0x002fe20000000000 */
[----:B------:R-:W-:Y:S01]  /*0470*/  UMOV UR6, 0x1 ;  /* 0x0000000100067882 */ /* 0x000fe20000000000 */
[----:B------:R-:W-:Y:S02]  /*0480*/  ULEA UR4, UR22, UR4, 0x18 ;  /* 0x0000000416047291 */ /* 0x000fe4000f8ec0ff */
[----:B------:R-:W-:-:S04]  /*0490*/  UIADD3 UR6, UPT, UPT, -UR6, 0x100000, URZ ;  /* 0x0010000006067890 */ /* 0x000fc8000fffe1ff */
[----:B------:R-:W-:Y:S02]  /*04a0*/  USHF.L.U32 UR7, UR6, 0xb, URZ ;  /* 0x0000000b06077899 */ /* 0x000fe400080006ff */
[----:B------:R-:W-:Y:S01]  /*04b0*/  USHF.L.U32 UR6, UR6, 0x1, URZ ;  /* 0x0000000106067899 */ /* 0x000fe200080006ff */
[----:B------:R-:W-:Y:S02]  /*04c0*/  UMOV UR8, 0x200 ;  /* 0x0000020000087882 */ /* 0x000fe40000000000 */
[----:B------:R-:W-:-:S04]  /*04d0*/  UIADD3 UR8, UPT, UPT, -UR8, 0x100000, URZ ;  /* 0x0010000008087890 */ /* 0x000fc8000fffe1ff */
[----:B------:R-:W-:Y:S02]  /*04e0*/  USHF.L.U32 UR9, UR8, 0xb, URZ ;  /* 0x0000000b08097899 */ /* 0x000fe400080006ff */
[----:B------:R-:W-:Y:S01]  /*04f0*/  USHF.L.U32 UR8, UR8, 0x1, URZ ;  /* 0x0000000108087899 */ /* 0x000fe200080006ff */
[----:B------:R-:W1:Y:S02]  /*0500*/  FENCE.VIEW.ASYNC.S ;  /* 0x00000000000073c6 */ /* 0x000e640000000000 */
[----:B-1----:R3:W1:Y:S01]  /*0510*/  SYNCS.EXCH.64 URZ, [UR4+0x20], UR6 ;  /* 0x0000200604ff75b2 */ /* 0x0026620008000100 */
[----:B------:R3:W5:Y:S01]  /*0520*/  SYNCS.EXCH.64 URZ, [UR4+0x28], UR6 ;  /* 0x0000280604ff75b2 */ /* 0x0007620008000100 */
[----:B------:R3:W4:Y:S01]  /*0530*/  SYNCS.EXCH.64 URZ, [UR4+0x30], UR6 ;  /* 0x0000300604ff75b2 */ /* 0x0007220008000100 */
[----:B------:R3:W2:Y:S01]  /*0540*/  SYNCS.EXCH.64 URZ, [UR4+0x38], UR6 ;  /* 0x0000380604ff75b2 */ /* 0x0006a20008000100 */
[----:B------:R3:W1:Y:S01]  /*0550*/  SYNCS.EXCH.64 URZ, [UR4+0x40], UR6 ;  /* 0x0000400604ff75b2 */ /* 0x0006620008000100 */
        /* <DEDUP_REMOVED lines=38> */
[----:B------:R3:W1:Y:S02]  /*07c0*/  SYNCS.EXCH.64 URZ, [UR4+0x178], UR8 ;  /* 0x0001780804ff75b2 */ /* 0x0006640008000100 */
[----:B--2345:R-:W-:Y:S01]  /*07d0*/  NOP ;  /* 0x0000000000007918 */ /* 0x03cfe20000000000 */
.L_x_3:
[----:B------:R-:W-:Y:S05]  /*07e0*/  BRA.U UP6, `(.L_x_4) ;  /* 0x0000000106a07547 */ /* 0x000fea000b800000 */
[----:B-1----:R-:W-:Y:S01]  /*07f0*/  UMOV UR4, 0x400 ;  /* 0x0000040000047882 */ /* 0x002fe20000000000 */
[----:B------:R-:W-:Y:S01]  /*0800*/  UMOV UR14, 0x8 ;  /* 0x00000008000e7882 */ /* 0x000fe20000000000 */
[----:B------:R-:W-:Y:S01]  /*0810*/  UMOV UR8, 0x1 ;  /* 0x0000000100087882 */ /* 0x000fe20000000000 */
[----:B------:R-:W-:Y:S02]  /*0820*/  ULEA UR4, UR22, UR4, 0x18 ;  /* 0x0000000416047291 */ /* 0x000fe4000f8ec0ff */
[----:B------:R-:W-:-:S04]  /*0830*/  UIADD3 UR14, UPT, UPT, -UR14, 0x100000, URZ ;  /* 0x001000000e0e7890 */ /* 0x000fc8000fffe1ff */
[----:B------:R-:W-:Y:S02]  /*0840*/  USHF.L.U32 UR15, UR14, 0xb, URZ ;  /* 0x0000000b0e0f7899 */ /* 0x000fe400080006ff */
[----:B------:R-:W-:Y:S01]  /*0850*/  USHF.L.U32 UR14, UR14, 0x1, URZ ;  /* 0x000000010e0e7899 */ /* 0x000fe200080006ff */
[----:B------:R-:W-:Y:S01]  /*0860*/  UMOV UR12, 0x100 ;  /* 0x00000100000c7882 */ /* 0x000fe20000000000 */
        /* <DEDUP_REMOVED lines=10> */
[----:B------:R-:W-:Y:S02]  /*0910*/  USHF.L.U32 UR6, UR6, 0x1, URZ ;  /* 0x0000000106067899 */ /* 0x000fe400080006ff */
        /* <DEDUP_REMOVED lines=20> */
[----:B---3--:R-:W-:Y:S01]  /*0a60*/  NOP ;  /* 0x0000000000007918 */ /* 0x008fe20000000000 */
.L_x_4:
[----:B------:R-:W-:Y:S01]  /*0a70*/  NOP ;  /* 0x0000000000007918 */ /* 0x000fe20000000000 */
[----:B------:R-:W-:Y:S05]  /*0a80*/  BRA.U !UP4, `(.L_x_5) ;  /* 0x000000010c087547 */ /* 0x000fea000b800000 */
[----:B-12-45:R-:W-:Y:S01]  /*0a90*/  UCGABAR_ARV ;  /* 0x00000000000079c7 */ /* 0x036fe20008000000 */
[----:B------:R-:W-:Y:S05]  /*0aa0*/  BRA `(.L_x_6) ;  /* 0x0000000000047947 */ /* 0x000fea0003800000 */
.L_x_5:
[----:B-12-45:R-:W-:Y:S01]  /*0ab0*/  NOP ;  /* 0x0000000000007918 */ /* 0x036fe20000000000 */
.L_x_6:
[----:B------:R-:W-:Y:S05]  /*0ac0*/  BRA.U !UP4, `(.L_x_7) ;  /* 0x000000010c0c7547 */ /* 0x000fea000b800000 */
[----:B------:R-:W-:Y:S01]  /*0ad0*/  UCGABAR_WAIT ;  /* 0x0000000000007dc7 */ /* 0x000fe20008000000 */
[----:B------:R-:W-:Y:S01]  /*0ae0*/  CCTL.IVALL ;  /* 0x00000000ff00798f */ /* 0x000fe20002000000 */
[----:B------:R-:W-:Y:S05]  /*0af0*/  BRA `(.L_x_8) ;  /* 0x0000000000047947 */ /* 0x000fea0003800000 */
.L_x_7:
[----:B------:R-:W-:Y:S06]  /*0b00*/  BAR.SYNC.DEFER_BLOCKING 0x0 ;  /* 0x0000000000007b1d */ /* 0x000fec0000010000 */
.L_x_8:
[----:B------:R-:W-:Y:S01]  /*0b10*/  UISETP.NE.AND UP0, UPT, UR76, 0xe, UPT ;  /* 0x0000000e4c00788c */ /* 0x000fe2000bf05270 */
[----:B------:R-:W-:Y:S08]  /*0b20*/  BSSY.RECONVERGENT B1, `(.L_x_9) ;  /* 0x00003b4000017945 */ /* 0x000ff00003800200 */
[----:B------:R-:W-:Y:S05]  /*0b30*/  BRA.U !UP0, `(.L_x_10) ;  /* 0x0000000108147547 */ /* 0x000fea000b800000 */
[----:B------:R-:W-:-:S09]  /*0b40*/  UISETP.NE.AND UP0, UPT, UR76, 0xf, UPT ;  /* 0x0000000f4c00788c */ /* 0x000fd2000bf05270 */
[----:B------:R-:W-:Y:S05]  /*0b50*/  BRA.U UP0, `(.L_x_11) ;  /* 0x0000001500207547 */ /* 0x000fea000b800000 */
[----:B------:R-:W-:-:S08]  /*0b60*/  NOP ;  /* 0x0000000000007918 */ /* 0x000fd00000000000 */
[----:B------:R-:W1:-:S00]  /*0b70*/  USETMAXREG.DEALLOC.CTAPOOL 0x30 ;  /* 0x00000030000079c8 */ /* 0x000e4000080e0500 */
[----:B-1----:R-:W-:Y:S05]  /*0b80*/  BRA `(.L_x_12) ;  /* 0x0000003800b07947 */ /* 0x002fea0003800000 */
.L_x_10:
[----:B------:R-:W-:-:S08]  /*0b90*/  NOP ;  /* 0x0000000000007918 */ /* 0x000fd00000000000 */
[----:B------:R-:W1:-:S00]  /*0ba0*/  USETMAXREG.DEALLOC.CTAPOOL 0x30 ;  /* 0x00000030000079c8 */ /* 0x000e4000080e0500 */
[----:B------:R-:W2:Y:S01]  /*0bb0*/  S2UR UR11, SR_CTAID.X ;  /* 0x00000000000b79c3 */ /* 0x000ea20000002500 */
[----:B------:R-:W2:Y:S01]  /*0bc0*/  LDCU UR4, c[0x0][0x640] ;  /* 0x0000c800ff0477ac */ /* 0x000ea20008000800 */
[----:B-1----:R-:W-:Y:S01]  /*0bd0*/  HFMA2 R6, -RZ, RZ, 0, 5.9604644775390625e-08 ;  /* 0x00000001ff067431 */ /* 0x002fe200000001ff */
[----:B------:R-:W-:Y:S01]  /*0be0*/  MOV R4, 0x1 ;  /* 0x0000000100047802 */ /* 0x000fe20000000f00 */
[----:B------:R-:W1:Y:S01]  /*0bf0*/  LDCU.U8 UR8, c[0x0][0x644] ;  /* 0x0000c880ff0877ac */ /* 0x000e620008000000 */
[----:B------:R-:W3:Y:S01]  /*0c00*/  LDCU.U8 UR7, c[0x0][0x645] ;  /* 0x0000c8a0ff0777ac */ /* 0x000ee20008000000 */
[----:B------:R-:W4:Y:S01]  /*0c10*/  LDCU UR6, c[0x0][0x654] ;  /* 0x0000ca80ff0677ac */ /* 0x000f220008000800 */
[----:B------:R-:W5:Y:S01]  /*0c20*/  LDCU.U8 UR14, c[0x0][0x638] ;  /* 0x0000c700ff0e77ac */ /* 0x000f620008000000 */
[----:B------:R-:W5:Y:S01]  /*0c30*/  LDCU.U8 UR15, c[0x0][0x650] ;  /* 0x0000ca00ff0f77ac */ /* 0x000f620008000000 */
[----:B--2---:R-:W-:Y:S01]  /*0c40*/  UIMAD.WIDE.U32 UR4, UR11, UR4, URZ ;  /* 0x000000040b0472a5 */ /* 0x004fe2000f8e00ff */
[----:B------:R-:W2:Y:S03]  /*0c50*/  LDCU.U8 UR12, c[0x0][0x639] ;  /* 0x0000c720ff0c77ac */ /* 0x000ea60008000000 */
[----:B------:R-:W-:Y:S01]  /*0c60*/  UIADD3 UR4, UPT, UPT, -UR5, UR11, URZ ;  /* 0x0000000b05047290 */ /* 0x000fe2000fffe1ff */
[----:B------:R-:W2:Y:S03]  /*0c70*/  LDCU.U8 UR13, c[0x0][0x651] ;  /* 0x0000ca20ff0d77ac */ /* 0x000ea60008000000 */
[----:B-1----:R-:W-:Y:S01]  /*0c80*/  USHF.R.U32.HI UR4, URZ, UR8, UR4 ;  /* 0x00000008ff047299 */ /* 0x002fe20008011604 */
[----:B------:R-:W1:Y:S03]  /*0c90*/  LDCU.64 UR8, c[0x0][0x630] ;  /* 0x0000c600ff0877ac */ /* 0x000e660008000a00 */
[----:B------:R-:W-:Y:S01]  /*0ca0*/  UIADD3 UR4, UPT, UPT, UR5, UR4, URZ ;  /* 0x0000000405047290 */ /* 0x000fe2000fffe0ff */
[----:B------:R-:W1:Y:S03]  /*0cb0*/  LDCU.U8 UR16, c[0x0][0x62c] ;  /* 0x0000c580ff1077ac */ /* 0x000e660008000000 */
[----:B---3--:R-:W-:Y:S01]  /*0cc0*/  USHF.R.U32.HI UR10, URZ, UR7, UR4 ;  /* 0x00000007ff0a7299 */ /* 0x008fe20008011604 */
[----:B------:R-:W3:Y:S03]  /*0cd0*/  LDCU UR7, c[0x0][0x63c] ;  /* 0x0000c780ff0777ac */ /* 0x000ee60008000800 */
[----:B----4-:R-:W-:-:S02]  /*0ce0*/  UISETP.GE.AND UP0, UPT, UR10, UR6, UPT ;  /* 0x000000060a00728c */ /* 0x010fc4000bf06270 */
[----:B------:R-:W-:Y:S02]  /*0cf0*/  UIADD3 UR4, UPT, UPT, -UR10, URZ, URZ ;  /* 0x000000ff0a047290 */ /* 0x000fe4000fffe1ff */
[----:B-----5:R-:W-:Y:S01]  /*0d00*/  USEL UR6, UR14, UR15, !UP0 ;  /* 0x0000000f0e067287 */ /* 0x020fe2000c000000 */
[----:B------:R-:W4:Y:S03]  /*0d10*/  LDCU.U8 UR14, c[0x0][0x62d] ;  /* 0x0000c5a0ff0e77ac */ /* 0x000f260008000000 */
[----:B------:R-:W-:-:S03]  /*0d20*/  ULOP3.LUT UR6, UR6, 0xff, URZ, 0xc0, !UPT ;  /* 0x000000ff06067892 */ /* 0x000fc6000f8ec0ff */
[----:B-1----:R-:W1:Y:S01]  /*0d30*/  @UP0 LDCU UR9, c[0x0][0x64c] ;  /* 0x0000c980ff0907ac */ /* 0x002e620008000800 */
[----:B---3--:R-:W-:Y:S01]  /*0d40*/  UIMAD UR7, UR4, UR7, UR11 ;  /* 0x00000007040772a4 */ /* 0x008fe2000f8e020b */
[----:B------:R-:W3:Y:S03]  /*0d50*/  @UP0 LDCU UR8, c[0x0][0x648] ;  /* 0x0000c900ff0807ac */ /* 0x000ee60008000800 */
[----:B-1----:R-:W-:Y:S02]  /*0d60*/  UIMAD.WIDE.U32 UR4, UR7, UR9, URZ ;  /* 0x00000009070472a5 */ /* 0x002fe4000f8e00ff */
[----:B--2---:R-:W-:Y:S02]  /*0d70*/  USEL UR9, UR12, UR13, !UP0 ;  /* 0x0000000d0c097287 */ /* 0x004fe4000c000000 */
[----:B------:R-:W-:Y:S01]  /*0d80*/  UIADD3 UR4, UPT, UPT, UR7, -UR5, URZ ;  /* 0x8000000507047290 */ /* 0x000fe2000fffe0ff */
[----:B------:R-:W1:Y:S03]  /*0d90*/  LDCU.64 UR12, c[0x0][0x620] ;  /* 0x0000c400ff0c77ac */ /* 0x000e660008000a00 */
[----:B------:R-:W-:-:S02]  /*0da0*/  USHF.R.U32.HI UR4, URZ, UR6, UR4 ;  /* 0x00000006ff047299 */ /* 0x000fc40008011604 */
[----:B------:R-:W-:Y:S02]  /*0db0*/  ULOP3.LUT UR6, UR9, 0xff, URZ, 0xc0, !UPT ;  /* 0x000000ff09067892 */ /* 0x000fe4000f8ec0ff */
[----:B------:R-:W-:Y:S01]  /*0dc0*/  UIADD3 UR4, UPT, UPT, UR5, UR4, URZ ;  /* 0x0000000405047290 */ /* 0x000fe2000fffe0ff */
[----:B------:R-:W2:Y:S03]  /*0dd0*/  LDCU UR5, c[0x0][0x628] ;  /* 0x0000c500ff0577ac */ /* 0x000ea60008000800 */
[----:B------:R-:W-:-:S04]  /*0de0*/  USHF.R.U32.HI UR15, URZ, UR6, UR4 ;  /* 0x00000006ff0f7299 */ /* 0x000fc80008011604 */
[----:B------:R-:W-:-:S04]  /*0df0*/  UIADD3 UR4, UPT, UPT, -UR15, URZ, URZ ;  /* 0x000000ff0f047290 */ /* 0x000fc8000fffe1ff */
[----:B---3--:R-:W-:-:S04]  /*0e00*/  UIMAD UR4, UR8, UR4, UR7 ;  /* 0x00000004080472a4 */ /* 0x008fc8000f8e0207 */
[----:B-1----:R-:W-:-:S04]  /*0e10*/  UIMAD UR6, UR10, UR12, UR4 ;  /* 0x0000000c0a0672a4 */ /* 0x002fc8000f8e0204 */
[----:B--2---:R-:W-:-:S07]  /*0e20*/  UIMAD.WIDE.U32 UR4, UR6, UR5, URZ ;  /* 0x00000005060472a5 */ /* 0x004fce000f8e00ff */
[----:B------:R-:W-:Y:S02]  /*0e30*/  UMOV UR4, UR5 ;  /* 0x0000000500047c82 */ /* 0x000fe40008000000 */
[----:B------:R-:W-:Y:S02]  /*0e40*/  UIADD3 UR21, UPT, UPT, UR6, -UR4, URZ ;  /* 0x8000000406157290 */ /* 0x000fe4000fffe0ff */
[----:B------:R-:W1:Y:S02]  /*0e50*/  LDCU UR5, c[0x0][0x60c] ;  /* 0x0000c180ff0577ac */ /* 0x000e640008000800 */
[----:B------:R-:W-:-:S04]  /*0e60*/  USHF.R.U32.HI UR21, URZ, UR16, UR21 ;  /* 0x00000010ff157299 */ /* 0x000fc80008011615 */
[----:B------:R-:W-:-:S03]  /*0e70*/  UIADD3 UR21, UPT, UPT, UR4, UR21, URZ ;  /* 0x0000001504157290 */ /* 0x000fc6000fffe0ff */
[----:B------:R-:W-:Y:S01]  /*0e80*/  UMOV UR4, URZ ;  /* 0x000000ff00047c82 */ /* 0x000fe20008000000 */
[----:B----4-:R-:W-:-:S04]  /*0e90*/  USHF.R.U32.HI UR21, URZ, UR14, UR21 ;  /* 0x0000000eff157299 */ /* 0x010fc80008011615 */
[----:B------:R-:W-:Y:S02]  /*0ea0*/  UIADD3 UR20, UPT, UPT, -UR21, URZ, URZ ;  /* 0x000000ff15147290 */ /* 0x000fe4000fffe1ff */
[----:B-1----:R-:W-:Y:S02]  /*0eb0*/  UISETP.GE.AND UP0, UPT, UR11, UR5, UPT ;  /* 0x000000050b00728c */ /* 0x002fe4000bf06270 */
[----:B------:R-:W-:-:S07]  /*0ec0*/  UIMAD UR20, UR20, UR13, UR6 ;  /* 0x0000000d141472a4 */ /* 0x000fce000f8e0206 */
[----:B------:R-:W-:Y:S05]  /*0ed0*/  BRA.U UP0, `(.L_x_13) ;  /* 0x0000000900a47547 */ /* 0x000fea000b800000 */
[----:B------:R-:W-:Y:S01]  /*0ee0*/  UMOV UR4, 0x400 ;  /* 0x0000040000047882 */ /* 0x000fe20000000000 */
[----:B------:R-:W-:Y:S01]  /*0ef0*/  MOV R4, 0x80000000 ;  /* 0x8000000000047802 */ /* 0x000fe20000000f00 */
[----:B------:R-:W-:Y:S01]  /*0f00*/  ULEA UR22, UR22, UR4, 0x18 ;  /* 0x0000000416167291 */ /* 0x000fe2000f8ec0ff */
[----:B------:R-:W1:Y:S01]  /*0f10*/  S2UR UR11, SR_CTAID.X ;  /* 0x00000000000b79c3 */ /* 0x000e620000002500 */
[----:B------:R-:W2:Y:S01]  /*0f20*/  LDCU UR24, c[0x0][0x614] ;  /* 0x0000c280ff1877ac */ /* 0x000ea20008000800 */
[----:B------:R-:W3:Y:S06]  /*0f30*/  LDCU UR9, c[0x0][0x38c] ;  /* 0x00007180ff0977ac */ /* 0x000eec0008000800 */
[----:B------:R-:W4:Y:S01]  /*0f40*/  SYNCS.PHASECHK.TRANS64.TRYWAIT P0, [UR22+0xc0], R4 ;  /* 0x0000c004ff0075a7 */ /* 0x000f220008001116 */
[----:B------:R-:W5:Y:S01]  /*0f50*/  LDCU UR4, c[0x0][0x380] ;  /* 0x00007000ff0477ac */ /* 0x000f620008000800 */
[----:B------:R-:W-:Y:S01]  /*0f60*/  UMOV UR16, 0x0 ;  /* 0x0000000000107882 */ /* 0x000fe20000000000 */
[----:B------:R-:W-:Y:S01]  /*0f70*/  UMOV UR17, 0x1 ;  /* 0x0000000100117882 */ /* 0x000fe20000000000 */
[----:B------:R-:W1:Y:S01]  /*0f80*/  LDCU.64 UR18, c[0x0][0x348] ;  /* 0x00006900ff1277ac */ /* 0x000e620008000a00 */
[----:B--2---:R-:W-:-:S02]  /*0f90*/  UIADD3 UR5, UPT, UPT, -UR15, UR24, URZ ;  /* 0x000000180f057290 */ /* 0x004fc4000fffe1ff */
[----:B---3--:R-:W-:Y:S02]  /*0fa0*/  UIADD3 UR7, UPT, UPT, -UR9, URZ, URZ ;  /* 0x000000ff09077290 */ /* 0x008fe4000fffe1ff */
[----:B------:R-:W-:Y:S02]  /*0fb0*/  UIADD3 UR10, UPT, UPT, UR9, -0x1, URZ ;  /* 0xffffffff090a7890 */ /* 0x000fe4000fffe0ff */
[----:B-----5:R-:W-:Y:S02]  /*0fc0*/  UIADD3 UR4, UPT, UPT, UR9, -UR4, URZ ;  /* 0x8000000409047290 */ /* 0x020fe4000fffe0ff */
[----:B------:R-:W-:Y:S02]  /*0fd0*/  USHF.R.S32.HI UR7, URZ, 0x1f, UR7 ;  /* 0x0000001fff077899 */ /* 0x000fe40008011407 */
[----:B------:R-:W-:Y:S02]  /*0fe0*/  ULEA UR4, UR5, UR4, 0x8 ;  /* 0x0000000405047291 */ /* 0x000fe4000f8e40ff */
[----:B------:R-:W-:-:S02]  /*0ff0*/  UISETP.GT.AND UP0, UPT, UR9, URZ, UPT ;  /* 0x000000ff0900728c */ /* 0x000fc4000bf04270 */
[----:B------:R-:W-:Y:S02]  /*1000*/  UIADD3 UR6, UPT, UPT, -UR4, URZ, URZ ;  /* 0x000000ff04067290 */ /* 0x000fe4000fffe1ff */
[----:B------:R-:W-:Y:S02]  /*1010*/  UIADD3 UR5, UPT, UPT, UR4, -0x1, URZ ;  /* 0xffffffff04057890 */ /* 0x000fe4000fffe0ff */
[----:B------:R-:W-:Y:S02]  /*1020*/  USHF.R.S32.HI UR6, URZ, 0x1f, UR6 ;  /* 0x0000001fff067899 */ /* 0x000fe40008011406 */
[----:B------:R-:W-:Y:S02]  /*1030*/  UISETP.GT.AND UP1, UPT, UR4, URZ, UPT ;  /* 0x000000ff0400728c */ /* 0x000fe4000bf24270 */
[----:B------:R-:W-:Y:S02]  /*1040*/  USHF.R.S32.HI UR8, URZ, 0x1f, UR10 ;  /* 0x0000001fff087899 */ /* 0x000fe4000801140a */
[----:B------:R-:W-:-:S02]  /*1050*/  ULEA.HI UR9, UR7, -UR9, URZ, 0x7 ;  /* 0x8000000907097291 */ /* 0x000fc4000f8f38ff */
[----:B------:R-:W-:Y:S02]  /*1060*/  ULEA.HI UR4, UR6, -UR4, URZ, 0x7 ;  /* 0x8000000406047291 */ /* 0x000fe4000f8f38ff */
[----:B------:R-:W-:Y:S02]  /*1070*/  USHF.R.S32.HI UR7, URZ, 0x1f, UR5 ;  /* 0x0000001fff077899 */ /* 0x000fe40008011405 */
[----:B------:R-:W-:Y:S02]  /*1080*/  ULEA.HI UR10, UR8, UR10, URZ, 0x7 ;  /* 0x0000000a080a7291 */ /* 0x000fe4000f8f38ff */
[----:B------:R-:W-:Y:S02]  /*1090*/  USHF.R.S32.HI UR4, URZ, 0x7, UR4 ;  /* 0x00000007ff047899 */ /* 0x000fe40008011404 */
[----:B------:R-:W-:Y:S02]  /*10a0*/  USHF.R.S32.HI UR8, URZ, 0x7, UR9 ;  /* 0x00000007ff087899 */ /* 0x000fe40008011409 */
[----:B------:R-:W-:-:S02]  /*10b0*/  ULEA.HI UR5, UR7, UR5, URZ, 0x7 ;  /* 0x0000000507057291 */ /* 0x000fc4000f8f38ff */
[----:B------:R-:W-:Y:S02]  /*10c0*/  UIADD3 UR6, UPT, UPT, -UR4, URZ, URZ ;  /* 0x000000ff04067290 */ /* 0x000fe4000fffe1ff */
[----:B------:R-:W-:Y:S02]  /*10d0*/  @UP0 UIMAD.WIDE UR12, UR10, 0x2000000, UR16 ;  /* 0x020000000a0c08a5 */ /* 0x000fe4000f8e0210 */
[----:B------:R-:W-:Y:S02]  /*10e0*/  ULEA.HI.SX32 UR5, UR5, 0x1, 0x19 ;  /* 0x0000000105057891 */ /* 0x000fe4000f8fcaff */
[----:B------:R-:W-:Y:S02]  /*10f0*/  UIADD3 UR4, UPT, UPT, -UR8, URZ, URZ ;  /* 0x000000ff08047290 */ /* 0x000fe4000fffe1ff */
[----:B-1----:R-:W-:Y:S02]  /*1100*/  ULOP3.LUT UR25, UR11, 0x1, URZ, 0xc0, !UPT ;  /* 0x000000010b197892 */ /* 0x002fe4000f8ec0ff */
[----:B------:R-:W-:Y:S01]  /*1110*/  UIADD3 UR17, UPT, UPT, UR22, 0x20, URZ ;  /* 0x0000002016117890 */ /* 0x000fe2000fffe0ff */
[----:B------:R-:W-:-:S02]  /*1120*/  @!UP1 UMOV UR5, UR6 ;  /* 0x0000000600059c82 */ /* 0x000fc40008000000 */
[----:B------:R-:W-:Y:S01]  /*1130*/  @UP0 UMOV UR4, UR13 ;  /* 0x0000000d00040c82 */ /* 0x000fe20008000000 */
[----:B------:R-:W-:Y:S02]  /*1140*/  USHF.L.U32 UR10, UR25, 0x6, URZ ;  /* 0x00000006190a7899 */ /* 0x000fe400080006ff */
[----:B------:R-:W-:Y:S02]  /*1150*/  UISETP.LT.AND UP0, UPT, UR5, UR4, UPT ;  /* 0x000000040500728c */ /* 0x000fe4000bf01270 */
[----:B------:R-:W-:Y:S02]  /*1160*/  UIADD3 UR16, UPT, UPT, UR22, 0x10c00, URZ ;  /* 0x00010c0016107890 */ /* 0x000fe4000fffe0ff */
[----:B------:R-:W-:Y:S02]  /*1170*/  USEL UR14, UR5, UR4, UP0 ;  /* 0x00000004050e7287 */ /* 0x000fe40008000000 */
[----:B------:R-:W-:Y:S02]  /*1180*/  UIADD3 UR4, UP0, UPT, UR18, 0x100, URZ ;  /* 0x0000010012047890 */ /* 0x000fe4000ff1e0ff */
[----:B------:R-:W-:-:S02]  /*1190*/  USHF.L.U32 UR23, UR14, 0x7, URZ ;  /* 0x000000070e177899 */ /* 0x000fc400080006ff */
[----:B------:R-:W-:Y:S02]  /*11a0*/  UIADD3.X UR5, UPT, UPT, URZ, UR19, URZ, UP0, !UPT ;  /* 0x00000013ff057290 */ /* 0x000fe400087fe4ff */
[----:B------:R-:W-:Y:S02]  /*11b0*/  UIADD3 UR11, UPT, UPT, UR23, -0x80, URZ ;  /* 0xffffff80170b7890 */ /* 0x000fe4000fffe0ff */
[----:B------:R-:W-:Y:S02]  /*11c0*/  ULOP3.LUT UR17, UR17, 0xfefffc20, URZ, 0xc0, !UPT ;  /* 0xfefffc2011117892 */ /* 0x000fe4000f8ec0ff */
[----:B------:R-:W-:Y:S02]  /*11d0*/  UIADD3 UR19, UPT, UPT, UR10, UR11, URZ ;  /* 0x0000000b0a137290 */ /* 0x000fe4000fffe0ff */
[----:B------:R-:W-:Y:S01]  /*11e0*/  UISETP.NE.AND UP2, UPT, UR25, URZ, UPT ;  /* 0x000000ff1900728c */ /* 0x000fe2000bf45270 */
[----:B------:R-:W-:Y:S01]  /*11f0*/  UMOV UR18, URZ ;  /* 0x000000ff00127c82 */ /* 0x000fe20008000000 */
[----:B----4-:R-:W-:Y:S09]  /*1200*/  @!P0 BRA `(.L_x_14) ;  /* 0x000000e800ac8947 */ /* 0x010ff20003800000 */
.L_x_100:
[----:B------:R-:W-:Y:S05]  /*1210*/  BRA.U UP2, `(.L_x_15) ;  /* 0x00000001020c7547 */ /* 0x000fea000b800000 */
[----:B------:R-:W-:-:S13]  /*1220*/  ELECT P0, URZ, PT ;  /* 0x0000000000ff782f */ /* 0x000fda0003800000 */
[----:B-1----:R-:W-:-:S04]  /*1230*/  @P0 MOV R3, 0x4000 ;  /* 0x0000400000030802 */ /* 0x002fc80000000f00 */
[----:B------:R2:W-:Y:S03]  /*1240*/  @P0 SYNCS.ARRIVE.TRANS64 RZ, [UR22+0x20], R3 ;  /* 0x00002003ffff09a7 */ /* 0x0005e60008000016 */
.L_x_15:
[----:B------:R3:W-:Y:S01]  /*1250*/  UTMALDG.4D.2CTA [UR16], [UR4], desc[URZ] ;  /* 0x0000ff10040075b4 */ /* 0x0007e20008219000 */
[----:B------:R-:W4:Y:S01]  /*1260*/  SYNCS.PHASECHK.TRANS64.TRYWAIT P0, [UR22+0x10], R4 ;  /* 0x00001004ff0075a7 */ /* 0x000f220008001116 */
[----:B------:R-:W5:Y:S01]  /*1270*/  LDCU.64 UR6, c[0x0][0x348] ;  /* 0x00006900ff0677ac */ /* 0x000f620008000a00 */
[----:B------:R-:W1:Y:S01]  /*1280*/  S2UR UR8, SR_CTAID.X ;  /* 0x00000000000879c3 */ /* 0x000e620000002500 */
[----:B-----5:R-:W-:-:S04]  /*1290*/  UIADD3 UR6, UP0, UPT, UR6, 0x80, URZ ;  /* 0x0000008006067890 */ /* 0x020fc8000ff1e0ff */
[----:B------:R-:W-:Y:S02]  /*12a0*/  UIADD3.X UR7, UPT, UPT, URZ, UR7, URZ, UP0, !UPT ;  /* 0x00000007ff077290 */ /* 0x000fe400087fe4ff */
[----:B---3--:R-:W-:Y:S02]  /*12b0*/  ULOP3.LUT UR4, URZ, UR15, URZ, 0x33, !UPT ;  /* 0x0000000fff047292 */ /* 0x008fe4000f8e33ff */
[----:B------:R-:W-:Y:S02]  /*12c0*/  ULOP3.LUT UR17, UR22, 0xfefffc00, URZ, 0xc0, !UPT ;  /* 0xfefffc0016117892 */ /* 0x000fe4000f8ec0ff */
[----:B-1----:R-:W-:Y:S02]  /*12d0*/  ULOP3.LUT UR8, UR8, 0x1, URZ, 0xc0, !UPT ;  /* 0x0000000108087892 */ /* 0x002fe4000f8ec0ff */
[----:B------:R-:W-:Y:S02]  /*12e0*/  UIADD3 UR4, UPT, UPT, UR4, UR24, URZ ;  /* 0x0000001804047290 */ /* 0x000fe4000fffe0ff */
[----:B------:R-:W-:-:S02]  /*12f0*/  UIADD3 UR16, UPT, UPT, UR22, 0x8c00, URZ ;  /* 0x00008c0016107890 */ /* 0x000fc4000fffe0ff */
[----:B------:R-:W-:Y:S01]  /*1300*/  ULEA UR4, UR4, UR8, 0x2 ;  /* 0x0000000804047291 */ /* 0x000fe2000f8e10ff */
[----:B------:R-:W-:-:S03]  /*1310*/  UMOV UR18, URZ ;  /* 0x000000ff00127c82 */ /* 0x000fc60008000000 */
[----:B------:R-:W-:Y:S01]  /*1320*/  USHF.L.U32 UR19, UR4, 0x7, URZ ;  /* 0x0000000704137899 */ /* 0x000fe200080006ff */
[----:B----4-:R-:W-:Y:S11]  /*1330*/  @!P0 BRA `(.L_x_16) ;  /* 0x000000e800808947 */ /* 0x010ff60003800000 */
.L_x_102:
[----:B------:R-:W-:Y:S05]  /*1340*/  BRA.U UP2, `(.L_x_17) ;  /* 0x00000001020c7547 */ /* 0x000fea000b800000 */
[----:B------:R-:W-:-:S13]  /*1350*/  ELECT P0, URZ, PT ;  /* 0x0000000000ff782f */ /* 0x000fda0003800000 */
[----:B-12---:R-:W-:-:S04]  /*1360*/  @P0 MOV R3, 0x8000 ;  /* 0x0000800000030802 */ /* 0x006fc80000000f00 */
[----:B------:R3:W-:Y:S03]  /*1370*/  @P0 SYNCS.ARRIVE.TRANS64 RZ, [UR22], R3 ;  /* 0x00000003ffff09a7 */ /* 0x0007e60008000016 */
.L_x_17:
[----:B------:R4:W-:Y:S01]  /*1380*/  UTMALDG.4D.2CTA [UR16], [UR6], desc[URZ] ;  /* 0x0000ff10060075b4 */ /* 0x0009e20008219000 */
[----:B------:R-:W5:Y:S01]  /*1390*/  SYNCS.PHASECHK.TRANS64.TRYWAIT P0, [UR22+0x18], R4 ;  /* 0x00001804ff0075a7 */ /* 0x000f620008001116 */
[----:B------:R-:W1:Y:S02]  /*13a0*/  LDCU.64 UR4, c[0x0][0x348] ;  /* 0x00006900ff0477ac */ /* 0x000e640008000a00 */
[----:B-1----:R-:W-:-:S04]  /*13b0*/  UIADD3 UR4, UP0, UPT, UR4, 0x80, URZ ;  /* 0x0000008004047890 */ /* 0x002fc8000ff1e0ff */
[----:B------:R-:W-:Y:S02]  /*13c0*/  UIADD3.X UR5, UPT, UPT, URZ, UR5, URZ, UP0, !UPT ;  /* 0x00000005ff057290 */ /* 0x000fe400087fe4ff */
[----:B----4-:R-:W-:Y:S02]  /*13d0*/  UIADD3 UR17, UPT, UPT, UR22, 0x8, URZ ;  /* 0x0000000816117890 */ /* 0x010fe4000fffe0ff */
[----:B------:R-:W-:Y:S02]  /*13e0*/  UIADD3 UR16, UPT, UPT, UR22, 0xcc00, URZ ;  /* 0x0000cc0016107890 */ /* 0x000fe4000fffe0ff */
[----:B------:R-:W-:Y:S02]  /*13f0*/  ULOP3.LUT UR17, UR17, 0xfefffc08, URZ, 0xc0, !UPT ;  /* 0xfefffc0811117892 */ /* 0x000fe4000f8ec0ff */
[----:B------:R-:W-:Y:S01]  /*1400*/  UIADD3 UR19, UPT, UPT, UR19, 0x100, URZ ;  /* 0x0000010013137890 */ /* 0x000fe2000fffe0ff */
[----:B------:R-:W-:Y:S01]  /*1410*/  UMOV UR18, URZ ;  /* 0x000000ff00127c82 */ /* 0x000fe20008000000 */
[----:B-----5:R-:W-:Y:S06]  /*1420*/  @!P0 BRA `(.L_x_18) ;  /* 0x000000e800648947 */ /* 0x020fec0003800000 */
.L_x_104:
[----:B------:R-:W-:Y:S05]  /*1430*/  BRA.U UP2, `(.L_x_19) ;  /* 0x00000001020c7547 */ /* 0x000fea000b800000 */
[----:B------:R-:W-:-:S13]  /*1440*/  ELECT P0, URZ, PT ;  /* 0x0000000000ff782f */ /* 0x000fda0003800000 */
[----:B-123--:R-:W-:-:S04]  /*1450*/  @P0 MOV R3, 0x8000 ;  /* 0x0000800000030802 */ /* 0x00efc80000000f00 */
[----:B------:R4:W-:Y:S03]  /*1460*/  @P0 SYNCS.ARRIVE.TRANS64 RZ, [UR22+0x8], R3 ;  /* 0x00000803ffff09a7 */ /* 0x0009e60008000016 */
.L_x_19:
[----:B------:R5:W-:Y:S01]  /*1470*/  UTMALDG.4D.2CTA [UR16], [UR4], desc[URZ] ;  /* 0x0000ff10040075b4 */ /* 0x000be20008219000 */
[----:B------:R-:W1:Y:S01]  /*1480*/  SYNCS.PHASECHK.TRANS64.TRYWAIT P0, [UR22+0xc8], R4 ;  /* 0x0000c804ff0075a7 */ /* 0x000e620008001116 */
[----:B------:R-:W-:Y:S02]  /*1490*/  UIADD3 UR9, UPT, UPT, UR22, 0x28, URZ ;  /* 0x0000002816097890 */ /* 0x000fe4000fffe0ff */
[----:B------:R-:W-:Y:S02]  /*14a0*/  UIADD3 UR8, UPT, UPT, UR22, 0x12c00, URZ ;  /* 0x00012c0016087890 */ /* 0x000fe4000fffe0ff */
[----:B------:R-:W-:Y:S01]  /*14b0*/  ULOP3.LUT UR9, UR9, 0xfefffc28, URZ, 0xc0, !UPT ;  /* 0xfefffc2809097892 */ /* 0x000fe2000f8ec0ff */
[----:B------:R-:W-:Y:S01]  /*14c0*/  UMOV UR12, UR20 ;  /* 0x00000014000c7c82 */ /* 0x000fe20008000000 */
[----:B------:R-:W-:Y:S01]  /*14d0*/  UMOV UR13, UR21 ;  /* 0x00000015000d7c82 */ /* 0x000fe20008000000 */
[----:B-----5:R-:W5:Y:S02]  /*14e0*/  LDCU.64 UR4, c[0x0][0x348] ;  /* 0x00006900ff0477ac */ /* 0x020f640008000a00 */
[----:B-----5:R-:W-:-:S04]  /*14f0*/  UIADD3 UR4, UP0, UPT, UR4, 0x180, URZ ;  /* 0x0000018004047890 */ /* 0x020fc8000ff1e0ff */
[----:B------:R-:W-:Y:S01]  /*1500*/  UIADD3.X UR5, UPT, UPT, URZ, UR5, URZ, UP0, !UPT ;  /* 0x00000005ff057290 */ /* 0x000fe200087fe4ff */
[----:B-1----:R-:W-:Y:S11]  /*1510*/  @!P0 BRA `(.L_x_20) ;  /* 0x000000e800488947 */ /* 0x002ff60003800000 */
.L_x_106:
[----:B------:R-:W-:Y:S05]  /*1520*/  BRA.U UP2, `(.L_x_21) ;  /* 0x00000001020c7547 */ /* 0x000fea000b800000 */
[----:B------:R-:W-:-:S13]  /*1530*/  ELECT P0, URZ, PT ;  /* 0x0000000000ff782f */ /* 0x000fda0003800000 */
[----:B-1234-:R-:W-:-:S04]  /*1540*/  @P0 MOV R3, 0x4000 ;  /* 0x0000400000030802 */ /* 0x01efc80000000f00 */
[----:B------:R5:W-:Y:S03]  /*1550*/  @P0 SYNCS.ARRIVE.TRANS64 RZ, [UR22+0x28], R3 ;  /* 0x00002803ffff09a7 */ /* 0x000be60008000016 */
.L_x_21:
[----:B------:R-:W-:Y:S01]  /*1560*/  UISETP.GE.AND UP0, UPT, UR14, 0x2, UPT ;  /* 0x000000020e00788c */ /* 0x000fe2000bf06270 */
[----:B------:R-:W-:Y:S01]  /*1570*/  HFMA2 R4, -RZ, RZ, 0, 5.9604644775390625e-08 ;  /* 0x00000001ff047431 */ /* 0x000fe200000001ff */
[----:B------:R-:W-:Y:S01]  /*1580*/  MOV R6, RZ ;  /* 0x000000ff00067202 */ /* 0x000fe20000000f00 */
[----:B------:R1:W-:Y:S02]  /*1590*/  UTMALDG.4D.2CTA [UR8], [UR4], desc[URZ] ;  /* 0x0000ff08040075b4 */ /* 0x0003e40008219000 */
[----:B-1----:R-:W-:-:S04]  /*15a0*/  UMOV UR4, 0x2 ;  /* 0x0000000200047882 */ /* 0x002fc80000000000 */
[----:B------:R-:W-:Y:S05]  /*15b0*/  BRA.U !UP0, `(.L_x_13) ;  /* 0x0000000108ec7547 */ /* 0x000fea000b800000 */
[----:B------:R-:W1:Y:S01]  /*15c0*/  S2UR UR6, SR_CTAID.X ;  /* 0x00000000000679c3 */ /* 0x000e620000002500 */
[----:B------:R-:W2:Y:S01]  /*15d0*/  LDCU.64 UR4, c[0x0][0x348] ;  /* 0x00006900ff0477ac */ /* 0x000ea20008000a00 */
[----:B------:R-:W-:Y:S01]  /*15e0*/  MOV R4, 0x1 ;  /* 0x0000000100047802 */ /* 0x000fe20000000f00 */
[----:B------:R-:W-:Y:S02]  /*15f0*/  ULOP3.LUT UR15, UR23, UR10, URZ, 0xfc, !UPT ;  /* 0x0000000a170f7292 */ /* 0x000fe4000f8efcff */
[----:B------:R-:W-:Y:S01]  /*1600*/  UIADD3 UR14, UPT, UPT, -UR14, URZ, URZ ;  /* 0x000000ff0e0e7290 */ /* 0x000fe2000fffe1ff */
[----:B------:R-:W-:Y:S01]  /*1610*/  UMOV UR18, URZ ;  /* 0x000000ff00127c82 */ /* 0x000fe20008000000 */
[----:B--2---:R-:W-:Y:S02]  /*1620*/  UIADD3 UR24, UP0, UPT, UR4, 0x180, URZ ;  /* 0x0000018004187890 */ /* 0x004fe4000ff1e0ff */
[----:B------:R-:W-:Y:S02]  /*1630*/  UIADD3 UR26, UP1, UPT, UR4, 0x100, URZ ;  /* 0x00000100041a7890 */ /* 0x000fe4000ff3e0ff */
[----:B------:R-:W-:-:S02]  /*1640*/  UIADD3.X UR25, UPT, UPT, URZ, UR5, URZ, UP0, !UPT ;  /* 0x00000005ff197290 */ /* 0x000fc400087fe4ff */
[----:B-1----:R-:W-:Y:S02]  /*1650*/  ULOP3.LUT UR6, UR6, 0x1, URZ, 0xc0, !UPT ;  /* 0x0000000106067892 */ /* 0x002fe4000f8ec0ff */
[----:B------:R-:W-:Y:S02]  /*1660*/  UIADD3.X UR27, UPT, UPT, URZ, UR5, URZ, UP1, !UPT ;  /* 0x00000005ff1b7290 */ /* 0x000fe40008ffe4ff */
[----:B------:R-:W-:Y:S01]  /*1670*/  UISETP.NE.AND UP0, UPT, UR6, URZ, UPT ;  /* 0x000000ff0600728c */ /* 0x000fe2000bf05270 */
[----:B------:R-:W-:-:S10]  /*1680*/  UMOV UR4, 0x2 ;  /* 0x0000000200047882 */ /* 0x000fd40000000000 */
.L_x_26:
[----:B------:R-:W-:Y:S01]  /*1690*/  ULEA UR5, UR4, UR22, 0x3 ;  /* 0x0000001604057291 */ /* 0x000fe2000f8e18ff */
[----:B------:R-:W-:Y:S01]  /*16a0*/  IMAD.U32 R8, R4, -0x80000000, RZ ;  /* 0x8000000004087824 */ /* 0x000fe200078e00ff */
[----:B------:R-:W-:Y:S02]  /*16b0*/  UIADD3 UR6, UPT, UPT, UR4, 0x1, URZ ;  /* 0x0000000104067890 */ /* 0x000fe4000fffe0ff */
[----:B------:R-:W-:Y:S02]  /*16c0*/  ULEA UR16, UR4, UR22, 0xd ;  /* 0x0000001604107291 */ /* 0x000fe4000f8e68ff */
[----:B------:R-:W-:Y:S02]  /*16d0*/  UISETP.NE.AND UP1, UPT, UR6, 0x14, UPT ;  /* 0x000000140600788c */ /* 0x000fe4000bf25270 */
[----:B------:R-:W-:Y:S01]  /*16e0*/  UIADD3 UR17, UPT, UPT, UR5, 0x20, URZ ;  /* 0x0000002005117890 */ /* 0x000fe2000fffe0ff */
[----:B------:R-:W1:Y:S01]  /*16f0*/  SYNCS.PHASECHK.TRANS64.TRYWAIT P0, [UR5+0xc0], R8 ;  /* 0x0000c008ff0075a7 */ /* 0x000e620008001105 */
[----:B------:R-:W-:-:S02]  /*1700*/  USEL UR7, URZ, 0x1, UP1 ;  /* 0x00000001ff077887 */ /* 0x000fc40008800000 */
[----:B------:R-:W-:Y:S02]  /*1710*/  USEL UR6, UR6, URZ, UP1 ;  /* 0x000000ff06067287 */ /* 0x000fe40008800000 */
[----:B------:R-:W-:Y:S02]  /*1720*/  UIADD3 UR19, UPT, UPT, UR15, -0x100, URZ ;  /* 0xffffff000f137890 */ /* 0x000fe4000fffe0ff */
[----:B------:R-:W-:Y:S01]  /*1730*/  LOP3.LUT R4, R4, UR7, RZ, 0x3c, !PT ;  /* 0x0000000704047c12 */ /* 0x000fe2000f8e3cff */
[----:B------:R-:W-:Y:S02]  /*1740*/  UIADD3 UR16, UPT, UPT, UR16, 0x10c00, URZ ;  /* 0x00010c0010107890 */ /* 0x000fe4000fffe0ff */
[----:B------:R-:W-:Y:S01]  /*1750*/  ULOP3.LUT UR17, UR17, 0xfefffff8, URZ, 0xc0, !UPT ;  /* 0xfefffff811117892 */ /* 0x000fe2000f8ec0ff */
[----:B------:R-:W-:Y:S01]  /*1760*/  SHF.L.U32 R5, R4, 0x1f, RZ ;  /* 0x0000001f04057819 */ /* 0x000fe200000006ff */
[----:B------:R-:W-:Y:S01]  /*1770*/  ULEA UR4, UR6, UR22, 0x3 ;  /* 0x0000001606047291 */ /* 0x000fe2000f8e18ff */
[----:B-12---:R-:W-:Y:S11]  /*1780*/  @!P0 BRA `(.L_x_22) ;  /* 0x000000e400cc8947 */ /* 0x006ff60003800000 */
.L_x_108:
[----:B------:R-:W-:Y:S05]  /*1790*/  BRA.U UP2, `(.L_x_23) ;  /* 0x00000001020c7547 */ /* 0x000fea000b800000 */
[----:B------:R-:W-:-:S13]  /*17a0*/  ELECT P0, URZ, PT ;  /* 0x0000000000ff782f */ /* 0x000fda0003800000 */
[----:B-1-345:R-:W-:-:S04]  /*17b0*/  @P0 MOV R3, 0x4000 ;  /* 0x0000400000030802 */ /* 0x03afc80000000f00 */
[----:B------:R2:W-:Y:S03]  /*17c0*/  @P0 SYNCS.ARRIVE.TRANS64 RZ, [UR5+0x20], R3 ;  /* 0x00002003ffff09a7 */ /* 0x0005e60008000005 */
.L_x_23:
[----:B------:R1:W-:Y:S01]  /*17d0*/  UTMALDG.4D.2CTA [UR16], [UR26], desc[URZ] ;  /* 0x0000ff101a0075b4 */ /* 0x0003e20008219000 */
[----:B------:R-:W2:Y:S01]  /*17e0*/  SYNCS.PHASECHK.TRANS64.TRYWAIT P0, [UR4+0xc0], R5 ;  /* 0x0000c005ff0075a7 */ /* 0x000ea20008001104 */
[----:B------:R-:W-:Y:S01]  /*17f0*/  UPLOP3.LUT UP2, UPT, UPT, UPT, UP0, 0x80, 0x8 ;  /* 0x000000000008789c */ /* 0x000fe20003f4f000 */
[----:B-12---:R-:W-:Y:S10]  /*1800*/  @!P0 BRA `(.L_x_24) ;  /* 0x000000e400c88947 */ /* 0x006ff40003800000 */
.L_x_110:
[----:B------:R-:W-:Y:S05]  /*1810*/  BRA.U UP2, `(.L_x_25) ;  /* 0x00000001020c7547 */ /* 0x000fea000b800000 */
[----:B------:R-:W-:-:S13]  /*1820*/  ELECT P0, URZ, PT ;  /* 0x0000000000ff782f */ /* 0x000fda0003800000 */
[----:B-1-345:R-:W-:-:S04]  /*1830*/  @P0 MOV R3, 0x4000 ;  /* 0x0000400000030802 */ /* 0x03afc80000000f00 */
[----:B------:R2:W-:Y:S03]  /*1840*/  @P0 SYNCS.ARRIVE.TRANS64 RZ, [UR4+0x20], R3 ;  /* 0x00002003ffff09a7 */ /* 0x0005e60008000004 */
.L_x_25:
[----:B------:R-:W-:Y:S02]  /*1850*/  UIADD3 UR9, UPT, UPT, UR4, 0x20, URZ ;  /* 0x0000002004097890 */ /* 0x000fe4000fffe0ff */
[----:B------:R-:W-:Y:S02]  /*1860*/  ULEA UR8, UR6, UR22, 0xd ;  /* 0x0000001606087291 */ /* 0x000fe4000f8e68ff */
[----:B------:R-:W-:Y:S02]  /*1870*/  UIADD3 UR11, UPT, UPT, UR23, -0x100, URZ ;  /* 0xffffff00170b7890 */ /* 0x000fe4000fffe0ff */
[----:B------:R-:W-:Y:S02]  /*1880*/  ULOP3.LUT UR9, UR9, 0xfefffff8, URZ, 0xc0, !UPT ;  /* 0xfefffff809097892 */ /* 0x000fe4000f8ec0ff */
[----:B------:R-:W-:Y:S01]  /*1890*/  UIADD3 UR8, UPT, UPT, UR8, 0x10c00, URZ ;  /* 0x00010c0008087890 */ /* 0x000fe2000fffe0ff */
[----:B------:R-:W-:Y:S01]  /*18a0*/  UMOV UR12, UR20 ;  /* 0x00000014000c7c82 */ /* 0x000fe20008000000 */
[----:B------:R-:W-:Y:S01]  /*18b0*/  UMOV UR13, UR21 ;  /* 0x00000015000d7c82 */ /* 0x000fe20008000000 */
[----:B------:R-:W-:-:S02]  /*18c0*/  UIADD3 UR4, UPT, UPT, UR6, 0x1, URZ ;  /* 0x0000000106047890 */ /* 0x000fc4000fffe0ff */
[----:B------:R-:W-:Y:S02]  /*18d0*/  UIADD3 UR14, UPT, UPT, UR14, 0x1, URZ ;  /* 0x000000010e0e7890 */ /* 0x000fe4000fffe0ff */
[----:B------:R-:W-:Y:S02]  /*18e0*/  UISETP.NE.AND UP1, UPT, UR4, 0x14, UPT ;  /* 0x000000140400788c */ /* 0x000fe4000bf25270 */
[----:B------:R1:W-:Y:S01]  /*18f0*/  UTMALDG.4D.2CTA [UR8], [UR24], desc[URZ] ;  /* 0x0000ff08180075b4 */ /* 0x0003e20008219000 */
[----:B------:R-:W-:Y:S02]  /*1900*/  UIADD3 UR15, UPT, UPT, UR15, -0x80, URZ ;  /* 0xffffff800f0f7890 */ /* 0x000fe4000fffe0ff */
[----:B------:R-:W-:Y:S02]  /*1910*/  USEL UR4, UR4, URZ, UP1 ;  /* 0x000000ff04047287 */ /* 0x000fe40008800000 */
[----:B------:R-:W-:Y:S02]  /*1920*/  USEL UR5, URZ, 0x1, UP1 ;  /* 0x00000001ff057887 */ /* 0x000fe40008800000 */
[----:B------:R-:W-:-:S02]  /*1930*/  UISETP.NE.AND UP1, UPT, UR14, -0x1, UPT ;  /* 0xffffffff0e00788c */ /* 0x000fc4000bf25270 */
[----:B------:R-:W-:Y:S02]  /*1940*/  UIADD3 UR23, UPT, UPT, UR23, -0x80, URZ ;  /* 0xffffff8017177890 */ /* 0x000fe4000fffe0ff */
[----:B------:R-:W-:-:S05]  /*1950*/  LOP3.LUT R4, R4, UR5, RZ, 0x3c, !PT ;  /* 0x0000000504047c12 */ /* 0x000fca000f8e3cff */
[----:B-1----:R-:W-:Y:S05]  /*1960*/  BRA.U UP1, `(.L_x_26) ;  /* 0xfffffffd01487547 */ /* 0x002fea000b83ffff */
.L_x_13:
[----:B------:R-:W-:Y:S01]  /*1970*/  UIADD3 UR5, UPT, UPT, UR4, 0x2, URZ ;  /* 0x0000000204057890 */ /* 0x000fe2000fffe0ff */
[----:B------:R-:W-:Y:S01]  /*1980*/  S2UR UR22, SR_CgaCtaId ;  /* 0x00000000001679c3 */ /* 0x000fe20000008800 */
[----:B------:R-:W-:-:S04]  /*1990*/  UISETP.NE.AND UP0, UPT, UR4, 0x13, UPT ;  /* 0x000000130400788c */ /* 0x000fc8000bf05270 */
[----:B------:R-:W-:-:S03]  /*19a0*/  USEL UR5, UR5, 0x1, UP0 ;  /* 0x0000000105057887 */ /* 0x000fc60008000000 */
[----:B------:R-:W1:Y:S01]  /*19b0*/  S2UR UR14, SR_CTAID.X ;  /* 0x00000000000e79c3 */ /* 0x000e620000002500 */
[----:B------:R-:W-:Y:S02]  /*19c0*/  UIADD3 UR6, UPT, UPT, UR5, 0x1, URZ ;  /* 0x0000000105067890 */ /* 0x000fe4000fffe0ff */
[----:B------:R-:W-:-:S04]  /*19d0*/  UISETP.NE.AND UP1, UPT, UR5, 0x14, UPT ;  /* 0x000000140500788c */ /* 0x000fc8000bf25270 */
[----:B------:R-:W-:Y:S02]  /*19e0*/  USEL UR12, UR6, 0x1, UP1 ;  /* 0x00000001060c7887 */ /* 0x000fe40008800000 */
[----:B------:R-:W-:Y:S02]  /*19f0*/  UISETP.EQ.XOR UP1, UPT, UR4, 0x13, !UP1 ;  /* 0x000000130400788c */ /* 0x000fe4000cf22a70 */
[----:B------:R-:W-:Y:S02]  /*1a00*/  UIADD3 UR5, UPT, UPT, UR12, 0x1, URZ ;  /* 0x000000010c057890 */ /* 0x000fe4000fffe0ff */
[----:B------:R-:W-:Y:S02]  /*1a10*/  UISETP.NE.AND UP0, UPT, UR12, 0x14, UPT ;  /* 0x000000140c00788c */ /* 0x000fe4000bf05270 */
[----:B------:R-:W-:Y:S02]  /*1a20*/  UISETP.EQ.XOR UP1, UPT, UR12, 0x14, UP1 ;  /* 0x000000140c00788c */ /* 0x000fe40008f22a70 */
[----:B------:R-:W-:-:S04]  /*1a30*/  USEL UR11, UR5, 0x1, UP0 ;  /* 0x00000001050b7887 */ /* 0x000fc80008000000 */
[----:B------:R-:W-:Y:S02]  /*1a40*/  UIADD3 UR5, UPT, UPT, UR11, 0x1, URZ ;  /* 0x000000010b057890 */ /* 0x000fe4000fffe0ff */
[----:B------:R-:W-:Y:S02]  /*1a50*/  UISETP.NE.AND UP0, UPT, UR11, 0x14, UPT ;  /* 0x000000140b00788c */ /* 0x000fe4000bf05270 */
[----:B------:R-:W-:Y:S02]  /*1a60*/  UISETP.EQ.XOR UP1, UPT, UR11, 0x14, UP1 ;  /* 0x000000140b00788c */ /* 0x000fe40008f22a70 */
[----:B------:R-:W-:Y:S02]  /*1a70*/  USEL UR10, UR5, 0x1, UP0 ;  /* 0x00000001050a7887 */ /* 0x000fe40008000000 */
[----:B-1----:R-:W-:Y:S02]  /*1a80*/  ULOP3.LUT UR14, UR14, 0x1, URZ, 0xc0, !UPT ;  /* 0x000000010e0e7892 */ /* 0x002fe4000f8ec0ff */
[----:B------:R-:W-:-:S02]  /*1a90*/  UIADD3 UR5, UPT, UPT, UR10, 0x1, URZ ;  /* 0x000000010a057890 */ /* 0x000fc4000fffe0ff */
[----:B------:R-:W-:Y:S02]  /*1aa0*/  UISETP.NE.AND UP0, UPT, UR10, 0x14, UPT ;  /* 0x000000140a00788c */ /* 0x000fe4000bf05270 */
[----:B------:R-:W-:Y:S02]  /*1ab0*/  UISETP.EQ.XOR UP1, UPT, UR10, 0x14, UP1 ;  /* 0x000000140a00788c */ /* 0x000fe40008f22a70 */
[----:B------:R-:W-:-:S04]  /*1ac0*/  USEL UR9, UR5, 0x1, UP0 ;  /* 0x0000000105097887 */ /* 0x000fc80008000000 */
[----:B------:R-:W-:Y:S02]  /*1ad0*/  UIADD3 UR5, UPT, UPT, UR9, 0x1, URZ ;  /* 0x0000000109057890 */ /* 0x000fe4000fffe0ff */
        /* <DEDUP_REMOVED lines=50> */
[----:B------:R-:W-:-:S03]  /*1e00*/  USEL UR5, UR4, 0x1, UP0 ;  /* 0x0000000104057887 */ /* 0x000fc60008000000 */
[----:B------:R-:W-:Y:S01]  /*1e10*/  UMOV UR4, 0x400 ;  /* 0x0000040000047882 */ /* 0x000fe20000000000 */
[----:B------:R-:W-:Y:S02]  /*1e20*/  UISETP.EQ.XOR UP1, UPT, UR5, 0x14, UP1 ;  /* 0x000000140500788c */ /* 0x000fe40008f22a70 */
[----:B------:R-:W-:Y:S02]  /*1e30*/  UISETP.NE.AND UP0, UPT, UR5, 0x14, UPT ;  /* 0x000000140500788c */ /* 0x000fe4000bf05270 */
[----:B------:R-:W-:Y:S02]  /*1e40*/  USEL UR6, URZ, 0x1, !UP1 ;  /* 0x00000001ff067887 */ /* 0x000fe4000c800000 */
[----:B------:R-:W-:Y:S02]  /*1e50*/  ULEA UR4, UR22, UR4, 0x18 ;  /* 0x0000000416047291 */ /* 0x000fe4000f8ec0ff */
[----:B------:R-:W-:Y:S02]  /*1e60*/  USEL UR5, UR5, URZ, UP0 ;  /* 0x000000ff05057287 */ /* 0x000fe40008000000 */
[----:B------:R-:W-:Y:S01]  /*1e70*/  LOP3.LUT R4, R4, UR6, RZ, 0x3c, !PT ;  /* 0x0000000604047c12 */ /* 0x000fe2000f8e3cff */
[----:B------:R-:W-:-:S02]  /*1e80*/  UISETP.NE.AND UP0, UPT, UR14, URZ, UPT ;  /* 0x000000ff0e00728c */ /* 0x000fc4000bf05270 */
[----:B------:R-:W-:Y:S01]  /*1e90*/  ULEA UR5, UR5, UR4, 0x3 ;  /* 0x0000000405057291 */ /* 0x000fe2000f8e18ff */
[----:B------:R-:W-:-:S08]  /*1ea0*/  SHF.L.U32 R4, R4, 0x1f, RZ ;  /* 0x0000001f04047819 */ /* 0x000fd000000006ff */
[----:B------:R-:W1:Y:S02]  /*1eb0*/  SYNCS.PHASECHK.TRANS64.TRYWAIT P0, [UR5+0xc0], R4 ;  /* 0x0000c004ff0075a7 */ /* 0x000e640008001105 */
[----:B-1----:R-:W-:Y:S05]  /*1ec0*/  @!P0 BRA `(.L_x_27) ;  /* 0x000000e000388947 */ /* 0x002fea0003800000 */
.L_x_112:
[----:B------:R-:W-:Y:S04]  /*1ed0*/  BSSY.RECONVERGENT B0, `(.L_x_11) ;  /* 0x0000010000007945 */ /* 0x000fe80003800200 */
[----:B------:R-:W-:Y:S05]  /*1ee0*/  BRA.U UP0, `(.L_x_28) ;  /* 0x00000001002c7547 */ /* 0x000fea000b800000 */
[----:B------:R-:W-:Y:S02]  /*1ef0*/  ELECT P0, URZ, PT ;  /* 0x0000000000ff782f */ /* 0x000fe40003800000 */
[----:B------:R-:W-:-:S11]  /*1f00*/  SHF.L.U32 R6, R6, 0x1f, RZ ;  /* 0x0000001f06067819 */ /* 0x000fd600000006ff */
[----:B-12345:R-:W-:-:S04]  /*1f10*/  @P0 IMAD.MOV.U32 R3, RZ, RZ, 0x4000 ;  /* 0x00004000ff030424 */ /* 0x03efc800078e00ff */
[----:B------:R1:W-:Y:S01]  /*1f20*/  @P0 SYNCS.ARRIVE.TRANS64 RZ, [UR5+0x20], R3 ;  /* 0x00002003ffff09a7 */ /* 0x0003e20008000005 */
[----:B------:R-:W2:Y:S02]  /*1f30*/  SYNCS.PHASECHK.TRANS64.TRYWAIT P0, [UR4+0x18], R6 ;  /* 0x00001806ff0075a7 */ /* 0x000ea40008001104 */
[----:B-12---:R-:W-:Y:S05]  /*1f40*/  @!P0 BRA `(.L_x_29) ;  /* 0x000000e000348947 */ /* 0x006fea0003800000 */
.L_x_114:
[----:B------:R-:W-:-:S13]  /*1f50*/  ELECT P0, URZ, PT ;  /* 0x0000000000ff782f */ /* 0x000fda0003800000 */
[----:B------:R-:W-:Y:S05]  /*1f60*/  @!P0 BRA `(.L_x_30) ;  /* 0x0000000000188947 */ /* 0x000fea0003800000 */
[----:B-1----:R-:W-:-:S04]  /*1f70*/  HFMA2 R3, -RZ, RZ, 0, -0.0 ;  /* 0x00008000ff037431 */ /* 0x002fc800000001ff */
[----:B------:R2:W-:Y:S01]  /*1f80*/  SYNCS.ARRIVE.TRANS64 RZ, [UR4+0x8], R3 ;  /* 0x00000803ffff79a7 */ /* 0x0005e20008000004 */
[----:B------:R-:W-:Y:S05]  /*1f90*/  BRA `(.L_x_30) ;  /* 0x00000000000c7947 */ /* 0x000fea0003800000 */
.L_x_28:
[----:B------:R-:W-:-:S04]  /*1fa0*/  SHF.L.U32 R6, R6, 0x1f, RZ ;  /* 0x0000001f06067819 */ /* 0x000fc800000006ff */
[----:B------:R-:W1:Y:S02]  /*1fb0*/  SYNCS.PHASECHK.TRANS64.TRYWAIT P0, [UR4+0x18], R6 ;  /* 0x00001806ff0075a7 */ /* 0x000e640008001104 */
[----:B-1----:R-:W-:Y:S05]  /*1fc0*/  @!P0 BRA `(.L_x_31) ;  /* 0x000000e000308947 */ /* 0x002fea0003800000 */
.L_x_30:
[----:B------:R-:W-:Y:S05]  /*1fd0*/  BSYNC.RECONVERGENT B0 ;  /* 0x0000000000007941 */ /* 0x000fea0003800200 */
.L_x_11:
[----:B------:R-:W-:-:S09]  /*1fe0*/  UISETP.NE.AND UP0, UPT, UR76, 0xc, UPT ;  /* 0x0000000c4c00788c */ /* 0x000fd2000bf05270 */
[----:B------:R-:W-:Y:S05]  /*1ff0*/  BRA.U UP0, `(.L_x_12) ;  /* 0x0000002500947547 */ /* 0x000fea000b800000 */
[----:B------:R-:W-:Y:S01]  /*2000*/  UMOV UR6, 0x400 ;  /* 0x0000040000067882 */ /* 0x000fe20000000000 */
[----:B------:R-:W-:Y:S01]  /*2010*/  UMOV UR4, 0x20 ;  /* 0x0000002000047882 */ /* 0x000fe20000000000 */
[----:B------:R-:W-:Y:S02]  /*2020*/  ULEA UR6, UR22, UR6, 0x18 ;  /* 0x0000000616067291 */ /* 0x000fe4000f8ec0ff */
[----:B------:R-:W-:-:S04]  /*2030*/  UIADD3 UR4, UPT, UPT, -UR4, 0x100000, URZ ;  /* 0x0010000004047890 */ /* 0x000fc8000fffe1ff */
[----:B------:R-:W-:Y:S02]  /*2040*/  USHF.L.U32 UR5, UR4, 0xb, URZ ;  /* 0x0000000b04057899 */ /* 0x000fe400080006ff */
[----:B------:R-:W-:Y:S01]  /*2050*/  USHF.L.U32 UR4, UR4, 0x1, URZ ;  /* 0x0000000104047899 */ /* 0x000fe200080006ff */
[----:B------:R-:W-:Y:S01]  /*2060*/  ELECT P0, URZ, PT ;  /* 0x0000000000ff782f */ /* 0x000fe20003800000 */
[----:B------:R-:W1:Y:S10]  /*2070*/  FENCE.VIEW.ASYNC.S ;  /* 0x00000000000073c6 */ /* 0x000e740000000000 */
[----:B-1----:R1:W2:Y:S01]  /*2080*/  SYNCS.EXCH.64 URZ, [UR6+0x220], UR4 ;  /* 0x0002200406ff75b2 */ /* 0x0022a20008000100 */
[----:B------:R-:W-:Y:S01]  /*2090*/  NOP ;  /* 0x0000000000007918 */ /* 0x000fe20000000000 */
[----:B------:R-:W3:-:S00]  /*20a0*/  USETMAXREG.DEALLOC.CTAPOOL 0x30 ;  /* 0x00000030000079c8 */ /* 0x000ec000080e0500 */
[----:B--2---:R-:W-:Y:S01]  /*20b0*/  NOP ;  /* 0x0000000000007918 */ /* 0x004fe20000000000 */
[----:B-1----:R-:W-:Y:S01]  /*20c0*/  UMOV UR4, 0x40 ;  /* 0x0000004000047882 */ /* 0x002fe20000000000 */
[----:B------:R-:W-:Y:S01]  /*20d0*/  UMOV UR5, 0x400 ;  /* 0x0000040000057882 */ /* 0x000fe20000000000 */
[----:B------:R-:W-:Y:S02]  /*20e0*/  ULEA UR4, UR22, UR4, 0x18 ;  /* 0x0000000416047291 */ /* 0x000fe4000f8ec0ff */
[----:B------:R-:W-:-:S07]  /*20f0*/  ULEA UR5, UR22, UR5, 0x18 ;  /* 0x0000000516057291 */ /* 0x000fce000f8ec0ff */
[----:B---345:R-:W1:Y:S02]  /*2100*/  LDS.U8 R3, [UR4] ;  /* 0x00000004ff037984 */ /* 0x038e640008000000 */
[----:B-1----:R-:W-:-:S13]  /*2110*/  ISETP.NE.AND P0, PT, R3, RZ, PT ;  /* 0x000000ff0300720c */ /* 0x002fda0003f05270 */
[----:B------:R-:W-:Y:S05]  /*2120*/  @P0 BRA `(.L_x_32) ;  /* 0x0000000400640947 */ /* 0x000fea0003800000 */
[----:B------:R-:W-:Y:S02]  /*2130*/  ULOP3.LUT UR4, UR22, 0x1, URZ, 0xc0, !UPT ;  /* 0x0000000116047892 */ /* 0x000fe4000f8ec0ff */
[----:B------:R-:W-:Y:S02]  /*2140*/  ULOP3.LUT UR6, UR22, 0x1, URZ, 0x3c, !UPT ;  /* 0x0000000116067892 */ /* 0x000fe4000f8e3cff */
[----:B------:R-:W-:-:S09]  /*2150*/  UISETP.NE.U32.AND UP0, UPT, UR4, 0x1, UPT ;  /* 0x000000010400788c */ /* 0x000fd2000bf05070 */
[----:B------:R-:W-:Y:S05]  /*2160*/  BRA.U !UP0, `(.L_x_33) ;  /* 0x0000000108d07547 */ /* 0x000fea000b800000 */
[----:B------:R-:W-:Y:S01]  /*2170*/  ELECT P0, URZ, PT ;  /* 0x0000000000ff782f */ /* 0x000fe20003800000 */
[----:B------:R-:W-:-:S12]  /*2180*/  BSSY B0, `(.L_x_33) ;  /* 0x0000032000007945 */ /* 0x000fd80003800000 */
[----:B------:R-:W-:Y:S05]  /*2190*/  @!P0 BRA `(.L_x_34) ;  /* 0x0000000000c08947 */ /* 0x000fea0003800000 */
[----:B------:R-:W-:Y:S01]  /*21a0*/  UMOV UR4, 0x10 ;  /* 0x0000001000047882 */ /* 0x000fe20000000000 */
[----:B------:R-:W-:-:S04]  /*21b0*/  IMAD.U32 R6, RZ, RZ, UR22 ;  /* 0x00000016ff067e24 */ /* 0x000fc8000f8e00ff */
[----:B------:R-:W-:Y:S04]  /*21c0*/  DEPBAR.LE SB1, 0x36 ;  /* 0x00009d800000791a */ /* 0x000fe80000000000 */
[----:B------:R-:W1:Y:S02]  /*21d0*/  UTCATOMSWS.2CTA.FIND_AND_SET.ALIGN UP1, UR4, UR4 ;  /* 0x00000004000475e3 */ /* 0x000e640008220800 */
[----:B-1----:R-:W-:Y:S01]  /*21e0*/  PLOP3.LUT P0, PT, PT, PT, UP1, 0x80, 0x8 ;  /* 0x000000000008781c */ /* 0x002fe20003f0f018 */
[----:B------:R-:W-:-:S03]  /*21f0*/  IMAD.U32 R8, RZ, RZ, UR4 ;  /* 0x00000004ff087e24 */ /* 0x000fc6000f8e00ff */
[----:B------:R-:W-:-:S04]  /*2200*/  SEL R3, RZ, 0xffffffff, !P0 ;  /* 0xffffffffff037807 */ /* 0x000fc80004000000 */
[----:B------:R-:W-:-:S13]  /*2210*/  ISETP.NE.AND P0, PT, R3, RZ, PT ;  /* 0x000000ff0300720c */ /* 0x000fda0003f05270 */
[----:B------:R-:W-:Y:S05]  /*2220*/  @P0 BRA `(.L_x_35) ;  /* 0x0000000000240947 */ /* 0x000fea0003800000 */
.L_x_36:
[----:B------:R-:W-:Y:S05]  /*2230*/  NANOSLEEP 0x64 ;  /* 0x000000640000795d */ /* 0x000fea0003800000 */
[----:B------:R-:W-:-:S05]  /*2240*/  UMOV UR4, 0x10 ;  /* 0x0000001000047882 */ /* 0x000fca0000000000 */
[----:B------:R-:W-:Y:S04]  /*2250*/  DEPBAR.LE SB1, 0x36 ;  /* 0x00009d800000791a */ /* 0x000fe80000000000 */
[----:B------:R-:W1:Y:S02]  /*2260*/  UTCATOMSWS.2CTA.FIND_AND_SET.ALIGN UP1, UR4, UR4 ;  /* 0x00000004000475e3 */ /* 0x000e640008220800 */
[----:B-1----:R-:W-:Y:S01]  /*2270*/  PLOP3.LUT P0, PT, PT, PT, UP1, 0x80, 0x8 ;  /* 0x000000000008781c */ /* 0x002fe20003f0f018 */
[----:B------:R-:W-:-:S03]  /*2280*/  IMAD.U32 R8, RZ, RZ, UR4 ;  /* 0x00000004ff087e24 */ /* 0x000fc6000f8e00ff */
[----:B------:R-:W-:-:S04]  /*2290*/  SEL R3, RZ, 0xffffffff, !P0 ;  /* 0xffffffffff037807 */ /* 0x000fc80004000000 */
[----:B------:R-:W-:-:S13]  /*22a0*/  ISETP.NE.AND P0, PT, R3, RZ, PT ;  /* 0x000000ff0300720c */ /* 0x000fda0003f05270 */
[----:B------:R-:W-:Y:S05]  /*22b0*/  @!P0 BRA `(.L_x_36) ;  /* 0xfffffffc00dc8947 */ /* 0x000fea000383ffff */
.L_x_35:
[----:B------:R-:W-:Y:S02]  /*22c0*/  MOV R7, 0x60 ;  /* 0x0000006000077802 */ /* 0x000fe40000000f00 */
[----:B------:R-:W-:Y:S02]  /*22d0*/  MOV R3, 0x58 ;  /* 0x0000005800037802 */ /* 0x000fe40000000f00 */
[C---:B------:R-:W-:Y:S02]  /*22e0*/  LEA R7, R6.reuse, R7, 0x18 ;  /* 0x0000000706077211 */ /* 0x040fe400078ec0ff */
[----:B------:R-:W-:Y:S01]  /*22f0*/  LEA R6, R6, R3, 0x18 ;  /* 0x0000000306067211 */ /* 0x000fe200078ec0ff */
[----:B------:R-:W-:Y:S02]  /*2300*/  IMAD.U32 R3, RZ, RZ, UR5 ;  /* 0x00000005ff037e24 */ /* 0x000fe4000f8e00ff */
[----:B------:R-:W1:Y:S02]  /*2310*/  LDS R4, [R7] ;  /* 0x0000000007047984 */ /* 0x000e640000000800 */
[----:B-1----:R-:W-:-:S04]  /*2320*/  IMAD.U32 R4, R4, -0x80000000, RZ ;  /* 0x8000000004047824 */ /* 0x002fc800078e00ff */
[----:B------:R-:W1:Y:S02]  /*2330*/  SYNCS.PHASECHK.TRANS64.TRYWAIT P0, [R6+URZ], R4 ;  /* 0x00000004060075a7 */ /* 0x000e6400080011ff */
[----:B-1----:R-:W-:Y:S05]  /*2340*/  @P0 BRA `(.L_x_37) ;  /* 0x0000000000080947 */ /* 0x002fea0003800000 */
[----:B------:R-:W1:Y:S02]  /*2350*/  SYNCS.PHASECHK.TRANS64.TRYWAIT P0, [R6+URZ], R4 ;  /* 0x00000004060075a7 */ /* 0x000e6400080011ff */
[----:B-1----:R-:W-:Y:S05]  /*2360*/  @!P0 BRA `(.L_x_38) ;  /* 0x000000dc00648947 */ /* 0x002fea0003800000 */
.L_x_37:
[----:B------:R-:W-:Y:S01]  /*2370*/  VIADD R4, R3, 0x228 ;  /* 0x0000022803047836 */ /* 0x000fe20000000000 */
[C---:B------:R-:W-:Y:S01]  /*2380*/  SHF.L.U32 R3, R8.reuse, 0x5, RZ ;  /* 0x0000000508037819 */ /* 0x040fe200000006ff */
[----:B-1----:R-:W-:Y:S01]  /*2390*/  IMAD.U32 R5, RZ, RZ, UR6 ;  /* 0x00000006ff057e24 */ /* 0x002fe2000f8e00ff */
[----:B------:R-:W-:Y:S01]  /*23a0*/  IADD3 R11, PT, PT, R8, 0x10, RZ ;  /* 0x00000010080b7810 */ /* 0x000fe20007ffe0ff */
[----:B------:R-:W-:-:S03]  /*23b0*/  IMAD.MOV.U32 R9, RZ, RZ, 0xffff ;  /* 0x0000ffffff097424 */ /* 0x000fc600078e00ff */
[C---:B------:R-:W-:Y:S02]  /*23c0*/  PRMT R4, R5.reuse, 0x654, R4 ;  /* 0x0000065405047816 */ /* 0x040fe40000000004 */
[----:B------:R-:W-:Y:S01]  /*23d0*/  PRMT R5, R5, 0x654, R6 ;  /* 0x0000065405057816 */ /* 0x000fe20000000006 */
[----:B------:R-:W-:Y:S01]  /*23e0*/  IMAD.MOV.U32 R6, RZ, RZ, 0x4 ;  /* 0x00000004ff067424 */ /* 0x000fe200078e00ff */
[----:B------:R-:W-:-:S03]  /*23f0*/  SHF.L.U32 R9, R9, R8, RZ ;  /* 0x0000000809097219 */ /* 0x000fc600000006ff */
[----:B------:R1:W-:Y:S01]  /*2400*/  SYNCS.ARRIVE.TRANS64.RED RZ, [R5+URZ], R6 ;  /* 0x0000000605ff79a7 */ /* 0x0003e200080004ff */
[----:B------:R2:W-:Y:S04]  /*2410*/  STS [UR5+0x228], R3 ;  /* 0x00022803ff007988 */ /* 0x0005e80008000805 */
[----:B------:R2:W-:Y:S01]  /*2420*/  STAS [R4.64], R8 ;  /* 0x0000000804007dbd */ /* 0x0005e2000c0008ff */
[----:B------:R-:W-:Y:S02]  /*2430*/  UMOV UR4, 0x50 ;  /* 0x0000005000047882 */ /* 0x000fe40000000000 */
[----:B------:R-:W-:Y:S01]  /*2440*/  ULEA UR4, UR22, UR4, 0x18 ;  /* 0x0000000416047291 */ /* 0x000fe2000f8ec0ff */
[----:B-1----:R-:W-:-:S05]  /*2450*/  IMAD.MOV.U32 R6, RZ, RZ, 0x1 ;  /* 0x00000001ff067424 */ /* 0x002fca00078e00ff */
[----:B------:R-:W-:-:S04]  /*2460*/  SHF.L.U32 R10, R6, R11, RZ ;  /* 0x0000000b060a7219 */ /* 0x000fc800000006ff */
[----:B------:R-:W-:-:S05]  /*2470*/  LOP3.LUT R9, R10, R9, RZ, 0xfc, !PT ;  /* 0x000000090a097212 */ /* 0x000fca00078efcff */
[----:B------:R2:W-:Y:S04]  /*2480*/  ATOMS.OR RZ, [UR4], R9 ;  /* 0x00000009ffff798c */ /* 0x0005e8000b000004 */
[----:B------:R2:W-:Y:S02]  /*2490*/  ATOMS.XOR RZ, [R7], R6 ;  /* 0x0000000607ff738c */ /* 0x0005e40003800000 */
.L_x_34:
[----:B------:R-:W-:Y:S05]  /*24a0*/  BSYNC B0 ;  /* 0x0000000000007941 */ /* 0x000fea0003800000 */
.L_x_33:
[----:B------:R-:W-:Y:S05]  /*24b0*/  BRA.U UP0, `(.L_x_39) ;  /* 0x0000000100907547 */ /* 0x000fea000b800000 */
[----:B------:R-:W-:Y:S05]  /*24c0*/  WARPSYNC.ALL ;  /* 0x0000000000007948 */ /* 0x000fea0003800000 */
[----:B------:R-:W-:Y:S01]  /*24d0*/  NOP ;  /* 0x0000000000007918 */ /* 0x000fe20000000000 */
[----:B------:R-:W-:-:S13]  /*24e0*/  ELECT P0, URZ, PT ;  /* 0x0000000000ff782f */ /* 0x000fda0003800000 */
[----:B------:R-:W-:Y:S05]  /*24f0*/  @!P0 BRA `(.L_x_39) ;  /* 0x0000000000808947 */ /* 0x000fea0003800000 */
[----:B--2---:R-:W-:Y:S01]  /*2500*/  IMAD.U32 R4, RZ, RZ, UR22 ;  /* 0x00000016ff047e24 */ /* 0x004fe2000f8e00ff */
[----:B------:R-:W-:Y:S02]  /*2510*/  MOV R3, 0x60 ;  /* 0x0000006000037802 */ /* 0x000fe40000000f00 */
[----:B------:R-:W-:Y:S02]  /*2520*/  MOV R5, 0x58 ;  /* 0x0000005800057802 */ /* 0x000fe40000000f00 */
[C---:B------:R-:W-:Y:S02]  /*2530*/  LEA R6, R4.reuse, R3, 0x18 ;  /* 0x0000000304067211 */ /* 0x040fe400078ec0ff */
[----:B------:R-:W-:-:S03]  /*2540*/  LEA R4, R4, R5, 0x18 ;  /* 0x0000000504047211 */ /* 0x000fc600078ec0ff */
[----:B------:R-:W1:Y:S02]  /*2550*/  LDS R3, [R6] ;  /* 0x0000000006037984 */ /* 0x000e640000000800 */
[----:B-1----:R-:W-:-:S04]  /*2560*/  IMAD.U32 R8, R3, -0x80000000, RZ ;  /* 0x8000000003087824 */ /* 0x002fc800078e00ff */
[----:B------:R-:W1:Y:S02]  /*2570*/  SYNCS.PHASECHK.TRANS64.TRYWAIT P0, [R4+URZ], R8 ;  /* 0x00000008040075a7 */ /* 0x000e6400080011ff */
[----:B-1----:R-:W-:Y:S05]  /*2580*/  @P0 BRA `(.L_x_40) ;  /* 0x0000000000080947 */ /* 0x002fea0003800000 */
[----:B------:R-:W1:Y:S02]  /*2590*/  SYNCS.PHASECHK.TRANS64.TRYWAIT P0, [R4+URZ], R8 ;  /* 0x00000008040075a7 */ /* 0x000e6400080011ff */
[----:B-1----:R-:W-:Y:S05]  /*25a0*/  @!P0 BRA `(.L_x_41) ;  /* 0x000000d800ec8947 */ /* 0x002fea0003800000 */
.L_x_40:
[----:B------:R-:W2:Y:S01]  /*25b0*/  LDS R7, [UR5+0x228] ;  /* 0x00022805ff077984 */ /* 0x000ea20008000800 */
[----:B------:R-:W-:Y:S02]  /*25c0*/  IMAD.MOV.U32 R8, RZ, RZ, 0xffff ;  /* 0x0000ffffff087424 */ /* 0x000fe400078e00ff */
[----:B------:R-:W-:-:S03]  /*25d0*/  IMAD.MOV.U32 R3, RZ, RZ, 0x1 ;  /* 0x00000001ff037424 */ /* 0x000fc600078e00ff */
[----:B--2---:R-:W-:Y:S02]  /*25e0*/  SHF.L.U32 R8, R8, R7, RZ ;  /* 0x0000000708087219 */ /* 0x004fe400000006ff */
[C---:B------:R-:W-:Y:S01]  /*25f0*/  IADD3 R10, PT, PT, R7.reuse, 0x10, RZ ;  /* 0x00000010070a7810 */ /* 0x040fe20007ffe0ff */
[----:B------:R-:W-:-:S03]  /*2600*/  IMAD.SHL.U32 R7, R7, 0x20, RZ ;  /* 0x0000002007077824 */ /* 0x000fc600078e00ff */
[----:B------:R-:W-:Y:S02]  /*2610*/  SHF.L.U32 R5, R3, R10, RZ ;  /* 0x0000000a03057219 */ /* 0x000fe400000006ff */
[----:B------:R3:W-:Y:S01]  /*2620*/  STS [UR5+0x228], R7 ;  /* 0x00022807ff007988 */ /* 0x0007e20008000805 */
[----:B------:R-:W-:Y:S01]  /*2630*/  UMOV UR4, 0x50 ;  /* 0x0000005000047882 */ /* 0x000fe20000000000 */
[----:B------:R-:W-:Y:S01]  /*2640*/  LOP3.LUT R8, R5, R8, RZ, 0xfc, !PT ;  /* 0x0000000805087212 */ /* 0x000fe200078efcff */
[----:B------:R-:W-:Y:S01]  /*2650*/  ULEA UR4, UR22, UR4, 0x18 ;  /* 0x0000000416047291 */ /* 0x000fe2000f8ec0ff */
[----:B------:R-:W-:-:S04]  /*2660*/  MOV R5, UR6 ;  /* 0x0000000600057c02 */ /* 0x000fc80008000f00 */
[----:B------:R-:W-:-:S04]  /*2670*/  PRMT R5, R5, 0x654, R4 ;  /* 0x0000065405057816 */ /* 0x000fc80000000004 */
[----:B------:R3:W-:Y:S01]  /*2680*/  ATOMS.OR RZ, [UR4], R8 ;  /* 0x00000008ffff798c */ /* 0x0007e2000b000004 */
[----:B------:R3:W-:Y:S03]  /*2690*/  SYNCS.ARRIVE.TRANS64.RED.A1T0 RZ, [R5+URZ], RZ ;  /* 0x000000ff05ff79a7 */ /* 0x0007e600081004ff */
[----:B------:R3:W-:Y:S01]  /*26a0*/  ATOMS.XOR RZ, [R6], R3 ;  /* 0x0000000306ff738c */ /* 0x0007e20003800000 */
[----:B------:R-:W-:Y:S05]  /*26b0*/  BRA `(.L_x_39) ;  /* 0x0000000000107947 */ /* 0x000fea0003800000 */
.L_x_32:
[----:B------:R-:W-:Y:S02]  /*26c0*/  MOV R3, 0xffffffff ;  /* 0xffffffff00037802 */ /* 0x000fe40000000f00 */
[----:B------:R-:W-:-:S03]  /*26d0*/  MOV R4, 0x2700 ;  /* 0x0000270000047802 */ /* 0x000fc60000000f00 */
[----:B------:R1:W-:Y:S04]  /*26e0*/  STS [UR5+0x228], R3 ;  /* 0x00022803ff007988 */ /* 0x0003e80008000805 */
[----:B-1----:R-:W-:Y:S05]  /*26f0*/  CALL.REL.NOINC `($__internal_1_$__cuda_sm10x_tcgen05_guardrail_trap_phase_invalid_during_alloc) ;  /* 0x000000e400fc7944 */ /* 0x002fea0003c00000 */
.L_x_39:
[----:B------:R-:W-:Y:S05]  /*2700*/  WARPSYNC.ALL ;  /* 0x0000000000007948 */ /* 0x000fea0003800000 */
[----:B------:R-:W-:Y:S01]  /*2710*/  NOP ;  /* 0x0000000000007918 */ /* 0x000fe20000000000 */
[----:B------:R-:W4:Y:S01]  /*2720*/  S2UR UR11, SR_CTAID.X ;  /* 0x00000000000b79c3 */ /* 0x000f220000002500 */
[----:B------:R-:W4:Y:S01]  /*2730*/  LDCU UR4, c[0x0][0x640] ;  /* 0x0000c800ff0477ac */ /* 0x000f220008000800 */
[----:B------:R-:W5:Y:S06]  /*2740*/  LDCU.U8 UR8, c[0x0][0x644] ;  /* 0x0000c880ff0877ac */ /* 0x000f6c0008000000 */
[----:B------:R-:W1:Y:S01]  /*2750*/  S2UR UR23, SR_CgaCtaId ;  /* 0x00000000001779c3 */ /* 0x000e620000008800 */
[----:B------:R-:W2:Y:S01]  /*2760*/  LDCU.U8 UR7, c[0x0][0x645] ;  /* 0x0000c8a0ff0777ac */ /* 0x000ea20008000000 */
[----:B------:R-:W3:Y:S01]  /*2770*/  LDCU UR6, c[0x0][0x654] ;  /* 0x0000ca80ff0677ac */ /* 0x000ee20008000800 */
[----:B------:R-:W1:Y:S01]  /*2780*/  LDCU.U8 UR10, c[0x0][0x638] ;  /* 0x0000c700ff0a77ac */ /* 0x000e620008000000 */
[----:B------:R-:W1:Y:S01]  /*2790*/  LDCU.U8 UR14, c[0x0][0x650] ;  /* 0x0000ca00ff0e77ac */ /* 0x000e620008000000 */
[----:B----4-:R-:W-:Y:S01]  /*27a0*/  UIMAD.WIDE.U32 UR4, UR11, UR4, URZ ;  /* 0x000000040b0472a5 */ /* 0x010fe2000f8e00ff */
[----:B------:R-:W-:Y:S01]  /*27b0*/  UMOV UR16, 0x400 ;  /* 0x0000040000107882 */ /* 0x000fe20000000000 */
[----:B------:R-:W4:Y:S02]  /*27c0*/  LDCU.U8 UR15, c[0x0][0x651] ;  /* 0x0000ca20ff0f77ac */ /* 0x000f240008000000 */
[----:B------:R-:W-:-:S02]  /*27d0*/  UIADD3 UR4, UPT, UPT, -UR5, UR11, URZ ;  /* 0x0000000b05047290 */ /* 0x000fc4000fffe1ff */
[----:B-1----:R-:W-:Y:S01]  /*27e0*/  ULEA UR16, UR23, UR16, 0x18 ;  /* 0x0000001017107291 */ /* 0x002fe2000f8ec0ff */
[----:B------:R-:W-:Y:S01]  /*27f0*/  BAR.SYNC.DEFER_BLOCKING 0x2, 0x1a0 ;  /* 0x0086800000007b1d */ /* 0x000fe20000010000 */
[----:B-----5:R-:W-:-:S04]  /*2800*/  USHF.R.U32.HI UR4, URZ, UR8, UR4 ;  /* 0x00000008ff047299 */ /* 0x020fc80008011604 */
[----:B------:R-:W-:Y:S01]  /*2810*/  UIADD3 UR4, UPT, UPT, UR5, UR4, URZ ;  /* 0x0000000405047290 */ /* 0x000fe2000fffe0ff */
[----:B------:R-:W1:Y:S03]  /*2820*/  LDCU UR8, c[0x0][0x634] ;  /* 0x0000c680ff0877ac */ /* 0x000e660008000800 */
[----:B--2---:R-:W-:Y:S01]  /*2830*/  USHF.R.U32.HI UR4, URZ, UR7, UR4 ;  /* 0x00000007ff047299 */ /* 0x004fe20008011604 */
[----:B------:R-:W2:Y:S03]  /*2840*/  LDCU UR7, c[0x0][0x63c] ;  /* 0x0000c780ff0777ac */ /* 0x000ea60008000800 */
[----:B---3--:R-:W-:Y:S02]  /*2850*/  UISETP.GE.AND UP0, UPT, UR4, UR6, UPT ;  /* 0x000000060400728c */ /* 0x008fe4000bf06270 */
[----:B------:R-:W-:-:S02]  /*2860*/  UIADD3 UR5, UPT, UPT, UR16, 0xcc00, URZ ;  /* 0x0000cc0010057890 */ /* 0x000fc4000fffe0ff */
[----:B------:R-:W-:Y:S01]  /*2870*/  USEL UR6, UR10, UR14, !UP0 ;  /* 0x0000000e0a067287 */ /* 0x000fe2000c000000 */
[----:B------:R-:W4:Y:S01]  /*2880*/  LDCU.U8 UR14, c[0x0][0x639] ;  /* 0x0000c720ff0e77ac */ /* 0x000f220008000000 */
[----:B------:R-:W3:Y:S01]  /*2890*/  LDS R16, [UR16+0x228] ;  /* 0x00022810ff107984 */ /* 0x000ee20008000800 */
[----:B------:R-:W5:Y:S04]  /*28a0*/  LDCU UR10, c[0x0][0x60c] ;  /* 0x0000c180ff0a77ac */ /* 0x000f680008000800 */
[----:B-1----:R-:W1:Y:S01]  /*28b0*/  @UP0 LDCU UR8, c[0x0][0x64c] ;  /* 0x0000c980ff0807ac */ /* 0x002e620008000800 */
[----:B------:R-:W-:Y:S02]  /*28c0*/  USHF.R.U32.HI UR5, URZ, 0x4, UR5 ;  /* 0x00000004ff057899 */ /* 0x000fe40008011605 */
[----:B------:R-:W-:-:S02]  /*28d0*/  UIADD3 UR4, UPT, UPT, -UR4, URZ, URZ ;  /* 0x000000ff04047290 */ /* 0x000fc4000fffe1ff */
[----:B------:R-:W-:Y:S02]  /*28e0*/  ULOP3.LUT UR9, UR5, 0x3fc0, URZ, 0xc0, !UPT ;  /* 0x00003fc005097892 */ /* 0x000fe4000f8ec0ff */
[----:B--2---:R-:W-:Y:S02]  /*28f0*/  UIMAD UR7, UR4, UR7, UR11 ;  /* 0x00000007040772a4 */ /* 0x004fe4000f8e020b */
[----:B------:R-:W-:Y:S02]  /*2900*/  ULOP3.LUT UR9, UR9, 0x10000, URZ, 0xfc, !UPT ;  /* 0x0001000009097892 */ /* 0x000fe4000f8efcff */
[----:B-1----:R-:W-:-:S04]  /*2910*/  UIMAD.WIDE.U32 UR4, UR7, UR8, URZ ;  /* 0x00000008070472a5 */ /* 0x002fc8000f8e00ff */
[----:B------:R-:W-:Y:S01]  /*2920*/  MOV R3, UR9 ;  /* 0x0000000900037c02 */ /* 0x000fe20008000f00 */
[----:B------:R-:W-:Y:S02]  /*2930*/  ULOP3.LUT UR8, UR6, 0xff, URZ, 0xc0, !UPT ;  /* 0x000000ff06087892 */ /* 0x000fe4000f8ec0ff */
[----:B----4-:R-:W-:Y:S01]  /*2940*/  USEL UR6, UR14, UR15, !UP0 ;  /* 0x0000000f0e067287 */ /* 0x010fe2000c000000 */
[----:B------:R-:W-:Y:S01]  /*2950*/  R2UR UR34, R3 ;  /* 0x00000000032272ca */ /* 0x000fe200000e0000 */
[----:B-----5:R-:W-:Y:S02]  /*2960*/  UISETP.GE.AND UP0, UPT, UR11, UR10, UPT ;  /* 0x0000000a0b00728c */ /* 0x020fe4000bf06270 */
[----:B------:R-:W-:Y:S02]  /*2970*/  UIADD3 UR4, UPT, UPT, UR7, -UR5, URZ ;  /* 0x8000000507047290 */ /* 0x000fe4000fffe0ff */
[----:B------:R-:W-:Y:S02]  /*2980*/  ULOP3.LUT UR6, UR6, 0xff, URZ, 0xc0, !UPT ;  /* 0x000000ff06067892 */ /* 0x000fe4000f8ec0ff */
[----:B------:R-:W-:-:S04]  /*2990*/  USHF.R.U32.HI UR4, URZ, UR8, UR4 ;  /* 0x00000008ff047299 */ /* 0x000fc80008011604 */
[----:B------:R-:W-:-:S04]  /*29a0*/  UIADD3 UR4, UPT, UPT, UR5, UR4, URZ ;  /* 0x0000000405047290 */ /* 0x000fc8000fffe0ff */
[----:B------:R-:W-:Y:S01]  /*29b0*/  USHF.R.U32.HI UR4, URZ, UR6, UR4 ;  /* 0x00000006ff047299 */ /* 0x000fe20008011604 */
[----:B---3--:R-:W-:Y:S11]  /*29c0*/  BRA.U UP0, `(.L_x_42) ;  /* 0x00000019002c7547 */ /* 0x008ff6000b800000 */
[----:B------:R-:W1:Y:S01]  /*29d0*/  LDCU UR5, c[0x0][0x614] ;  /* 0x0000c280ff0577ac */ /* 0x000e620008000800 */
[----:B------:R-:W2:Y:S01]  /*29e0*/  S2UR UR11, SR_CTAID.X ;  /* 0x00000000000b79c3 */ /* 0x000ea20000002500 */
[----:B------:R-:W3:Y:S01]  /*29f0*/  LDCU UR9, c[0x0][0x38c] ;  /* 0x00007180ff0977ac */ /* 0x000ee20008000800 */
[----:B------:R-:W4:Y:S01]  /*2a00*/  LDCU UR6, c[0x0][0x380] ;  /* 0x00007000ff0677ac */ /* 0x000f220008000800 */
[----:B------:R-:W-:Y:S01]  /*2a10*/  UMOV UR14, 0x0 ;  /* 0x00000000000e7882 */ /* 0x000fe20000000000 */
[----:B------:R-:W-:Y:S01]  /*2a20*/  UMOV UR15, 0x1 ;  /* 0x00000001000f7882 */ /* 0x000fe20000000000 */
[----:B-1----:R-:W-:Y:S02]  /*2a30*/  UIADD3 UR5, UPT, UPT, -UR4, UR5, URZ ;  /* 0x0000000504057290 */ /* 0x002fe4000fffe1ff */
[----:B---3--:R-:W-:Y:S02]  /*2a40*/  UISETP.GT.AND UP0, UPT, UR9, URZ, UPT ;  /* 0x000000ff0900728c */ /* 0x008fe4000bf04270 */
[----:B------:R-:W-:-:S02]  /*2a50*/  UIADD3 UR10, UPT, UPT, UR9, -0x1, URZ ;  /* 0xffffffff090a7890 */ /* 0x000fc4000fffe0ff */
[----:B----4-:R-:W-:Y:S02]  /*2a60*/  UIADD3 UR4, UPT, UPT, UR9, -UR6, URZ ;  /* 0x8000000609047290 */ /* 0x010fe4000fffe0ff */
[----:B------:R-:W-:Y:S02]  /*2a70*/  UIADD3 UR6, UPT, UPT, -UR9, URZ, URZ ;  /* 0x000000ff09067290 */ /* 0x000fe4000fffe1ff */
[----:B------:R-:W-:Y:S02]  /*2a80*/  ULEA UR4, UR5, UR4, 0x8 ;  /* 0x0000000405047291 */ /* 0x000fe4000f8e40ff */
[----:B------:R-:W-:Y:S02]  /*2a90*/  USHF.R.S32.HI UR5, URZ, 0x1f, UR6 ;  /* 0x0000001fff057899 */ /* 0x000fe40008011406 */
[----:B------:R-:W-:Y:S02]  /*2aa0*/  UIADD3 UR6, UPT, UPT, -UR4, URZ, URZ ;  /* 0x000000ff04067290 */ /* 0x000fe4000fffe1ff */
[----:B------:R-:W-:-:S02]  /*2ab0*/  ULEA.HI UR9, UR5, -UR9, URZ, 0x7 ;  /* 0x8000000905097291 */ /* 0x000fc4000f8f38ff */
[----:B------:R-:W-:Y:S02]  /*2ac0*/  USHF.R.S32.HI UR5, URZ, 0x1f, UR6 ;  /* 0x0000001fff057899 */ /* 0x000fe40008011406 */
[----:B------:R-:W-:Y:S02]  /*2ad0*/  UIADD3 UR7, UPT, UPT, UR4, -0x1, URZ ;  /* 0xffffffff04077890 */ /* 0x000fe4000fffe0ff */
[----:B------:R-:W-:Y:S02]  /*2ae0*/  UISETP.GT.AND UP1, UPT, UR4, URZ, UPT ;  /* 0x000000ff0400728c */ /* 0x000fe4000bf24270 */
[----:B------:R-:W-:Y:S02]  /*2af0*/  USHF.R.S32.HI UR8, URZ, 0x1f, UR10 ;  /* 0x0000001fff087899 */ /* 0x000fe4000801140a */
[----:B------:R-:W-:Y:S02]  /*2b00*/  ULEA.HI UR4, UR5, -UR4, URZ, 0x7 ;  /* 0x8000000405047291 */ /* 0x000fe4000f8f38ff */
[----:B------:R-:W-:-:S02]  /*2b10*/  USHF.R.S32.HI UR6, URZ, 0x1f, UR7 ;  /* 0x0000001fff067899 */ /* 0x000fc40008011407 */
[----:B------:R-:W-:Y:S02]  /*2b20*/  ULEA.HI UR10, UR8, UR10, URZ, 0x7 ;  /* 0x0000000a080a7291 */ /* 0x000fe4000f8f38ff */
[----:B------:R-:W-:Y:S02]  /*2b30*/  USHF.R.S32.HI UR4, URZ, 0x7, UR4 ;  /* 0x00000007ff047899 */ /* 0x000fe40008011404 */
[----:B------:R-:W-:Y:S02]  /*2b40*/  USHF.R.S32.HI UR8, URZ, 0x7, UR9 ;  /* 0x00000007ff087899 */ /* 0x000fe40008011409 */
[----:B------:R-:W-:Y:S02]  /*2b50*/  ULEA.HI UR5, UR6, UR7, URZ, 0x7 ;  /* 0x0000000706057291 */ /* 0x000fe4000f8f38ff */
[----:B------:R-:W-:Y:S02]  /*2b60*/  UIADD3 UR6, UPT, UPT, -UR4, URZ, URZ ;  /* 0x000000ff04067290 */ /* 0x000fe4000fffe1ff */
[----:B------:R-:W-:-:S02]  /*2b70*/  @UP0 UIMAD.WIDE UR12, UR10, 0x2000000, UR14 ;  /* 0x020000000a0c08a5 */ /* 0x000fc4000f8e020e */
[----:B------:R-:W-:Y:S02]  /*2b80*/  ULEA.HI.SX32 UR5, UR5, 0x1, 0x19 ;  /* 0x0000000105057891 */ /* 0x000fe4000f8fcaff */
[----:B------:R-:W-:Y:S02]  /*2b90*/  UIADD3 UR4, UPT, UPT, -UR8, URZ, URZ ;  /* 0x000000ff08047290 */ /* 0x000fe4000fffe1ff */
[----:B--2---:R-:W-:-:S03]  /*2ba0*/  ULOP3.LUT UR11, UR11, 0x1, URZ, 0xc0, !UPT ;  /* 0x000000010b0b7892 */ /* 0x004fc6000f8ec0ff */
[----:B------:R-:W-:Y:S02]  /*2bb0*/  @!UP1 UMOV UR5, UR6 ;  /* 0x0000000600059c82 */ /* 0x000fe40008000000 */
[----:B------:R-:W-:Y:S02]  /*2bc0*/  @UP0 UMOV UR4, UR13 ;  /* 0x0000000d00040c82 */ /* 0x000fe40008000000 */
[----:B------:R-:W-:-:S04]  /*2bd0*/  UISETP.LT.AND UP0, UPT, UR5, UR4, UPT ;  /* 0x000000040500728c */ /* 0x000fc8000bf01270 */
[----:B------:R-:W-:Y:S02]  /*2be0*/  USEL UR38, UR5, UR4, UP0 ;  /* 0x0000000405267287 */ /* 0x000fe40008000000 */
[----:B------:R-:W-:-:S09]  /*2bf0*/  UISETP.NE.AND UP0, UPT, UR11, URZ, UPT ;  /* 0x000000ff0b00728c */ /* 0x000fd2000bf05270 */
[----:B------:R-:W-:Y:S05]  /*2c00*/  BRA.U UP0, `(.L_x_42) ;  /* 0x00000015009c7547 */ /* 0x000fea000b800000 */
[----:B------:R-:W1:Y:S02]  /*2c10*/  SYNCS.PHASECHK.TRANS64.TRYWAIT P0, [UR16], RZ ;  /* 0x000000ffff0075a7 */ /* 0x000e640008001110 */
[----:B-1----:R-:W-:Y:S05]  /*2c20*/  @!P0 BRA `(.L_x_43) ;  /* 0x000000d400648947 */ /* 0x002fea0003800000 */
.L_x_119:
[----:B------:R-:W2:Y:S01]  /*2c30*/  SYNCS.PHASECHK.TRANS64.TRYWAIT P0, [UR16+0x20], RZ ;  /* 0x000020ffff0075a7 */ /* 0x000ea20008001110 */
[----:B------:R-:W-:Y:S01]  /*2c40*/  UIADD3 UR5, UPT, UPT, UR16, 0x10c00, URZ ;  /* 0x00010c0010057890 */ /* 0x000fe2000fffe0ff */
[----:B-1----:R-:W-:Y:S01]  /*2c50*/  IMAD.MOV.U32 R3, RZ, RZ, RZ ;  /* 0x000000ffff037224 */ /* 0x002fe200078e00ff */
[----:B------:R-:W-:Y:S01]  /*2c60*/  UIADD3 UR12, UPT, UPT, UR34, -0x400, URZ ;  /* 0xfffffc00220c7890 */ /* 0x000fe2000fffe0ff */
[----:B------:R-:W-:Y:S01]  /*2c70*/  IMAD.MOV.U32 R4, RZ, RZ, RZ ;  /* 0x000000ffff047224 */ /* 0x000fe200078e00ff */
[----:B------:R-:W-:Y:S02]  /*2c80*/  USHF.R.U32.HI UR5, URZ, 0x4, UR5 ;  /* 0x00000004ff057899 */ /* 0x000fe40008011605 */
[----:B------:R-:W-:Y:S01]  /*2c90*/  UIADD3 UR8, UPT, UPT, UR34, -0x3fe, URZ ;  /* 0xfffffc0222087890 */ /* 0x000fe2000fffe0ff */
[C---:B------:R-:W-:Y:S01]  /*2ca0*/  R2UR UR26, R3.reuse ;  /* 0x00000000031a72ca */ /* 0x040fe200000e0000 */
[----:B------:R-:W-:Y:S01]  /*2cb0*/  ULOP3.LUT UR10, UR5, 0x3fc0, URZ, 0xc0, !UPT ;  /* 0x00003fc0050a7892 */ /* 0x000fe2000f8ec0ff */
[C---:B------:R-:W-:Y:S01]  /*2cc0*/  R2UR UR24, R3.reuse ;  /* 0x00000000031872ca */ /* 0x040fe200000e0000 */
[----:B------:R-:W-:Y:S01]  /*2cd0*/  UIADD3 UR6, UPT, UPT, UR34, -0x3fc, URZ ;  /* 0xfffffc0422067890 */ /* 0x000fe2000fffe0ff */
[----:B------:R-:W-:Y:S01]  /*2ce0*/  R2UR UR23, R4 ;  /* 0x00000000041772ca */ /* 0x000fe200000e0000 */
[----:B------:R-:W-:Y:S01]  /*2cf0*/  ULOP3.LUT UR10, UR10, 0x10000, URZ, 0xfc, !UPT ;  /* 0x000100000a0a7892 */ /* 0x000fe2000f8efcff */
[----:B------:R-:W-:Y:S01]  /*2d00*/  R2UR UR22, R3 ;  /* 0x00000000031672ca */ /* 0x000fe200000e0000 */
[----:B------:R-:W-:Y:S01]  /*2d10*/  UIADD3 UR4, UPT, UPT, UR34, -0x3fa, URZ ;  /* 0xfffffc0622047890 */ /* 0x000fe2000fffe0ff */
[----:B------:R-:W-:Y:S01]  /*2d20*/  UMOV UR42, 0x0 ;  /* 0x00000000002a7882 */ /* 0x000fe20000000000 */
[----:B------:R-:W-:Y:S01]  /*2d30*/  UMOV UR43, 0x10200010 ;  /* 0x10200010002b7882 */ /* 0x000fe20000000000 */
[----:B------:R-:W-:Y:S01]  /*2d40*/  UMOV UR28, 0x0 ;  /* 0x00000000001c7882 */ /* 0x000fe20000000000 */
[----:B------:R-:W-:Y:S01]  /*2d50*/  UMOV UR29, 0x10200010 ;  /* 0x10200010001d7882 */ /* 0x000fe20000000000 */
[----:B------:R-:W-:Y:S01]  /*2d60*/  UMOV UR40, 0x0 ;  /* 0x0000000000287882 */ /* 0x000fe20000000000 */
[----:B------:R-:W-:Y:S01]  /*2d70*/  UMOV UR41, 0x10200010 ;  /* 0x1020001000297882 */ /* 0x000fe20000000000 */
[----:B------:R-:W-:Y:S01]  /*2d80*/  UMOV UR36, 0x0 ;  /* 0x0000000000247882 */ /* 0x000fe20000000000 */
[----:B------:R-:W-:Y:S01]  /*2d90*/  UMOV UR37, 0x10200010 ;  /* 0x1020001000257882 */ /* 0x000fe20000000000 */
[----:B------:R-:W-:Y:S01]  /*2da0*/  UIADD3 UR17, UPT, UPT, UR16, 0x160, URZ ;  /* 0x0000016010117890 */ /* 0x000fe2000fffe0ff */
[----:B------:R-:W-:Y:S01]  /*2db0*/  UMOV UR27, 0x3 ;  /* 0x00000003001b7882 */ /* 0x000fe20000000000 */
[----:B------:R-:W-:Y:S01]  /*2dc0*/  UIADD3 UR20, UPT, UPT, UR10, 0x2, URZ ;  /* 0x000000020a147890 */ /* 0x000fe2000fffe0ff */
[----:B------:R-:W-:Y:S01]  /*2dd0*/  UMOV UR13, 0x40004040 ;  /* 0x40004040000d7882 */ /* 0x000fe20000000000 */
[----:B------:R-:W-:Y:S01]  /*2de0*/  UIADD3 UR18, UPT, UPT, UR10, 0x4, URZ ;  /* 0x000000040a127890 */ /* 0x000fe2000fffe0ff */
[----:B------:R-:W-:Y:S01]  /*2df0*/  UMOV UR9, 0x40004040 ;  /* 0x4000404000097882 */ /* 0x000fe20000000000 */
[----:B------:R-:W-:Y:S01]  /*2e00*/  UIADD3 UR14, UPT, UPT, UR10, 0x6, URZ ;  /* 0x000000060a0e7890 */ /* 0x000fe2000fffe0ff */
[----:B------:R-:W-:Y:S01]  /*2e10*/  UMOV UR7, 0x40004040 ;  /* 0x4000404000077882 */ /* 0x000fe20000000000 */
[----:B------:R-:W-:Y:S01]  /*2e20*/  UMOV UR5, 0x40004040 ;  /* 0x4000404000057882 */ /* 0x000fe20000000000 */
[----:B------:R-:W-:Y:S01]  /*2e30*/  UMOV UR11, 0x40004040 ;  /* 0x40004040000b7882 */ /* 0x000fe20000000000 */
[----:B------:R-:W-:Y:S01]  /*2e40*/  UMOV UR21, 0x40004040 ;  /* 0x4000404000157882 */ /* 0x000fe20000000000 */
[----:B------:R-:W-:Y:S01]  /*2e50*/  UMOV UR19, 0x40004040 ;  /* 0x4000404000137882 */ /* 0x000fe20000000000 */
[----:B------:R-:W-:Y:S01]  /*2e60*/  UMOV UR15, 0x40004040 ;  /* 0x40004040000f7882 */ /* 0x000fe20000000000 */
[----:B--2---:R-:W-:Y:S05]  /*2e70*/  @!P0 BRA `(.L_x_44) ;  /* 0x000000d000e88947 */ /* 0x004fea0003800000 */
.L_x_121:
[----:B------:R2:W-:Y:S01]  /*2e80*/  UTCQMMA.2CTA gdesc[UR12], gdesc[UR10], tmem[UR26], tmem[UR42], idesc[UR43], !UPT ;  /* 0x00ff2a0a0c0075ea */ /* 0x0005e2000fa0031a */
[----:B------:R3:W-:Y:S01]  /*2e90*/  UTCQMMA.2CTA gdesc[UR8], gdesc[UR20], tmem[UR24], tmem[UR28], idesc[UR29], UPT ;  /* 0x00ff1c14080075ea */ /* 0x0007e2000ba00318 */
[----:B------:R-:W-:Y:S01]  /*2ea0*/  UTCQMMA.2CTA gdesc[UR6], gdesc[UR18], tmem[UR23], tmem[UR40], idesc[UR41], UPT ;  /* 0x00ff2812060075ea */ /* 0x000fe2000ba00317 */
[----:B------:R4:W-:Y:S01]  /*2eb0*/  UTCQMMA.2CTA gdesc[UR4], gdesc[UR14], tmem[UR22], tmem[UR36], idesc[UR37], UPT ;  /* 0x00ff240e040075ea */ /* 0x0009e2000ba00316 */
[----:B------:R5:W-:Y:S01]  /*2ec0*/  UTCBAR.2CTA.MULTICAST [UR17], URZ, UR27 ;  /* 0x000000ff110073e9 */ /* 0x000be2000820081b */
[----:B------:R-:W1:Y:S01]  /*2ed0*/  SYNCS.PHASECHK.TRANS64.TRYWAIT P0, [UR16+0x8], RZ ;  /* 0x000008ffff0075a7 */ /* 0x000e620008001110 */
[----:B------:R-:W-:Y:S01]  /*2ee0*/  IMAD.MOV.U32 R4, RZ, RZ, 0x80 ;  /* 0x00000080ff047424 */ /* 0x000fe200078e00ff */
[----:B------:R-:W-:Y:S01]  /*2ef0*/  UIADD3 UR32, UPT, UPT, UR34, 0x2, URZ ;  /* 0x0000000222207890 */ /* 0x000fe2000fffe0ff */
[----:B-1----:R-:W-:Y:S01]  /*2f00*/  IMAD.MOV.U32 R3, RZ, RZ, 0x80 ;  /* 0x00000080ff037424 */ /* 0x002fe200078e00ff */
[----:B------:R-:W-:Y:S02]  /*2f10*/  UIADD3 UR30, UPT, UPT, UR34, 0x4, URZ ;  /* 0x00000004221e7890 */ /* 0x000fe4000fffe0ff */
[C---:B------:R-:W-:Y:S01]  /*2f20*/  R2UR UR25, R4.reuse ;  /* 0x00000000041972ca */ /* 0x040fe200000e0000 */
[----:B------:R-:W-:Y:S01]  /*2f30*/  UMOV UR35, 0x40004040 ;  /* 0x4000404000237882 */ /* 0x000fe20000000000 */
[----:B------:R-:W-:Y:S01]  /*2f40*/  UMOV UR33, 0x40004040 ;  /* 0x4000404000217882 */ /* 0x000fe20000000000 */
[----:B------:R-:W-:Y:S01]  /*2f50*/  UMOV UR31, 0x40004040 ;  /* 0x40004040001f7882 */ /* 0x000fe20000000000 */
[C---:B--2---:R-:W-:Y:S01]  /*2f60*/  R2UR UR13, R3.reuse ;  /* 0x00000000030d72ca */ /* 0x044fe200000e0000 */
[----:B---3--:R-:W-:Y:S01]  /*2f70*/  UIADD3 UR28, UPT, UPT, UR34, 0x6, URZ ;  /* 0x00000006221c7890 */ /* 0x008fe2000fffe0ff */
[----:B------:R-:W-:Y:S01]  /*2f80*/  R2UR UR12, R4 ;  /* 0x00000000040c72ca */ /* 0x000fe200000e0000 */
[----:B------:R-:W-:Y:S01]  /*2f90*/  UMOV UR42, 0x0 ;  /* 0x00000000002a7882 */ /* 0x000fe20000000000 */
[----:B------:R-:W-:Y:S01]  /*2fa0*/  UMOV UR43, 0x10200010 ;  /* 0x10200010002b7882 */ /* 0x000fe20000000000 */
[----:B----4-:R-:W-:Y:S01]  /*2fb0*/  UMOV UR36, 0x0 ;  /* 0x0000000000247882 */ /* 0x010fe20000000000 */
[----:B------:R-:W-:Y:S01]  /*2fc0*/  UMOV UR37, 0x10200010 ;  /* 0x1020001000257882 */ /* 0x000fe20000000000 */
[----:B------:R-:W-:Y:S01]  /*2fd0*/  UIADD3 UR8, UPT, UPT, UR16, 0x168, URZ ;  /* 0x0000016810087890 */ /* 0x000fe2000fffe0ff */
[----:B------:R-:W-:Y:S01]  /*2fe0*/  R2UR UR9, R3 ;  /* 0x00000000030972ca */ /* 0x000fe200000e0000 */
[----:B------:R-:W-:-:S02]  /*2ff0*/  UIADD3 UR7, UPT, UPT, UR16, 0xc0, URZ ;  /* 0x000000c010077890 */ /* 0x000fc4000fffe0ff */
[----:B------:R-:W-:Y:S01]  /*3000*/  ULOP3.LUT UR4, UR77, 0xffff, URZ, 0xc0, !UPT ;  /* 0x0000ffff4d047892 */ /* 0x000fe2000f8ec0ff */
[----:B------:R-:W-:Y:S01]  /*3010*/  UMOV UR26, 0x0 ;  /* 0x00000000001a7882 */ /* 0x000fe20000000000 */
[----:B-----5:R-:W-:Y:S01]  /*3020*/  UMOV UR27, 0x10200010 ;  /* 0x10200010001b7882 */ /* 0x020fe20000000000 */
[----:B------:R-:W-:Y:S01]  /*3030*/  UMOV UR22, 0x0 ;  /* 0x0000000000167882 */ /* 0x000fe20000000000 */
[----:B------:R-:W-:Y:S01]  /*3040*/  UMOV UR23, 0x10200010 ;  /* 0x1020001000177882 */ /* 0x000fe20000000000 */
[----:B------:R-:W-:Y:S01]  /*3050*/  UMOV UR17, 0x3 ;  /* 0x0000000300117882 */ /* 0x000fe20000000000 */
[----:B------:R-:W-:Y:S01]  /*3060*/  UMOV UR29, 0x40004040 ;  /* 0x40004040001d7882 */ /* 0x000fe20000000000 */
[----:B------:R-:W-:Y:S05]  /*3070*/  @!P0 BRA `(.L_x_45) ;  /* 0x000000d000808947 */ /* 0x000fea0003800000 */
.L_x_123:
[----:B------:R2:W-:Y:S01]  /*3080*/  UTCQMMA.2CTA gdesc[UR34], gdesc[UR10], tmem[UR25], tmem[UR42], idesc[UR43], !UPT ;  /* 0x00ff2a0a220075ea */ /* 0x0005e2000fa00319 */
[----:B------:R2:W-:Y:S01]  /*3090*/  UTCQMMA.2CTA gdesc[UR32], gdesc[UR20], tmem[UR13], tmem[UR36], idesc[UR37], UPT ;  /* 0x00ff2414200075ea */ /* 0x0005e2000ba0030d */
[----:B------:R2:W-:Y:S01]  /*30a0*/  UTCQMMA.2CTA gdesc[UR30], gdesc[UR18], tmem[UR12], tmem[UR26], idesc[UR27], UPT ;  /* 0x00ff1a121e0075ea */ /* 0x0005e2000ba0030c */
[----:B------:R2:W-:Y:S01]  /*30b0*/  UTCQMMA.2CTA gdesc[UR28], gdesc[UR14], tmem[UR9], tmem[UR22], idesc[UR23], UPT ;  /* 0x00ff160e1c0075ea */ /* 0x0005e2000ba00309 */
[----:B------:R2:W-:Y:S01]  /*30c0*/  UTCBAR.2CTA.MULTICAST [UR8], URZ, UR17 ;  /* 0x000000ff080073e9 */ /* 0x0005e20008200811 */
[----:B------:R2:W-:Y:S01]  /*30d0*/  UTCBAR.2CTA.MULTICAST [UR7], URZ, UR4 ;  /* 0x000000ff070073e9 */ /* 0x0005e20008200804 */
[----:B------:R-:W-:Y:S01]  /*30e0*/  UISETP.GE.AND UP0, UPT, UR38, 0x2, UPT ;  /* 0x000000022600788c */ /* 0x000fe2000bf06270 */
[----:B------:R-:W-:Y:S01]  /*30f0*/  CS2R R14, SRZ ;  /* 0x00000000000e7805 */ /* 0x000fe2000001ff00 */
[----:B------:R-:W-:Y:S01]  /*3100*/  UIADD3 UR41, UPT, UPT, UR16, 0x20, URZ ;  /* 0x0000002010297890 */ /* 0x000fe2000fffe0ff */
[----:B------:R-:W-:Y:S01]  /*3110*/  UMOV UR6, 0x1 ;  /* 0x0000000100067882 */ /* 0x000fe20000000000 */
[----:B------:R-:W-:-:S05]  /*3120*/  UMOV UR5, URZ ;  /* 0x000000ff00057c82 */ /* 0x000fca0008000000 */
[----:B------:R-:W-:Y:S05]  /*3130*/  BRA.U !UP0, `(.L_x_46) ;  /* 0x0000000908bc7547 */ /* 0x000fea000b800000 */
[----:B------:R-:W-:Y:S01]  /*3140*/  HFMA2 R6, -RZ, RZ, 0, 7.62939453125e-06 ;  /* 0x00000080ff067431 */ /* 0x000fe200000001ff */
[----:B------:R-:W-:Y:S01]  /*3150*/  CS2R R14, SRZ ;  /* 0x00000000000e7805 */ /* 0x000fe2000001ff00 */
[----:B-1----:R-:W-:Y:S02]  /*3160*/  HFMA2 R3, -RZ, RZ, 0, 7.62939453125e-06 ;  /* 0x00000080ff037431 */ /* 0x002fe400000001ff */
[----:B------:R-:W-:Y:S01]  /*3170*/  IMAD.MOV.U32 R8, RZ, RZ, 0xd8 ;  /* 0x000000d8ff087424 */ /* 0x000fe200078e00ff */
[----:B------:R-:W-:Y:S01]  /*3180*/  MOV R4, 0x80 ;  /* 0x0000008000047802 */ /* 0x000fe20000000f00 */
[----:B------:R-:W-:Y:S01]  /*3190*/  IMAD.MOV.U32 R7, RZ, RZ, 0x180 ;  /* 0x00000180ff077424 */ /* 0x000fe200078e00ff */
[----:B------:R-:W-:Y:S01]  /*31a0*/  UIADD3 UR38, UPT, UPT, -UR38, URZ, URZ ;  /* 0x000000ff26267290 */ /* 0x000fe2000fffe1ff */
[----:B------:R-:W-:Y:S01]  /*31b0*/  IMAD.MOV.U32 R5, RZ, RZ, 0x80 ;  /* 0x00000080ff057424 */ /* 0x000fe200078e00ff */
[----:B------:R-:W-:Y:S01]  /*31c0*/  UMOV UR6, 0x1 ;  /* 0x0000000100067882 */ /* 0x000fe20000000000 */
[----:B------:R-:W-:Y:S01]  /*31d0*/  UMOV UR5, URZ ;  /* 0x000000ff00057c82 */ /* 0x000fe20008000000 */
        /* <DEDUP_REMOVED lines=24> */
[----:B--2---:R-:W-:Y:S01]  /*3360*/  ULOP3.LUT UR43, UR77, 0xffff, URZ, 0xc0, !UPT ;  /* 0x0000ffff4d2b7892 */ /* 0x004fe2000f8ec0ff */
[----:B------:R-:W-:Y:S01]  /*3370*/  UMOV UR50, 0x0 ;  /* 0x0000000000327882 */ /* 0x000fe20000000000 */
[----:B------:R-:W-:Y:S01]  /*3380*/  UMOV UR51, 0x10200010 ;  /* 0x1020001000337882 */ /* 0x000fe20000000000 */
[----:B------:R-:W-:Y:S01]  /*3390*/  UMOV UR48, 0x0 ;  /* 0x0000000000307882 */ /* 0x000fe20000000000 */
[----:B------:R-:W-:Y:S01]  /*33a0*/  UMOV UR49, 0x10200010 ;  /* 0x1020001000317882 */ /* 0x000fe20000000000 */
[----:B------:R-:W-:Y:S01]  /*33b0*/  UMOV UR46, 0x0 ;  /* 0x00000000002e7882 */ /* 0x000fe20000000000 */
[----:B------:R-:W-:Y:S01]  /*33c0*/  UMOV UR47, 0x10200010 ;  /* 0x10200010002f7882 */ /* 0x000fe20000000000 */
[----:B------:R-:W-:Y:S01]  /*33d0*/  ULOP3.LUT UR42, UR77, 0xffff, URZ, 0xc0, !UPT ;  /* 0x0000ffff4d2a7892 */ /* 0x000fe2000f8ec0ff */
[----:B------:R-:W-:Y:S01]  /*33e0*/  UMOV UR44, 0x0 ;  /* 0x00000000002c7882 */ /* 0x000fe20000000000 */
[----:B------:R-:W-:-:S10]  /*33f0*/  UMOV UR45, 0x10200010 ;  /* 0x10200010002d7882 */ /* 0x000fd40000000000 */
.L_x_53:
[----:B------:R-:W-:Y:S01]  /*3400*/  ULEA UR36, UR6, UR41, 0x3 ;  /* 0x0000002906247291 */ /* 0x000fe2000f8e18ff */
[----:B-1----:R-:W-:Y:S02]  /*3410*/  SHF.L.U32 R11, R14, 0x1f, RZ ;  /* 0x0000001f0e0b7819 */ /* 0x002fe400000006ff */
[----:B------:R-:W-:Y:S06]  /*3420*/  SHF.L.U32 R12, R15, 0x1f, RZ ;  /* 0x0000001f0f0c7819 */ /* 0x000fec00000006ff */
[----:B------:R-:W1:Y:S02]  /*3430*/  SYNCS.PHASECHK.TRANS64.TRYWAIT P0, [UR36], R11 ;  /* 0x0000000bff0075a7 */ /* 0x000e640008001124 */
[----:B-1---5:R-:W-:Y:S05]  /*3440*/  @!P0 BRA `(.L_x_47) ;  /* 0x000000cc00a48947 */ /* 0x022fea0003800000 */
.L_x_125:
[----:B------:R-:W-:Y:S01]  /*3450*/  ULEA UR4, UR6, UR16, 0xd ;  /* 0x0000001006047291 */ /* 0x000fe2000f8e68ff */
[----:B------:R-:W2:Y:S01]  /*3460*/  SYNCS.PHASECHK.TRANS64.TRYWAIT P0, [UR16+0x170], R12 ;  /* 0x0001700cff0075a7 */ /* 0x000ea20008001110 */
[----:B------:R-:W-:Y:S01]  /*3470*/  UISETP.NE.U32.AND UP0, UPT, UR5, URZ, UPT ;  /* 0x000000ff0500728c */ /* 0x000fe2000bf05070 */
[----:B-1----:R-:W-:Y:S01]  /*3480*/  IMAD.MOV.U32 R11, RZ, RZ, 0x40 ;  /* 0x00000040ff0b7424 */ /* 0x002fe200078e00ff */
[----:B------:R-:W-:Y:S01]  /*3490*/  UIADD3 UR4, UPT, UPT, UR4, 0x10c00, URZ ;  /* 0x00010c0004047890 */ /* 0x000fe2000fffe0ff */
[----:B------:R-:W-:Y:S01]  /*34a0*/  IMAD.MOV.U32 R10, RZ, RZ, 0x100 ;  /* 0x00000100ff0a7424 */ /* 0x000fe200078e00ff */
[----:B------:R-:W-:Y:S01]  /*34b0*/  UMOV UR13, 0x80004020 ;  /* 0x80004020000d7882 */ /* 0x000fe20000000000 */
[----:B------:R-:W-:Y:S01]  /*34c0*/  IMAD.MOV.U32 R9, RZ, RZ, 0x48 ;  /* 0x00000048ff097424 */ /* 0x000fe200078e00ff */
[----:B------:R-:W-:Y:S01]  /*34d0*/  R2UR UR14, R11 ;  /* 0x000000000b0e72ca */ /* 0x000fe200000e0000 */
[----:B------:R-:W-:Y:S01]  /*34e0*/  USHF.R.U32.HI UR4, URZ, 0x4, UR4 ;  /* 0x00000004ff047899 */ /* 0x000fe20008011604 */
[----:B------:R-:W-:Y:S01]  /*34f0*/  R2UR UR11, R10 ;  /* 0x000000000a0b72ca */ /* 0x000fe200000e0000 */
[----:B------:R-:W-:Y:S01]  /*3500*/  IMAD.MOV.U32 R11, RZ, RZ, 0x100 ;  /* 0x00000100ff0b7424 */ /* 0x000fe200078e00ff */
[----:B------:R-:W-:Y:S01]  /*3510*/  R2UR UR10, R9 ;  /* 0x00000000090a72ca */ /* 0x000fe200000e0000 */
[----:B------:R-:W-:Y:S01]  /*3520*/  ULOP3.LUT UR12, UR4, 0x3fc0, URZ, 0xc0, !UPT ;  /* 0x00003fc0040c7892 */ /* 0x000fe2000f8ec0ff */
[----:B------:R-:W-:Y:S01]  /*3530*/  IMAD.MOV.U32 R10, RZ, RZ, 0x50 ;  /* 0x00000050ff0a7424 */ /* 0x000fe200078e00ff */
[----:B------:R-:W-:Y:S01]  /*3540*/  UMOV UR23, 0x80004020 ;  /* 0x8000402000177882 */ /* 0x000fe20000000000 */
[----:B------:R-:W-:Y:S01]  /*3550*/  R2UR UR9, R11 ;  /* 0x000000000b0972ca */ /* 0x000fe200000e0000 */
[----:B------:R-:W-:Y:S01]  /*3560*/  UIADD3 UR22, UPT, UPT, UR12, 0x80, URZ ;  /* 0x000000800c167890 */ /* 0x000fe2000fffe0ff */
[----:B------:R-:W-:Y:S01]  /*3570*/  IMAD.MOV.U32 R9, RZ, RZ, 0x100 ;  /* 0x00000100ff097424 */ /* 0x000fe200078e00ff */
[----:B------:R-:W-:Y:S01]  /*3580*/  R2UR UR7, R10 ;  /* 0x000000000a0772ca */ /* 0x000fe200000e0000 */
[----:B------:R-:W-:Y:S01]  /*3590*/  UIADD3 UR20, UPT, UPT, UR12, 0x100, URZ ;  /* 0x000001000c147890 */ /* 0x000fe2000fffe0ff */
[----:B------:R-:W-:Y:S02]  /*35a0*/  UMOV UR21, 0x80004020 ;  /* 0x8000402000157882 */ /* 0x000fe40000000000 */
[----:B------:R-:W-:Y:S01]  /*35b0*/  R2UR UR8, R9 ;  /* 0x00000000090872ca */ /* 0x000fe200000e0000 */
[----:B------:R-:W-:Y:S03]  /*35c0*/  @!UPT UIADD3 URZ, UPT, UPT, URZ, URZ, URZ ;  /* 0x000000fffffff290 */ /* 0x000fe6000fffe0ff */
[----:B--2---:R-:W-:Y:S11]  /*35d0*/  @!P0 BRA `(.L_x_48) ;  /* 0x000000cc005c8947 */ /* 0x004ff60003800000 */
.L_x_127:
[----:B------:R2:W-:Y:S01]  /*35e0*/  UTCQMMA.2CTA tmem[UR14], gdesc[UR12], tmem[UR11], tmem[UR74], idesc[UR75], UP0 ;  /* 0x00ff4a0c0e0079ea */ /* 0x0005e2000820030b */
[----:B------:R2:W-:Y:S01]  /*35f0*/  UTCQMMA.2CTA tmem[UR10], gdesc[UR22], tmem[UR9], tmem[UR72], idesc[UR73], UPT ;  /* 0x00ff48160a0079ea */ /* 0x0005e2000ba00309 */
[----:B------:R2:W-:Y:S01]  /*3600*/  UTCQMMA.2CTA tmem[UR7], gdesc[UR20], tmem[UR8], tmem[UR70], idesc[UR71], UPT ;  /* 0x00ff4614070079ea */ /* 0x0005e2000ba00308 */
[----:B------:R-:W3:Y:S01]  /*3610*/  SYNCS.PHASECHK.TRANS64.TRYWAIT P0, [UR16+0x180], R12 ;  /* 0x0001800cff0075a7 */ /* 0x000ee20008001110 */
[----:B------:R-:W-:Y:S01]  /*3620*/  UIADD3 UR4, UPT, UPT, UR6, 0x1, URZ ;  /* 0x0000000106047890 */ /* 0x000fe2000fffe0ff */
[----:B------:R-:W-:Y:S01]  /*3630*/  IMAD.MOV.U32 R10, RZ, RZ, 0x58 ;  /* 0x00000058ff0a7424 */ /* 0x000fe200078e00ff */
[----:B------:R-:W-:Y:S01]  /*3640*/  UIADD3 UR18, UPT, UPT, UR12, 0x180, URZ ;  /* 0x000001800c127890 */ /* 0x000fe2000fffe0ff */
[----:B-1----:R-:W-:Y:S01]  /*3650*/  IMAD.MOV.U32 R9, RZ, RZ, 0x100 ;  /* 0x00000100ff097424 */ /* 0x002fe200078e00ff */
[----:B------:R-:W-:Y:S02]  /*3660*/  UISETP.NE.AND UP1, UPT, UR4, 0x14, UPT ;  /* 0x000000140400788c */ /* 0x000fe4000bf25270 */
[----:B------:R-:W-:Y:S01]  /*3670*/  R2UR UR5, R10 ;  /* 0x000000000a0572ca */ /* 0x000fe200000e0000 */
[----:B------:R-:W-:Y:S01]  /*3680*/  UMOV UR19, 0x80004020 ;  /* 0x8000402000137882 */ /* 0x000fe20000000000 */
[----:B------:R-:W-:Y:S01]  /*3690*/  USEL UR26, UR4, URZ, UP1 ;  /* 0x000000ff041a7287 */ /* 0x000fe20008800000 */
[----:B------:R-:W-:Y:S01]  /*36a0*/  R2UR UR6, R9 ;  /* 0x00000000090672ca */ /* 0x000fe200000e0000 */
[----:B------:R-:W-:Y:S02]  /*36b0*/  USEL UR4, URZ, 0x1, UP1 ;  /* 0x00000001ff047887 */ /* 0x000fe40008800000 */
[----:B------:R-:W-:Y:S04]  /*36c0*/  ULEA UR27, UR26, UR41, 0x3 ;  /* 0x000000291a1b7291 */ /* 0x000fe8000f8e18ff */
[----:B------:R-:W-:Y:S05]  /*36d0*/  LOP3.LUT R14, R14, UR4, RZ, 0x3c, !PT ;  /* 0x000000040e0e7c12 */ /* 0x000fea000f8e3cff */
[----:B------:R-:W-:Y:S01]  /*36e0*/  IMAD.U32 R10, R14, -0x80000000, RZ ;  /* 0x800000000e0a7824 */ /* 0x000fe200078e00ff */
[----:B--23--:R-:W-:Y:S06]  /*36f0*/  @!P0 BRA `(.L_x_49) ;  /* 0x000000cc00308947 */ /* 0x00cfec0003800000 */
.L_x_129:
[----:B------:R2:W-:Y:S01]  /*3700*/  UTCQMMA.2CTA tmem[UR5], gdesc[UR18], tmem[UR6], tmem[UR68], idesc[UR69], UPT ;  /* 0x00ff4412050079ea */ /* 0x0005e2000ba00306 */
[----:B------:R-:W3:Y:S01]  /*3710*/  SYNCS.PHASECHK.TRANS64.TRYWAIT P0, [UR27], R10 ;  /* 0x0000000aff0075a7 */ /* 0x000ee2000800111b */
[----:B------:R-:W-:Y:S01]  /*3720*/  ULEA UR17, UR26, UR16, 0xd ;  /* 0x000000101a117291 */ /* 0x000fe2000f8e68ff */
[----:B-1----:R-:W-:Y:S01]  /*3730*/  HFMA2 R9, -RZ, RZ, 0, 0 ;  /* 0x00000000ff097431 */ /* 0x002fe200000001ff */
[----:B------:R-:W-:Y:S02]  /*3740*/  UIADD3 UR4, UPT, UPT, UR34, -0x400, URZ ;  /* 0xfffffc0022047890 */ /* 0x000fe4000fffe0ff */
[----:B------:R-:W-:Y:S04]  /*3750*/  UIADD3 UR17, UPT, UPT, UR17, 0x10c00, URZ ;  /* 0x00010c0011117890 */ /* 0x000fe8000fffe0ff */
[----:B------:R-:W-:Y:S01]  /*3760*/  USHF.R.U32.HI UR17, URZ, 0x4, UR17 ;  /* 0x00000004ff117899 */ /* 0x000fe20008011611 */
[----:B------:R-:W-:Y:S03]  /*3770*/  R2UR UR10, R9 ;  /* 0x00000000090a72ca */ /* 0x000fe600000e0000 */
[----:B------:R-:W-:Y:S04]  /*3780*/  ULOP3.LUT UR17, UR17, 0x3fc0, URZ, 0xc0, !UPT ;  /* 0x00003fc011117892 */ /* 0x000fe8000f8ec0ff */
[----:B------:R-:W-:Y:S01]  /*3790*/  ULOP3.LUT UR17, UR17, 0x10000, URZ, 0xfc, !UPT ;  /* 0x0001000011117892 */ /* 0x000fe2000f8efcff */
[----:B--23--:R-:W-:Y:S11]  /*37a0*/  @!P0 BRA `(.L_x_50) ;  /* 0x000000cc00208947 */ /* 0x00cff60003800000 */
.L_x_131:
[----:B------:R-:W-:Y:S01]  /*37b0*/  UIADD3 UR8, UPT, UPT, UR32, -0x400, URZ ;  /* 0xfffffc0020087890 */ /* 0x000fe2000fffe0ff */
[----:B-1----:R-:W-:Y:S01]  /*37c0*/  IMAD.MOV.U32 R9, RZ, RZ, RZ ;  /* 0x000000ffff097224 */ /* 0x002fe200078e00ff */
[----:B------:R-:W-:Y:S01]  /*37d0*/  UIADD3 UR14, UPT, UPT, UR17, 0x2, URZ ;  /* 0x00000002110e7890 */ /* 0x000fe2000fffe0ff */
[----:B------:R-:W-:Y:S01]  /*37e0*/  IMAD.MOV.U32 R10, RZ, RZ, 0xc0 ;  /* 0x000000c0ff0a7424 */ /* 0x000fe200078e00ff */
[----:B------:R-:W-:Y:S02]  /*37f0*/  UIADD3 UR6, UPT, UPT, UR30, -0x400, URZ ;  /* 0xfffffc001e067890 */ /* 0x000fe4000fffe0ff */
[C---:B------:R-:W-:Y:S01]  /*3800*/  R2UR UR37, R9.reuse ;  /* 0x00000000092572ca */ /* 0x040fe200000e0000 */
[----:B------:R-:W-:Y:S01]  /*3810*/  UMOV UR5, UR35 ;  /* 0x0000002300057c82 */ /* 0x000fe20008000000 */
[----:B------:R-:W-:Y:S01]  /*3820*/  UMOV UR24, UR17 ;  /* 0x0000001100187c82 */ /* 0x000fe20008000000 */
[----:B------:R-:W-:Y:S01]  /*3830*/  UMOV UR25, 0x40004040 ;  /* 0x4000404000197882 */ /* 0x000fe20000000000 */
[----:B------:R-:W-:Y:S01]  /*3840*/  UMOV UR9, UR33 ;  /* 0x0000002100097c82 */ /* 0x000fe20008000000 */
[----:B------:R-:W-:Y:S01]  /*3850*/  UMOV UR15, 0x40004040 ;  /* 0x40004040000f7882 */ /* 0x000fe20000000000 */
[----:B------:R1:W-:Y:S01]  /*3860*/  UTCQMMA.2CTA gdesc[UR4], gdesc[UR24], tmem[UR10], tmem[UR66], idesc[UR67], !UPT ;  /* 0x00ff4218040075ea */ /* 0x0003e2000fa0030a */
[C---:B------:R-:W-:Y:S01]  /*3870*/  R2UR UR39, R9.reuse ;  /* 0x00000000092772ca */ /* 0x040fe200000e0000 */
[----:B------:R-:W-:Y:S01]  /*3880*/  UMOV UR7, UR31 ;  /* 0x0000001f00077c82 */ /* 0x000fe20008000000 */
[----:B------:R-:W-:Y:S01]  /*3890*/  R2UR UR40, R9 ;  /* 0x00000000092872ca */ /* 0x000fe200000e0000 */
[----:B------:R-:W-:Y:S01]  /*38a0*/  UMOV UR11, 0x40004040 ;  /* 0x40004040000b7882 */ /* 0x000fe20000000000 */
[----:B------:R-:W-:Y:S02]  /*38b0*/  IMAD.MOV.U32 R9, RZ, RZ, 0x180 ;  /* 0x00000180ff097424 */ /* 0x000fe400078e00ff */
[----:B------:R2:W-:Y:S01]  /*38c0*/  UTCQMMA.2CTA gdesc[UR8], gdesc[UR14], tmem[UR37], tmem[UR64], idesc[UR65], UPT ;  /* 0x00ff400e080075ea */ /* 0x0005e2000ba00325 */
[----:B-1----:R-:W-:Y:S02]  /*38d0*/  UIADD3 UR10, UPT, UPT, UR17, 0x4, URZ ;  /* 0x00000004110a7890 */ /* 0x002fe4000fffe0ff */
[----:B------:R-:W-:Y:S02]  /*38e0*/  UIADD3 UR4, UPT, UPT, UR17, 0x6, URZ ;  /* 0x0000000611047890 */ /* 0x000fe4000fffe0ff */
[----:B------:R-:W-:Y:S01]  /*38f0*/  UIADD3 UR17, UPT, UPT, UR16, 0x160, URZ ;  /* 0x0000016010117890 */ /* 0x000fe2000fffe0ff */
[----:B------:R-:W-:Y:S01]  /*3900*/  UMOV UR5, 0x40004040 ;  /* 0x4000404000057882 */ /* 0x000fe20000000000 */
[----:B--2---:R-:W-:Y:S01]  /*3910*/  UIADD3 UR8, UPT, UPT, UR28, -0x400, URZ ;  /* 0xfffffc001c087890 */ /* 0x004fe2000fffe0ff */
[----:B------:R-:W-:Y:S02]  /*3920*/  UMOV UR9, UR29 ;  /* 0x0000001d00097c82 */ /* 0x000fe40008000000 */
[----:B------:R1:W-:Y:S01]  /*3930*/  UTCQMMA.2CTA gdesc[UR6], gdesc[UR10], tmem[UR39], tmem[UR62], idesc[UR63], UPT ;  /* 0x00ff3e0a060075ea */ /* 0x0003e2000ba00327 */
[----:B------:R-:W-:Y:S05]  /*3940*/  UMOV UR37, 0x3 ;  /* 0x0000000300257882 */ /* 0x000fea0000000000 */
[----:B------:R1:W-:Y:S01]  /*3950*/  UTCQMMA.2CTA gdesc[UR8], gdesc[UR4], tmem[UR40], tmem[UR60], idesc[UR61], UPT ;  /* 0x00ff3c04080075ea */ /* 0x0003e2000ba00328 */
[----:B------:R1:W-:Y:S01]  /*3960*/  UTCBAR.2CTA.MULTICAST [UR17], URZ, UR37 ;  /* 0x000000ff110073e9 */ /* 0x0003e20008200825 */
[----:B------:R-:W2:Y:S02]  /*3970*/  SYNCS.PHASECHK.TRANS64.TRYWAIT P0, [UR16+0x178], R12 ;  /* 0x0001780cff0075a7 */ /* 0x000ea40008001110 */
[----:B-12---:R-:W-:Y:S05]  /*3980*/  @!P0 BRA `(.L_x_51) ;  /* 0x000000c800c48947 */ /* 0x006fea0003800000 */
.L_x_133:
[----:B------:R-:W-:Y:S01]  /*3990*/  R2UR UR17, R10 ;  /* 0x000000000a1172ca */ /* 0x000fe200000e0000 */
[----:B------:R-:W-:Y:S01]  /*39a0*/  IMAD.MOV.U32 R10, RZ, RZ, 0xc8 ;  /* 0x000000c8ff0a7424 */ /* 0x000fe200078e00ff */
[----:B------:R-:W-:Y:S01]  /*39b0*/  R2UR UR37, R9 ;  /* 0x00000000092572ca */ /* 0x000fe200000e0000 */
[----:B------:R-:W-:Y:S03]  /*39c0*/  IMAD.MOV.U32 R9, RZ, RZ, 0x180 ;  /* 0x00000180ff097424 */ /* 0x000fe600078e00ff */
[----:B------:R-:W-:Y:S01]  /*39d0*/  R2UR UR8, R10 ;  /* 0x000000000a0872ca */ /* 0x000fe200000e0000 */
[----:B------:R-:W-:Y:S01]  /*39e0*/  IMAD.MOV.U32 R10, RZ, RZ, 0xd0 ;  /* 0x000000d0ff0a7424 */ /* 0x000fe200078e00ff */
[C---:B------:R-:W-:Y:S02]  /*39f0*/  R2UR UR9, R9.reuse ;  /* 0x00000000090972ca */ /* 0x040fe400000e0000 */
[----:B------:R-:W-:Y:S02]  /*3a00*/  R2UR UR7, R9 ;  /* 0x00000000090772ca */ /* 0x000fe400000e0000 */
[----:B------:R-:W-:Y:S03]  /*3a10*/  R2UR UR6, R10 ;  /* 0x000000000a0672ca */ /* 0x000fe600000e0000 */
[----:B------:R2:W-:Y:S06]  /*3a20*/  UTCQMMA.2CTA tmem[UR17], gdesc[UR12], tmem[UR37], tmem[UR58], idesc[UR59], UP0 ;  /* 0x00ff3a0c110079ea */ /* 0x0005ec0008200325 */
[----:B------:R2:W-:Y:S04]  /*3a30*/  UTCQMMA.2CTA tmem[UR8], gdesc[UR22], tmem[UR9], tmem[UR56], idesc[UR57], UPT ;  /* 0x00ff3816080079ea */ /* 0x0005e8000ba00309 */
[----:B------:R2:W-:Y:S01]  /*3a40*/  UTCQMMA.2CTA tmem[UR6], gdesc[UR20], tmem[UR7], tmem[UR54], idesc[UR55], UPT ;  /* 0x00ff3614060079ea */ /* 0x0005e2000ba00307 */
[----:B------:R-:W3:Y:S02]  /*3a50*/  SYNCS.PHASECHK.TRANS64.TRYWAIT P0, [UR16+0x188], R12 ;  /* 0x0001880cff0075a7 */ /* 0x000ee40008001110 */
[----:B--23--:R-:W-:Y:S05]  /*3a60*/  @!P0 BRA `(.L_x_52) ;  /* 0x000000c800a88947 */ /* 0x00cfea0003800000 */
.L_x_135:
[----:B------:R-:W-:Y:S01]  /*3a70*/  UIADD3 UR7, UPT, UPT, UR36, 0xa0, URZ ;  /* 0x000000a024077890 */ /* 0x000fe2000fffe0ff */
[----:B------:R-:W-:Y:S01]  /*3a80*/  R2UR UR20, R7 ;  /* 0x00000000071472ca */ /* 0x000fe200000e0000 */
[----:B------:R-:W-:Y:S01]  /*3a90*/  UIADD3 UR8, UPT, UPT, UR16, 0x168, URZ ;  /* 0x0000016810087890 */ /* 0x000fe2000fffe0ff */
[----:B------:R-:W-:Y:S01]  /*3aa0*/  R2UR UR6, R8 ;  /* 0x00000000080672ca */ /* 0x000fe200000e0000 */
[----:B------:R-:W-:Y:S01]  /*3ab0*/  UIADD3 UR9, UPT, UPT, UR27, 0xa0, URZ ;  /* 0x000000a01b097890 */ /* 0x000fe2000fffe0ff */
[----:B------:R-:W-:Y:S01]  /*3ac0*/  R2UR UR21, R6 ;  /* 0x00000000061572ca */ /* 0x000fe200000e0000 */
[----:B------:R-:W-:Y:S01]  /*3ad0*/  UIADD3 UR38, UPT, UPT, UR38, 0x1, URZ ;  /* 0x0000000126267890 */ /* 0x000fe2000fffe0ff */
[----:B------:R-:W-:Y:S01]  /*3ae0*/  R2UR UR17, R5 ;  /* 0x00000000051172ca */ /* 0x000fe200000e0000 */
[----:B------:R-:W-:Y:S01]  /*3af0*/  UMOV UR22, 0x3 ;  /* 0x0000000300167882 */ /* 0x000fe20000000000 */
[----:B------:R-:W-:Y:S02]  /*3b00*/  R2UR UR13, R4 ;  /* 0x00000000040d72ca */ /* 0x000fe400000e0000 */
[----:B------:R-:W-:Y:S02]  /*3b10*/  R2UR UR12, R3 ;  /* 0x00000000030c72ca */ /* 0x000fe400000e0000 */
[----:B------:R-:W-:Y:S03]  /*3b20*/  LOP3.LUT R15, R15, 0x1, RZ, 0x3c, !PT ;  /* 0x000000010f0f7812 */ /* 0x000fe600078e3cff */
[----:B------:R2:W-:Y:S01]  /*3b30*/  UTCQMMA.2CTA tmem[UR6], gdesc[UR18], tmem[UR20], tmem[UR52], idesc[UR53], UPT ;  /* 0x00ff3412060079ea */ /* 0x0005e2000ba00314 */
[----:B------:R3:W-:Y:S01]  /*3b40*/  UTCBAR.2CTA.MULTICAST [UR7], URZ, UR43 ;  /* 0x000000ff070073e9 */ /* 0x0007e2000820082b */
[----:B------:R-:W-:Y:S02]  /*3b50*/  UTCQMMA.2CTA gdesc[UR34], gdesc[UR24], tmem[UR21], tmem[UR50], idesc[UR51], !UPT ;  /* 0x00ff3218220075ea */ /* 0x000fe4000fa00315 */
[----:B------:R-:W-:Y:S02]  /*3b60*/  UTCQMMA.2CTA gdesc[UR32], gdesc[UR14], tmem[UR17], tmem[UR48], idesc[UR49], UPT ;  /* 0x00ff300e200075ea */ /* 0x000fe4000ba00311 */
[----:B------:R-:W-:Y:S02]  /*3b70*/  UTCQMMA.2CTA gdesc[UR30], gdesc[UR10], tmem[UR13], tmem[UR46], idesc[UR47], UPT ;  /* 0x00ff2e0a1e0075ea */ /* 0x000fe4000ba0030d */
[----:B------:R4:W-:Y:S01]  /*3b80*/  UTCQMMA.2CTA gdesc[UR28], gdesc[UR4], tmem[UR12], tmem[UR44], idesc[UR45], UPT ;  /* 0x00ff2c041c0075ea */ /* 0x0009e2000ba0030c */
[----:B------:R5:W-:Y:S01]  /*3b90*/  UTCBAR.2CTA.MULTICAST [UR8], URZ, UR22 ;  /* 0x000000ff080073e9 */ /* 0x000be20008200816 */
[----:B------:R5:W-:Y:S01]  /*3ba0*/  UTCBAR.2CTA.MULTICAST [UR9], URZ, UR42 ;  /* 0x000000ff090073e9 */ /* 0x000be2000820082a */
[----:B--2---:R-:W-:Y:S04]  /*3bb0*/  UIADD3 UR6, UPT, UPT, UR26, 0x1, URZ ;  /* 0x000000011a067890 */ /* 0x004fe8000fffe0ff */
[----:B------:R-:W-:Y:S04]  /*3bc0*/  UISETP.NE.AND UP0, UPT, UR6, 0x14, UPT ;  /* 0x000000140600788c */ /* 0x000fe8000bf05270 */
[----:B---3--:R-:W-:Y:S02]  /*3bd0*/  USEL UR7, URZ, 0x1, UP0 ;  /* 0x00000001ff077887 */ /* 0x008fe40008000000 */
[----:B------:R-:W-:Y:S02]  /*3be0*/  USEL UR6, UR6, URZ, UP0 ;  /* 0x000000ff06067287 */ /* 0x000fe40008000000 */
[----:B------:R-:W-:Y:S02]  /*3bf0*/  UISETP.NE.AND UP0, UPT, UR38, -0x1, UPT ;  /* 0xffffffff2600788c */ /* 0x000fe4000bf05270 */
[----:B------:R-:W-:Y:S01]  /*3c00*/  LOP3.LUT R14, R14, UR7, RZ, 0x3c, !PT ;  /* 0x000000070e0e7c12 */ /* 0x000fe2000f8e3cff */
[----:B----4-:R-:W-:Y:S06]  /*3c10*/  UMOV UR5, 0x1 ;  /* 0x0000000100057882 */ /* 0x010fec0000000000 */
[----:B------:R-:W-:Y:S05]  /*3c20*/  BRA.U UP0, `(.L_x_53) ;  /* 0xfffffff500f47547 */ /* 0x000fea000b83ffff */
.L_x_46:
[----:B--2--5:R-:W-:Y:S01]  /*3c30*/  UIADD3 UR9, UPT, UPT, UR16, 0x10, URZ ;  /* 0x0000001010097890 */ /* 0x024fe2000fffe0ff */
[----:B------:R-:W-:Y:S01]  /*3c40*/  SHF.L.U32 R14, R14, 0x1f, RZ ;  /* 0x0000001f0e0e7819 */ /* 0x000fe200000006ff */
[----:B------:R-:W-:Y:S01]  /*3c50*/  ULOP3.LUT UR7, UR77, 0xffff, URZ, 0xc0, !UPT ;  /* 0x0000ffff4d077892 */ /* 0x000fe2000f8ec0ff */
[----:B------:R-:W-:Y:S01]  /*3c60*/  SHF.L.U32 R6, R15, 0x1f, RZ ;  /* 0x0000001f0f067819 */ /* 0x000fe200000006ff */
[----:B------:R-:W-:Y:S02]  /*3c70*/  UIADD3 UR8, UPT, UPT, UR16, 0x18, URZ ;  /* 0x0000001810087890 */ /* 0x000fe4000fffe0ff */
[----:B------:R-:W-:Y:S02]  /*3c80*/  ULOP3.LUT UR4, UR77, 0xffff, URZ, 0xc0, !UPT ;  /* 0x0000ffff4d047892 */ /* 0x000fe4000f8ec0ff */
[----:B------:R-:W-:-:S03]  /*3c90*/  ULEA UR11, UR6, UR16, 0x3 ;  /* 0x00000010060b7291 */ /* 0x000fc6000f8e18ff */
[----:B------:R2:W-:Y:S04]  /*3ca0*/  UTCBAR.2CTA.MULTICAST [UR9], URZ, UR7 ;  /* 0x000000ff090073e9 */ /* 0x0005e80008200807 */
[----:B------:R2:W-:Y:S02]  /*3cb0*/  UTCBAR.2CTA.MULTICAST [UR8], URZ, UR4 ;  /* 0x000000ff080073e9 */ /* 0x0005e40008200804 */
[----:B------:R-:W3:Y:S02]  /*3cc0*/  SYNCS.PHASECHK.TRANS64.TRYWAIT P0, [UR11+0x20], R14 ;  /* 0x0000200eff0075a7 */ /* 0x000ee4000800110b */
[----:B--23--:R-:W-:Y:S05]  /*3cd0*/  @!P0 BRA `(.L_x_54) ;  /* 0x000000c800288947 */ /* 0x00cfea0003800000 */
.L_x_137:
[----:B------:R-:W2:Y:S01]  /*3ce0*/  SYNCS.PHASECHK.TRANS64.TRYWAIT P0, [UR16+0x170], R6 ;  /* 0x00017006ff0075a7 */ /* 0x000ea20008001110 */
[----:B-1----:R-:W-:Y:S01]  /*3cf0*/  IMAD.MOV.U32 R3, RZ, RZ, 0x40 ;  /* 0x00000040ff037424 */ /* 0x002fe200078e00ff */
[----:B------:R-:W-:Y:S01]  /*3d00*/  ULEA UR6, UR6, UR16, 0xd ;  /* 0x0000001006067291 */ /* 0x000fe2000f8e68ff */
[----:B------:R-:W-:Y:S01]  /*3d10*/  IMAD.MOV.U32 R4, RZ, RZ, 0x100 ;  /* 0x00000100ff047424 */ /* 0x000fe200078e00ff */
[----:B------:R-:W-:Y:S01]  /*3d20*/  UISETP.NE.U32.AND UP0, UPT, UR5, URZ, UPT ;  /* 0x000000ff0500728c */ /* 0x000fe2000bf05070 */
[----:B------:R-:W-:Y:S01]  /*3d30*/  IMAD.MOV.U32 R5, RZ, RZ, 0x100 ;  /* 0x00000100ff057424 */ /* 0x000fe200078e00ff */
[----:B------:R-:W-:Y:S01]  /*3d40*/  R2UR UR21, R3 ;  /* 0x00000000031572ca */ /* 0x000fe200000e0000 */
[----:B------:R-:W-:Y:S01]  /*3d50*/  UIADD3 UR4, UPT, UPT, UR6, 0x10c00, URZ ;  /* 0x00010c0006047890 */ /* 0x000fe2000fffe0ff */
[----:B------:R-:W-:Y:S01]  /*3d60*/  IMAD.MOV.U32 R3, RZ, RZ, 0x48 ;  /* 0x00000048ff037424 */ /* 0x000fe200078e00ff */
[----:B------:R-:W-:Y:S01]  /*3d70*/  R2UR UR22, R4 ;  /* 0x00000000041672ca */ /* 0x000fe200000e0000 */
[----:B------:R-:W-:Y:S01]  /*3d80*/  IMAD.MOV.U32 R4, RZ, RZ, 0x50 ;  /* 0x00000050ff047424 */ /* 0x000fe200078e00ff */
[----:B------:R-:W-:Y:S01]  /*3d90*/  USHF.R.U32.HI UR4, URZ, 0x4, UR4 ;  /* 0x00000004ff047899 */ /* 0x000fe20008011604 */
[----:B------:R-:W-:Y:S01]  /*3da0*/  R2UR UR19, R5 ;  /* 0x00000000051372ca */ /* 0x000fe200000e0000 */
[----:B------:R-:W-:Y:S01]  /*3db0*/  UMOV UR30, 0x0 ;  /* 0x00000000001e7882 */ /* 0x000fe20000000000 */
[----:B------:R-:W-:Y:S01]  /*3dc0*/  R2UR UR20, R3 ;  /* 0x00000000031472ca */ /* 0x000fe200000e0000 */
[----:B------:R-:W-:Y:S01]  /*3dd0*/  IMAD.MOV.U32 R3, RZ, RZ, 0x100 ;  /* 0x00000100ff037424 */ /* 0x000fe200078e00ff */
[----:B------:R-:W-:Y:S01]  /*3de0*/  ULOP3.LUT UR4, UR4, 0x3fc0, URZ, 0xc0, !UPT ;  /* 0x00003fc004047892 */ /* 0x000fe2000f8ec0ff */
[----:B------:R-:W1:Y:S01]  /*3df0*/  S2UR UR23, SR_CgaCtaId ;  /* 0x00000000001779c3 */ /* 0x000e620000008800 */
[----:B------:R-:W-:Y:S01]  /*3e00*/  R2UR UR15, R4 ;  /* 0x00000000040f72ca */ /* 0x000fe200000e0000 */
[----:B------:R-:W-:Y:S01]  /*3e10*/  UMOV UR31, 0x10210010 ;  /* 0x10210010001f7882 */ /* 0x000fe20000000000 */
[----:B------:R-:W-:Y:S01]  /*3e20*/  R2UR UR18, R3 ;  /* 0x00000000031272ca */ /* 0x000fe200000e0000 */
[----:B------:R-:W-:-:S02]  /*3e30*/  UIADD3 UR8, UPT, UPT, UR4, 0x80, URZ ;  /* 0x0000008004087890 */ /* 0x000fc4000fffe0ff */
[----:B------:R-:W-:Y:S01]  /*3e40*/  UIADD3 UR6, UPT, UPT, UR4, 0x100, URZ ;  /* 0x0000010004067890 */ /* 0x000fe2000fffe0ff */
[----:B------:R-:W-:Y:S01]  /*3e50*/  UMOV UR5, 0x400 ;  /* 0x0000040000057882 */ /* 0x000fe20000000000 */
[----:B-12---:R-:W-:Y:S10]  /*3e60*/  @!P0 BRA `(.L_x_55) ;  /* 0x000000c400e08947 */ /* 0x006ff40003800000 */
.L_x_139:
[----:B------:R-:W-:Y:S01]  /*3e70*/  ULEA UR16, UR23, UR5, 0x18 ;  /* 0x0000000517107291 */ /* 0x000fe2000f8ec0ff */
[----:B------:R-:W-:Y:S01]  /*3e80*/  IMAD.MOV.U32 R4, RZ, RZ, 0x58 ;  /* 0x00000058ff047424 */ /* 0x000fe200078e00ff */
[----:B------:R-:W-:Y:S01]  /*3e90*/  UMOV UR12, UR4 ;  /* 0x00000004000c7c82 */ /* 0x000fe20008000000 */
[----:B------:R-:W-:Y:S01]  /*3ea0*/  UMOV UR13, 0x80004020 ;  /* 0x80004020000d7882 */ /* 0x000fe20000000000 */
[----:B------:R-:W-:Y:S01]  /*3eb0*/  UMOV UR28, 0x0 ;  /* 0x00000000001c7882 */ /* 0x000fe20000000000 */
[----:B------:R-:W-:Y:S01]  /*3ec0*/  UMOV UR29, 0x10210010 ;  /* 0x10210010001d7882 */ /* 0x000fe20000000000 */
[----:B------:R-:W-:Y:S01]  /*3ed0*/  UMOV UR9, 0x80004020 ;  /* 0x8000402000097882 */ /* 0x000fe20000000000 */
[----:B------:R-:W-:Y:S01]  /*3ee0*/  UMOV UR24, 0x0 ;  /* 0x0000000000187882 */ /* 0x000fe20000000000 */
[----:B------:R-:W-:Y:S01]  /*3ef0*/  UMOV UR25, 0x10210010 ;  /* 0x1021001000197882 */ /* 0x000fe20000000000 */
[----:B------:R-:W-:Y:S01]  /*3f00*/  UMOV UR7, 0x80004020 ;  /* 0x8000402000077882 */ /* 0x000fe20000000000 */
[----:B------:R2:W-:Y:S01]  /*3f10*/  UTCQMMA.2CTA tmem[UR21], gdesc[UR12], tmem[UR22], tmem[UR30], idesc[UR31], UP0 ;  /* 0x00ff1e0c150079ea */ /* 0x0005e20008200316 */
[----:B------:R3:W-:Y:S01]  /*3f20*/  UTCQMMA.2CTA tmem[UR20], gdesc[UR8], tmem[UR19], tmem[UR28], idesc[UR29], UPT ;  /* 0x00ff1c08140079ea */ /* 0x0007e2000ba00313 */
[----:B------:R3:W-:Y:S01]  /*3f30*/  UTCQMMA.2CTA tmem[UR15], gdesc[UR6], tmem[UR18], tmem[UR24], idesc[UR25], UPT ;  /* 0x00ff18060f0079ea */ /* 0x0007e2000ba00312 */
[----:B------:R-:W4:Y:S01]  /*3f40*/  SYNCS.PHASECHK.TRANS64.TRYWAIT P0, [UR16+0x180], R6 ;  /* 0x00018006ff0075a7 */ /* 0x000f220008001110 */
[----:B-1----:R-:W-:Y:S01]  /*3f50*/  IMAD.MOV.U32 R3, RZ, RZ, 0x100 ;  /* 0x00000100ff037424 */ /* 0x002fe200078e00ff */
[----:B------:R-:W-:Y:S01]  /*3f60*/  R2UR UR14, R4 ;  /* 0x00000000040e72ca */ /* 0x000fe200000e0000 */
[----:B------:R-:W-:-:S02]  /*3f70*/  UIADD3 UR4, UPT, UPT, UR4, 0x180, URZ ;  /* 0x0000018004047890 */ /* 0x000fc4000fffe0ff */
[----:B------:R-:W-:Y:S01]  /*3f80*/  UIADD3 UR10, UPT, UPT, UR16, 0x1a0, URZ ;  /* 0x000001a0100a7890 */ /* 0x000fe2000fffe0ff */
[----:B------:R-:W-:Y:S01]  /*3f90*/  R2UR UR17, R3 ;  /* 0x00000000031172ca */ /* 0x000fe200000e0000 */
[----:B------:R-:W-:Y:S01]  /*3fa0*/  UMOV UR26, 0x0 ;  /* 0x00000000001a7882 */ /* 0x000fe20000000000 */
[----:B------:R-:W-:Y:S01]  /*3fb0*/  UMOV UR27, 0x10210010 ;  /* 0x10210010001b7882 */ /* 0x000fe20000000000 */
[----:B------:R-:W-:Y:S01]  /*3fc0*/  UMOV UR5, 0x80004020 ;  /* 0x8000402000057882 */ /* 0x000fe20000000000 */
[----:B--2---:R-:W-:Y:S01]  /*3fd0*/  UMOV UR21, 0x3 ;  /* 0x0000000300157882 */ /* 0x004fe20000000000 */
[----:B---34-:R-:W-:Y:S10]  /*3fe0*/  @!P0 BRA `(.L_x_56) ;  /* 0x000000c4009c8947 */ /* 0x018ff40003800000 */
.L_x_141:
[----:B------:R2:W-:Y:S01]  /*3ff0*/  UTCQMMA.2CTA tmem[UR14], gdesc[UR4], tmem[UR17], tmem[UR26], idesc[UR27], UPT ;  /* 0x00ff1a040e0079ea */ /* 0x0005e2000ba00311 */
[----:B------:R3:W-:Y:S01]  /*4000*/  UTCBAR.2CTA.MULTICAST [UR10], URZ, UR21 ;  /* 0x000000ff0a0073e9 */ /* 0x0007e20008200815 */
[----:B------:R-:W4:Y:S01]  /*4010*/  SYNCS.PHASECHK.TRANS64.TRYWAIT P0, [UR16+0x178], R6 ;  /* 0x00017806ff0075a7 */ /* 0x000f220008001110 */
[----:B-1----:R-:W-:Y:S01]  /*4020*/  IMAD.MOV.U32 R5, RZ, RZ, 0xc0 ;  /* 0x000000c0ff057424 */ /* 0x002fe200078e00ff */
[----:B------:R-:W-:Y:S01]  /*4030*/  UMOV UR30, 0x0 ;  /* 0x00000000001e7882 */ /* 0x000fe20000000000 */
[----:B------:R-:W-:Y:S01]  /*4040*/  IMAD.MOV.U32 R4, RZ, RZ, 0x180 ;  /* 0x00000180ff047424 */ /* 0x000fe200078e00ff */
[----:B------:R-:W-:Y:S01]  /*4050*/  UMOV UR31, 0x10210010 ;  /* 0x10210010001f7882 */ /* 0x000fe20000000000 */
[----:B------:R-:W-:Y:S01]  /*4060*/  IMAD.MOV.U32 R3, RZ, RZ, 0xc8 ;  /* 0x000000c8ff037424 */ /* 0x000fe200078e00ff */
[----:B------:R-:W-:Y:S01]  /*4070*/  R2UR UR22, R5 ;  /* 0x00000000051672ca */ /* 0x000fe200000e0000 */
[----:B------:R-:W-:Y:S01]  /*4080*/  IMAD.MOV.U32 R5, RZ, RZ, 0x180 ;  /* 0x00000180ff057424 */ /* 0x000fe200078e00ff */
[----:B------:R-:W-:Y:S01]  /*4090*/  R2UR UR24, R4 ;  /* 0x00000000041872ca */ /* 0x000fe200000e0000 */
[----:B------:R-:W-:Y:S01]  /*40a0*/  IMAD.MOV.U32 R4, RZ, RZ, 0xd0 ;  /* 0x000000d0ff047424 */ /* 0x000fe200078e00ff */
[----:B------:R-:W-:Y:S01]  /*40b0*/  R2UR UR20, R3 ;  /* 0x00000000031472ca */ /* 0x000fe200000e0000 */
[----:B------:R-:W-:Y:S01]  /*40c0*/  IMAD.MOV.U32 R3, RZ, RZ, 0x180 ;  /* 0x00000180ff037424 */ /* 0x000fe200078e00ff */
[----:B------:R-:W-:Y:S01]  /*40d0*/  UMOV UR28, 0x0 ;  /* 0x00000000001c7882 */ /* 0x000fe20000000000 */
[----:B------:R-:W-:Y:S01]  /*40e0*/  UMOV UR29, 0x10210010 ;  /* 0x10210010001d7882 */ /* 0x000fe20000000000 */
[----:B------:R-:W-:-:S02]  /*40f0*/  R2UR UR18, R4 ;  /* 0x00000000041272ca */ /* 0x000fc400000e0000 */
[----:B------:R-:W-:Y:S01]  /*4100*/  R2UR UR19, R3 ;  /* 0x00000000031372ca */ /* 0x000fe200000e0000 */
[----:B--2---:R-:W-:Y:S01]  /*4110*/  UMOV UR26, 0x0 ;  /* 0x00000000001a7882 */ /* 0x004fe20000000000 */
[----:B---3--:R-:W-:Y:S01]  /*4120*/  R2UR UR21, R5 ;  /* 0x00000000051572ca */ /* 0x008fe200000e0000 */
[----:B------:R-:W-:Y:S01]  /*4130*/  UMOV UR27, 0x10210010 ;  /* 0x10210010001b7882 */ /* 0x000fe20000000000 */
[----:B----4-:R-:W-:-:S13]  /*4140*/  @!P0 BRA `(.L_x_57) ;  /* 0x000000c400648947 */ /* 0x010fda0003800000 */
.L_x_143:
[----:B------:R2:W-:Y:S01]  /*4150*/  UTCQMMA.2CTA tmem[UR22], gdesc[UR12], tmem[UR24], tmem[UR30], idesc[UR31], UP0 ;  /* 0x00ff1e0c160079ea */ /* 0x0005e20008200318 */
[----:B------:R2:W-:Y:S01]  /*4160*/  UTCQMMA.2CTA tmem[UR20], gdesc[UR8], tmem[UR21], tmem[UR28], idesc[UR29], UPT ;  /* 0x00ff1c08140079ea */ /* 0x0005e2000ba00315 */
[----:B------:R2:W-:Y:S01]  /*4170*/  UTCQMMA.2CTA tmem[UR18], gdesc[UR6], tmem[UR19], tmem[UR26], idesc[UR27], UPT ;  /* 0x00ff1a06120079ea */ /* 0x0005e2000ba00313 */
[----:B------:R-:W3:Y:S01]  /*4180*/  SYNCS.PHASECHK.TRANS64.TRYWAIT P0, [UR16+0x188], R6 ;  /* 0x00018806ff0075a7 */ /* 0x000ee20008001110 */
[----:B------:R-:W-:Y:S01]  /*4190*/  IMAD.MOV.U32 R4, RZ, RZ, 0xd8 ;  /* 0x000000d8ff047424 */ /* 0x000fe200078e00ff */
[----:B------:R-:W-:Y:S01]  /*41a0*/  ULOP3.LUT UR10, UR77, 0xffff, URZ, 0xc0, !UPT ;  /* 0x0000ffff4d0a7892 */ /* 0x000fe2000f8ec0ff */
[----:B-1----:R-:W-:Y:S01]  /*41b0*/  IMAD.MOV.U32 R3, RZ, RZ, 0x180 ;  /* 0x00000180ff037424 */ /* 0x002fe200078e00ff */
[----:B------:R-:W-:Y:S02]  /*41c0*/  UIADD3 UR11, UPT, UPT, UR11, 0xc0, URZ ;  /* 0x000000c00b0b7890 */ /* 0x000fe4000fffe0ff */
[----:B------:R-:W-:Y:S01]  /*41d0*/  R2UR UR15, R4 ;  /* 0x00000000040f72ca */ /* 0x000fe200000e0000 */
[----:B------:R-:W-:Y:S01]  /*41e0*/  UIADD3 UR14, UPT, UPT, UR16, 0x1a8, URZ ;  /* 0x000001a8100e7890 */ /* 0x000fe2000fffe0ff */
[----:B------:R-:W-:Y:S01]  /*41f0*/  R2UR UR17, R3 ;  /* 0x00000000031172ca */ /* 0x000fe200000e0000 */
[----:B--23--:R-:W-:-:S14]  /*4200*/  @!P0 BRA `(.L_x_58) ;  /* 0x000000c400548947 */ /* 0x00cfdc0003800000 */
.L_x_145:
[----:B------:R-:W-:Y:S01]  /*4210*/  UMOV UR6, 0x0 ;  /* 0x0000000000067882 */ /* 0x000fe20000000000 */
[----:B------:R-:W-:Y:S01]  /*4220*/  UMOV UR7, 0x10210010 ;  /* 0x1021001000077882 */ /* 0x000fe20000000000 */
[----:B------:R-:W-:Y:S01]  /*4230*/  UMOV UR8, 0x3 ;  /* 0x0000000300087882 */ /* 0x000fe20000000000 */
[----:B------:R2:W-:Y:S01]  /*4240*/  UTCQMMA.2CTA tmem[UR15], gdesc[UR4], tmem[UR17], tmem[UR6], idesc[UR7], UPT ;  /* 0x00ff06040f0079ea */ /* 0x0005e2000ba00311 */
[----:B------:R2:W-:Y:S01]  /*4250*/  UTCBAR.2CTA.MULTICAST [UR14], URZ, UR8 ;  /* 0x000000ff0e0073e9 */ /* 0x0005e20008200808 */
[----:B------:R2:W-:Y:S01]  /*4260*/  UTCBAR.2CTA.MULTICAST [UR11], URZ, UR10 ;  /* 0x000000ff0b0073e9 */ /* 0x0005e2000820080a */
[----:B------:R-:W-:Y:S01]  /*4270*/  NOP ;  /* 0x0000000000007918 */ /* 0x000fe20000000000 */
.L_x_42:
[----:B------:R-:W-:Y:S01]  /*4280*/  ELECT P0, URZ, PT ;  /* 0x0000000000ff782f */ /* 0x000fe20003800000 */
[----:B------:R-:W-:Y:S01]  /*4290*/  IMAD.MOV.U32 R4, RZ, RZ, 0x1 ;  /* 0x00000001ff047424 */ /* 0x000fe200078e00ff */
[----:B--2---:R-:W-:Y:S01]  /*42a0*/  UMOV UR5, 0x40 ;  /* 0x0000004000057882 */ /* 0x004fe20000000000 */
[----:B------:R-:W-:Y:S01]  /*42b0*/  ULOP3.LUT UR4, UR23, 0x1, URZ, 0x3c, !UPT ;  /* 0x0000000117047892 */ /* 0x000fe2000f8e3cff */
[----:B-1----:R-:W-:Y:S01]  /*42c0*/  HFMA2 R3, -RZ, RZ, 0, 5.9604644775390625e-08 ;  /* 0x00000001ff037431 */ /* 0x002fe200000001ff */
[----:B------:R-:W-:Y:S01]  /*42d0*/  ULEA UR5, UR23, UR5, 0x18 ;  /* 0x0000000517057291 */ /* 0x000fe2000f8ec0ff */
[----:B------:R-:W-:Y:S01]  /*42e0*/  UVIRTCOUNT.DEALLOC.SMPOOL 0x80 ;  /* 0x000000800000784c */ /* 0x000fe20000000000 */
[----:B------:R-:W-:-:S04]  /*42f0*/  UIADD3 UR6, UPT, UPT, UR16, 0x220, URZ ;  /* 0x0000022010067890 */ /* 0x000fc8000fffe0ff */
[----:B------:R-:W-:-:S03]  /*4300*/  UPRMT UR4, UR4, 0x654, UR6 ;  /* 0x0000065404047896 */ /* 0x000fc60008000006 */
[----:B------:R1:W-:Y:S01]  /*4310*/  @P0 STS.U8 [UR5], R4 ;  /* 0x00000004ff000988 */ /* 0x0003e20008000005 */
[----:B------:R-:W-:Y:S06]  /*4320*/  BAR.SYNC.DEFER_BLOCKING 0x2, 0x1a0 ;  /* 0x0086800000007b1d */ /* 0x000fec0000010000 */
[----:B------:R1:W-:Y:S01]  /*4330*/  SYNCS.ARRIVE.TRANS64.RED.ART0 RZ, [UR4], R3 ;  /* 0x00000003ffff79a7 */ /* 0x0003e20008500404 */
[----:B------:R-:W2:Y:S02]  /*4340*/  SYNCS.PHASECHK.TRANS64.TRYWAIT P0, [UR16+0x220], RZ ;  /* 0x000220ffff0075a7 */ /* 0x000ea40008001110 */
[----:B-12---:R-:W-:Y:S05]  /*4350*/  @!P0 BRA `(.L_x_59) ;  /* 0x000000c4001c8947 */ /* 0x006fea0003800000 */
.L_x_147:
[----:B------:R-:W-:Y:S01]  /*4360*/  NOP ;  /* 0x0000000000007918 */ /* 0x000fe20000000000 */
[----:B------:R-:W-:Y:S01]  /*4370*/  UMOV UR4, 0x50 ;  /* 0x0000005000047882 */ /* 0x000fe20000000000 */
[----:B------:R-:W-:Y:S01]  /*4380*/  LOP3.LUT R8, R16, 0xffff, RZ, 0xc0, !PT ;  /* 0x0000ffff10087812 */ /* 0x000fe200078ec0ff */
[----:B------:R-:W-:Y:S01]  /*4390*/  ULEA UR6, UR23, UR4, 0x18 ;  /* 0x0000000417067291 */ /* 0x000fe2000f8ec0ff */
[----:B------:R-:W-:Y:S02]  /*43a0*/  IMAD.MOV.U32 R5, RZ, RZ, 0xffff ;  /* 0x0000ffffff057424 */ /* 0x000fe400078e00ff */
[----:B------:R-:W-:-:S04]  /*43b0*/  SHF.R.U32.HI R8, RZ, 0x5, R8 ;  /* 0x00000005ff087819 */ /* 0x000fc80000011608 */
[----:B------:R-:W-:Y:S01]  /*43c0*/  SHF.L.U32 R5, R5, R8, RZ ;  /* 0x0000000805057219 */ /* 0x000fe200000006ff */
[----:B------:R-:W-:Y:S01]  /*43d0*/  VIADD R6, R8, 0x10 ;  /* 0x0000001008067836 */ /* 0x000fe20000000000 */
[----:B-1----:R-:W1:Y:S04]  /*43e0*/  LDS R4, [UR6] ;  /* 0x00000006ff047984 */ /* 0x002e680008000800 */
[----:B------:R-:W-:-:S04]  /*43f0*/  SHF.L.U32 R6, R3, R6, RZ ;  /* 0x0000000603067219 */ /* 0x000fc800000006ff */
[----:B------:R-:W-:-:S04]  /*4400*/  LOP3.LUT R5, R6, R5, RZ, 0xfc, !PT ;  /* 0x0000000506057212 */ /* 0x000fc800078efcff */
[C---:B------:R-:W-:Y:S02]  /*4410*/  LOP3.LUT R6, R5.reuse, 0xffff, RZ, 0xc0, !PT ;  /* 0x0000ffff05067812 */ /* 0x040fe400078ec0ff */
[----:B-1----:R-:W-:-:S04]  /*4420*/  LOP3.LUT R3, R5, 0xffff, R4, 0x80, !PT ;  /* 0x0000ffff05037812 */ /* 0x002fc800078e8004 */
[----:B------:R-:W-:-:S13]  /*4430*/  ISETP.NE.AND P0, PT, R3, R6, PT ;  /* 0x000000060300720c */ /* 0x000fda0003f05270 */
[----:B------:R-:W-:Y:S05]  /*4440*/  @P0 BRA `(.L_x_60) ;  /* 0x0000000000500947 */ /* 0x000fea0003800000 */
[----:B------:R-:W-:Y:S02]  /*4450*/  SHF.R.U32.HI R3, RZ, 0x10, R4 ;  /* 0x00000010ff037819 */ /* 0x000fe40000011604 */
[----:B------:R-:W-:-:S04]  /*4460*/  SHF.R.U32.HI R4, RZ, 0x10, R5 ;  /* 0x00000010ff047819 */ /* 0x000fc80000011605 */
[----:B------:R-:W-:-:S04]  /*4470*/  LOP3.LUT R3, R3, R4, RZ, 0xc0, !PT ;  /* 0x0000000403037212 */ /* 0x000fc800078ec0ff */
[----:B------:R-:W-:-:S13]  /*4480*/  ISETP.NE.AND P0, PT, R3, R4, PT ;  /* 0x000000040300720c */ /* 0x000fda0003f05270 */
[----:B------:R-:W-:Y:S05]  /*4490*/  @P0 BRA `(.L_x_61) ;  /* 0x0000000000300947 */ /* 0x000fea0003800000 */
[----:B------:R-:W-:Y:S01]  /*44a0*/  R2UR UR4, R5 ;  /* 0x00000000050472ca */ /* 0x000fe200000e0000 */
[----:B------:R-:W1:-:S12]  /*44b0*/  S2R R4, SR_LANEID ;  /* 0x0000000000047919 */ /* 0x000e580000000000 */
[----:B------:R-:W-:-:S03]  /*44c0*/  ULOP3.LUT UR5, URZ, UR4, URZ, 0x33, !UPT ;  /* 0x00000004ff057292 */ /* 0x000fc6000f8e33ff */
[----:B------:R-:W-:Y:S02]  /*44d0*/  VOTEU.ANY UR4, UPT, PT ;  /* 0x0000000000047886 */ /* 0x000fe400038e0100 */
[----:B------:R-:W-:Y:S01]  /*44e0*/  UFLO.U32 UR4, UR4 ;  /* 0x00000004000472bd */ /* 0x000fe200080e0000 */
[----:B------:R-:W-:-:S04]  /*44f0*/  IMAD.U32 R3, RZ, RZ, UR5 ;  /* 0x00000005ff037e24 */ /* 0x000fc8000f8e00ff */
[----:B------:R-:W2:Y:S02]  /*4500*/  REDUX UR7, R3 ;  /* 0x00000000030773c4 */ /* 0x000ea40000000000 */
[----:B------:R3:W-:Y:S01]  /*4510*/  UTCATOMSWS.AND URZ, UR5 ;  /* 0x0000000500ff79e3 */ /* 0x0007e20008000000 */
[----:B-1----:R-:W-:Y:S01]  /*4520*/  ISETP.EQ.U32.AND P0, PT, R4, UR4, PT ;  /* 0x0000000404007c0c */ /* 0x002fe2000bf02070 */
[----:B--2---:R-:W-:-:S12]  /*4530*/  IMAD.U32 R4, RZ, RZ, UR7 ;  /* 0x00000007ff047e24 */ /* 0x004fd8000f8e00ff */
[----:B------:R3:W-:Y:S01]  /*4540*/  @P0 ATOMS.AND RZ, [UR6], R4 ;  /* 0x00000004ffff098c */ /* 0x0007e2000a800006 */
[----:B------:R-:W-:Y:S05]  /*4550*/  BRA `(.L_x_62) ;  /* 0x0000000000147947 */ /* 0x000fea0003800000 */
.L_x_61:
[----:B------:R-:W-:Y:S02]  /*4560*/  MOV R4, 0x4580 ;  /* 0x0000458000047802 */ /* 0x000fe40000000f00 */
[----:B------:R-:W-:Y:S05]  /*4570*/  CALL.REL.NOINC `($__internal_0_$__cuda_sm10x_tcgen05_guardrail_trap_col_being_dealloced_not_returned_by_alloc) ;  /* 0x000000c800507944 */ /* 0x000fea0003c00000 */
[----:B------:R-:W-:Y:S05]  /*4580*/  BRA `(.L_x_62) ;  /* 0x0000000000087947 */ /* 0x000fea0003800000 */
.L_x_60:
[----:B------:R-:W-:Y:S02]  /*4590*/  MOV R4, 0x45b0 ;  /* 0x000045b000047802 */ /* 0x000fe40000000f00 */
[----:B------:R-:W-:Y:S05]  /*45a0*/  CALL.REL.NOINC `($__internal_2_$__cuda_sm10x_tcgen05_guardrail_trap_unallocated_columns_being_dealloced) ;  /* 0x000000c8005c7944 */ /* 0x000fea0003c00000 */
.L_x_62:
[----:B------:R-:W-:Y:S01]  /*45b0*/  ELECT P0, URZ, PT ;  /* 0x0000000000ff782f */ /* 0x000fe20003800000 */
[----:B------:R-:W-:-:S12]  /*45c0*/  NOP ;  /* 0x0000000000007918 */ /* 0x000fd80000000000 */
[----:B------:R-:W-:Y:S05]  /*45d0*/  @!P0 BRA `(.L_x_63) ;  /* 0x0000000000208947 */ /* 0x000fea0003800000 */
[----:B------:R-:W-:Y:S02]  /*45e0*/  UMOV UR4, 0x20 ;  /* 0x0000002000047882 */ /* 0x000fe40000000000 */
[----:B------:R-:W-:-:S04]  /*45f0*/  UIADD3 UR4, UPT, UPT, -UR4, 0x100000, URZ ;  /* 0x0010000004047890 */ /* 0x000fc8000fffe1ff */
[----:B---3--:R-:W-:Y:S02]  /*4600*/  USHF.L.U32 UR5, UR4, 0xb, URZ ;  /* 0x0000000b04057899 */ /* 0x008fe400080006ff */
[----:B------:R-:W-:Y:S01]  /*4610*/  USHF.L.U32 UR4, UR4, 0x1, URZ ;  /* 0x0000000104047899 */ /* 0x000fe200080006ff */
[----:B------:R-:W1:Y:S11]  /*4620*/  FENCE.VIEW.ASYNC.S ;  /* 0x00000000000073c6 */ /* 0x000e760000000000 */
[----:B-1----:R1:W2:Y:S01]  /*4630*/  SYNCS.EXCH.64 URZ, [UR16+0x220], UR4 ;  /* 0x0002200410ff75b2 */ /* 0x0022a20008000100 */
[----:B------:R-:W-:Y:S05]  /*4640*/  BRA `(.L_x_63) ;  /* 0x0000000000047947 */ /* 0x000fea0003800000 */
.L_x_12:
[----:B------:R-:W-:Y:S01]  /*4650*/  NOP ;  /* 0x0000000000007918 */ /* 0x000fe20000000000 */
.L_x_63:
[----:B-1-3--:R-:W-:Y:S05]  /*4660*/  BSYNC.RECONVERGENT B1 ;  /* 0x0000000000017941 */ /* 0x00afea0003800200 */
.L_x_9:
[----:B------:R-:W-:Y:S01]  /*4670*/  UISETP.NE.AND UP0, UPT, UR76, 0xd, UPT ;  /* 0x0000000d4c00788c */ /* 0x000fe2000bf05270 */
[----:B------:R-:W-:-:S08]  /*4680*/  NOP ;  /* 0x0000000000007918 */ /* 0x000fd00000000000 */
[----:B------:R-:W-:Y:S05]  /*4690*/  BRA.U UP0, `(.L_x_64) ;  /* 0x0000000500547547 */ /* 0x000fea000b800000 */
[----:B------:R-:W-:-:S08]  /*46a0*/  NOP ;  /* 0x0000000000007918 */ /* 0x000fd00000000000 */
[----:B------:R-:W1:-:S00]  /*46b0*/  USETMAXREG.DEALLOC.CTAPOOL 0x30 ;  /* 0x00000030000079c8 */ /* 0x000e4000080e0500 */
[----:B------:R-:W3:Y:S01]  /*46c0*/  S2UR UR14, SR_CTAID.X ;  /* 0x00000000000e79c3 */ /* 0x000ee20000002500 */
[----:B------:R-:W3:Y:S01]  /*46d0*/  LDCU UR4, c[0x0][0x640] ;  /* 0x0000c800ff0477ac */ /* 0x000ee20008000800 */
[----:B------:R-:W4:Y:S01]  /*46e0*/  LDCU.U8 UR8, c[0x0][0x644] ;  /* 0x0000c880ff0877ac */ /* 0x000f220008000000 */
[----:B------:R-:W5:Y:S01]  /*46f0*/  LDCU.U8 UR7, c[0x0][0x645] ;  /* 0x0000c8a0ff0777ac */ /* 0x000f620008000000 */
[----:B------:R-:W2:Y:S01]  /*4700*/  LDCU UR6, c[0x0][0x654] ;  /* 0x0000ca80ff0677ac */ /* 0x000ea20008000800 */
[----:B------:R-:W1:Y:S01]  /*4710*/  LDCU.U8 UR13, c[0x0][0x638] ;  /* 0x0000c700ff0d77ac */ /* 0x000e620008000000 */
[----:B------:R-:W1:Y:S01]  /*4720*/  LDCU.U8 UR15, c[0x0][0x650] ;  /* 0x0000ca00ff0f77ac */ /* 0x000e620008000000 */
[----:B---3--:R-:W-:Y:S01]  /*4730*/  UIMAD.WIDE.U32 UR4, UR14, UR4, URZ ;  /* 0x000000040e0472a5 */ /* 0x008fe2000f8e00ff */
[----:B------:R-:W3:Y:S03]  /*4740*/  LDCU.U8 UR11, c[0x0][0x639] ;  /* 0x0000c720ff0b77ac */ /* 0x000ee60008000000 */
[----:B------:R-:W-:Y:S01]  /*4750*/  UIADD3 UR4, UPT, UPT, -UR5, UR14, URZ ;  /* 0x0000000e05047290 */ /* 0x000fe2000fffe1ff */
[----:B------:R-:W3:Y:S03]  /*4760*/  LDCU.U8 UR12, c[0x0][0x651] ;  /* 0x0000ca20ff0c77ac */ /* 0x000ee60008000000 */
[----:B----4-:R-:W-:Y:S01]  /*4770*/  USHF.R.U32.HI UR4, URZ, UR8, UR4 ;  /* 0x00000008ff047299 */ /* 0x010fe20008011604 */
[----:B------:R-:W4:Y:S03]  /*4780*/  LDCU.64 UR8, c[0x0][0x630] ;  /* 0x0000c600ff0877ac */ /* 0x000f260008000a00 */
[----:B------:R-:W-:-:S04]  /*4790*/  UIADD3 UR4, UPT, UPT, UR5, UR4, URZ ;  /* 0x0000000405047290 */ /* 0x000fc8000fffe0ff */
[----:B-----5:R-:W-:Y:S01]  /*47a0*/  USHF.R.U32.HI UR10, URZ, UR7, UR4 ;  /* 0x00000007ff0a7299 */ /* 0x020fe20008011604 */
[----:B------:R-:W5:Y:S03]  /*47b0*/  LDCU UR7, c[0x0][0x63c] ;  /* 0x0000c780ff0777ac */ /* 0x000f660008000800 */
[----:B--2---:R-:W-:Y:S02]  /*47c0*/  UISETP.GE.AND UP0, UPT, UR10, UR6, UPT ;  /* 0x000000060a00728c */ /* 0x004fe4000bf06270 */
[----:B------:R-:W-:Y:S02]  /*47d0*/  UIADD3 UR4, UPT, UPT, -UR10, URZ, URZ ;  /* 0x000000ff0a047290 */ /* 0x000fe4000fffe1ff */
[----:B-1----:R-:W-:Y:S01]  /*47e0*/  USEL UR6, UR13, UR15, !UP0 ;  /* 0x0000000f0d067287 */ /* 0x002fe2000c000000 */
[----:B------:R-:W1:Y:S03]  /*47f0*/  LDCU.U8 UR15, c[0x0][0x62c] ;  /* 0x0000c580ff0f77ac */ /* 0x000e660008000000 */
[----:B------:R-:W-:-:S03]  /*4800*/  ULOP3.LUT UR6, UR6, 0xff, URZ, 0xc0, !UPT ;  /* 0x000000ff06067892 */ /* 0x000fc6000f8ec0ff */
[----:B----4-:R-:W2:Y:S01]  /*4810*/  @UP0 LDCU UR9, c[0x0][0x64c] ;  /* 0x0000c980ff0907ac */ /* 0x010ea20008000800 */
[----:B-----5:R-:W-:Y:S01]  /*4820*/  UIMAD UR7, UR4, UR7, UR14 ;  /* 0x00000007040772a4 */ /* 0x020fe2000f8e020e */
[----:B------:R-:W4:Y:S03]  /*4830*/  @UP0 LDCU UR8, c[0x0][0x648] ;  /* 0x0000c900ff0807ac */ /* 0x000f260008000800 */
[----:B--2---:R-:W-:Y:S02]  /*4840*/  UIMAD.WIDE.U32 UR4, UR7, UR9, URZ ;  /* 0x00000009070472a5 */ /* 0x004fe4000f8e00ff */
[----:B---3--:R-:W-:Y:S02]  /*4850*/  USEL UR9, UR11, UR12, !UP0 ;  /* 0x0000000c0b097287 */ /* 0x008fe4000c000000 */
[----:B------:R-:W-:Y:S01]  /*4860*/  UIADD3 UR4, UPT, UPT, UR7, -UR5, URZ ;  /* 0x8000000507047290 */ /* 0x000fe2000fffe0ff */
[----:B------:R-:W2:Y:S03]  /*4870*/  LDCU.64 UR12, c[0x0][0x620] ;  /* 0x0000c400ff0c77ac */ /* 0x000ea60008000a00 */
[----:B------:R-:W-:-:S02]  /*4880*/  USHF.R.U32.HI UR4, URZ, UR6, UR4 ;  /* 0x00000006ff047299 */ /* 0x000fc40008011604 */
[----:B------:R-:W-:Y:S02]  /*4890*/  ULOP3.LUT UR6, UR9, 0xff, URZ, 0xc0, !UPT ;  /* 0x000000ff09067892 */ /* 0x000fe4000f8ec0ff */
[----:B------:R-:W-:Y:S01]  /*48a0*/  UIADD3 UR4, UPT, UPT, UR5, UR4, URZ ;  /* 0x0000000405047290 */ /* 0x000fe2000fffe0ff */
[----:B------:R-:W3:Y:S03]  /*48b0*/  LDCU UR5, c[0x0][0x628] ;  /* 0x0000c500ff0577ac */ /* 0x000ee60008000800 */
[----:B------:R-:W-:Y:S01]  /*48c0*/  USHF.R.U32.HI UR9, URZ, UR6, UR4 ;  /* 0x00000006ff097299 */ /* 0x000fe20008011604 */
[----:B------:R-:W5:Y:S03]  /*48d0*/  LDCU.U8 UR11, c[0x0][0x62d] ;  /* 0x0000c5a0ff0b77ac */ /* 0x000f660008000000 */
[----:B------:R-:W-:-:S04]  /*48e0*/  UIADD3 UR4, UPT, UPT, -UR9, URZ, URZ ;  /* 0x000000ff09047290 */ /* 0x000fc8000fffe1ff */
[----:B----4-:R-:W-:-:S04]  /*48f0*/  UIMAD UR4, UR8, UR4, UR7 ;  /* 0x00000004080472a4 */ /* 0x010fc8000f8e0207 */
[----:B--2---:R-:W-:-:S04]  /*4900*/  UIMAD UR6, UR10, UR12, UR4 ;  /* 0x0000000c0a0672a4 */ /* 0x004fc8000f8e0204 */
[----:B---3--:R-:W-:-:S07]  /*4910*/  UIMAD.WIDE.U32 UR4, UR6, UR5, URZ ;  /* 0x00000005060472a5 */ /* 0x008fce000f8e00ff */
[----:B------:R-:W-:Y:S02]  /*4920*/  UMOV UR4, UR5 ;  /* 0x0000000500047c82 */ /* 0x000fe40008000000 */
[----:B------:R-:W-:Y:S02]  /*4930*/  UIADD3 UR12, UPT, UPT, UR6, -UR4, URZ ;  /* 0x80000004060c7290 */ /* 0x000fe4000fffe0ff */
[----:B------:R-:W2:Y:S02]  /*4940*/  LDCU UR5, c[0x0][0x60c] ;  /* 0x0000c180ff0577ac */ /* 0x000ea40008000800 */
[----:B-1----:R-:W-:-:S04]  /*4950*/  USHF.R.U32.HI UR12, URZ, UR15, UR12 ;  /* 0x0000000fff0c7299 */ /* 0x002fc8000801160c */
[----:B------:R-:W-:-:S04]  /*4960*/  UIADD3 UR12, UPT, UPT, UR4, UR12, URZ ;  /* 0x0000000c040c7290 */ /* 0x000fc8000fffe0ff */
[----:B-----5:R-:W-:-:S04]  /*4970*/  USHF.R.U32.HI UR12, URZ, UR11, UR12 ;  /* 0x0000000bff0c7299 */ /* 0x020fc8000801160c */
[----:B------:R-:W-:Y:S02]  /*4980*/  UIADD3 UR11, UPT, UPT, -UR12, URZ, URZ ;  /* 0x000000ff0c0b7290 */ /* 0x000fe4000fffe1ff */
[----:B--2---:R-:W-:Y:S02]  /*4990*/  UISETP.GE.AND UP0, UPT, UR14, UR5, UPT ;  /* 0x000000050e00728c */ /* 0x004fe4000bf06270 */
[----:B------:R-:W-:-:S07]  /*49a0*/  UIMAD UR11, UR11, UR13, UR6 ;  /* 0x0000000d0b0b72a4 */ /* 0x000fce000f8e0206 */
[----:B------:R-:W-:Y:S05]  /*49b0*/  BRA.U UP0, `(.L_x_64) ;  /* 0x00000001008c7547 */ /* 0x000fea000b800000 */
[----:B------:R-:W1:Y:S01]  /*49c0*/  S2UR UR4, SR_CgaCtaId ;  /* 0x00000000000479c3 */ /* 0x000e620000008800 */
[----:B------:R-:W-:Y:S01]  /*49d0*/  UMOV UR5, 0x400 ;  /* 0x0000040000057882 */ /* 0x000fe20000000000 */
[----:B------:R-:W2:Y:S01]  /*49e0*/  LDCU UR8, c[0x0][0x614] ;  /* 0x0000c280ff0877ac */ /* 0x000ea20008000800 */
[----:B------:R-:W3:Y:S05]  /*49f0*/  LDCU.64 UR6, c[0x0][0x348] ;  /* 0x00006900ff0677ac */ /* 0x000eea0008000a00 */
[----:B------:R-:W4:Y:S01]  /*4a00*/  S2UR UR10, SR_CTAID.X ;  /* 0x00000000000a79c3 */ /* 0x000f220000002500 */
[----:B-1----:R-:W-:Y:S02]  /*4a10*/  ULEA UR4, UR4, UR5, 0x18 ;  /* 0x0000000504047291 */ /* 0x002fe4000f8ec0ff */
[----:B------:R-:W-:-:S02]  /*4a20*/  ULOP3.LUT UR5, URZ, UR9, URZ, 0x33, !UPT ;  /* 0x00000009ff057292 */ /* 0x000fc4000f8e33ff */
[----:B---3--:R-:W-:Y:S02]  /*4a30*/  UIADD3 UR6, UP0, UPT, UR6, 0x200, URZ ;  /* 0x0000020006067890 */ /* 0x008fe4000ff1e0ff */
[----:B--2---:R-:W-:Y:S02]  /*4a40*/  UIADD3 UR5, UPT, UPT, UR5, UR8, URZ ;  /* 0x0000000805057290 */ /* 0x004fe4000fffe0ff */
[----:B----4-:R-:W-:Y:S01]  /*4a50*/  ULOP3.LUT UR10, UR10, 0x1, URZ, 0xc0, !UPT ;  /* 0x000000010a0a7892 */ /* 0x010fe2000f8ec0ff */
[----:B------:R-:W1:Y:S01]  /*4a60*/  SYNCS.PHASECHK.TRANS64.TRYWAIT P0, [UR4+0x1e0], RZ ;  /* 0x0001e0ffff0075a7 */ /* 0x000e620008001104 */
[----:B------:R-:W-:Y:S02]  /*4a70*/  UIADD3 UR8, UPT, UPT, UR4, 0xc00, URZ ;  /* 0x00000c0004087890 */ /* 0x000fe4000fffe0ff */
[----:B------:R-:W-:Y:S02]  /*4a80*/  ULEA UR5, UR5, UR10, 0x2 ;  /* 0x0000000a05057291 */ /* 0x000fe4000f8e10ff */
[----:B------:R-:W-:-:S02]  /*4a90*/  UIADD3.X UR7, UPT, UPT, URZ, UR7, URZ, UP0, !UPT ;  /* 0x00000007ff077290 */ /* 0x000fc400087fe4ff */
[----:B------:R-:W-:Y:S01]  /*4aa0*/  USHF.L.U32 UR5, UR5, 0x7, URZ ;  /* 0x0000000705057899 */ /* 0x000fe200080006ff */
[----:B------:R-:W-:-:S06]  /*4ab0*/  UMOV UR9, URZ ;  /* 0x000000ff00097c82 */ /* 0x000fcc0008000000 */
[----:B------:R-:W-:Y:S01]  /*4ac0*/  UMOV UR10, UR5 ;  /* 0x00000005000a7c82 */ /* 0x000fe20008000000 */
[----:B-1----:R-:W-:Y:S05]  /*4ad0*/  @!P0 BRA `(.L_x_65) ;  /* 0x000000bc00548947 */ /* 0x002fea0003800000 */
.L_x_149:
[----:B------:R2:W-:Y:S01]  /*4ae0*/  UTMASTG.4D [UR8], [UR6], desc[URZ] ;  /* 0x0000ff08060073b5 */ /* 0x0005e20008019000 */
[----:B------:R-:W-:Y:S01]  /*4af0*/  UIADD3 UR5, UPT, UPT, UR5, 0x100, URZ ;  /* 0x0000010005057890 */ /* 0x000fe2000fffe0ff */
[----:B------:R-:W-:Y:S01]  /*4b00*/  UMOV UR14, URZ ;  /* 0x000000ff000e7c82 */ /* 0x000fe20008000000 */
[----:B------:R-:W-:Y:S01]  /*4b10*/  UMOV UR15, URZ ;  /* 0x000000ff000f7c82 */ /* 0x000fe20008000000 */
[----:B------:R0:W-:Y:S01]  /*4b20*/  UTMACMDFLUSH ;  /* 0x00000000000079b7 */ /* 0x0001e20000000000 */
[----:B------:R-:W3:Y:S01]  /*4b30*/  SYNCS.PHASECHK.TRANS64.TRYWAIT P0, [UR4+0x1e8], RZ ;  /* 0x0001e8ffff0075a7 */ /* 0x000ee20008001104 */
[----:B--2---:R-:W-:Y:S02]  /*4b40*/  UIADD3 UR8, UPT, UPT, UR4, 0x4c00, URZ ;  /* 0x00004c0004087890 */ /* 0x004fe4000fffe0ff */
[----:B------:R-:W-:Y:S01]  /*4b50*/  UMOV UR10, UR5 ;  /* 0x00000005000a7c82 */ /* 0x000fe20008000000 */
[----:B---3--:R-:W-:Y:S09]  /*4b60*/  @!P0 BRA `(.L_x_66) ;  /* 0x000000bc00488947 */ /* 0x008ff20003800000 */
.L_x_151:
[----:B------:R3:W-:Y:S01]  /*4b70*/  UTMASTG.4D [UR8], [UR6], desc[UR14] ;  /* 0x00000e08060073b5 */ /* 0x0007e20008019000 */
[----:B-1----:R-:W-:Y:S01]  /*4b80*/  HFMA2 R3, -RZ, RZ, 0, 5.9604644775390625e-08 ;  /* 0x00000001ff037431 */ /* 0x002fe200000001ff */
[----:B------:R0:W-:Y:S01]  /*4b90*/  UTMACMDFLUSH ;  /* 0x00000000000079b7 */ /* 0x0001e20000000000 */
[----:B------:R-:W-:-:S04]  /*4ba0*/  DEPBAR.LE SB0, 0x1 ;  /* 0x000080400000791a */ /* 0x000fc80000000000 */
[----:B------:R3:W-:Y:S01]  /*4bb0*/  SYNCS.ARRIVE.TRANS64.ART0 RZ, [UR4+0x1f0], R3 ;  /* 0x0001f003ffff79a7 */ /* 0x0007e20008500004 */
[----:B------:R-:W-:-:S04]  /*4bc0*/  DEPBAR.LE SB0, 0x0 ;  /* 0x000080000000791a */ /* 0x000fc80000000000 */
[----:B------:R3:W-:Y:S01]  /*4bd0*/  SYNCS.ARRIVE.TRANS64.ART0 RZ, [UR4+0x1f8], R3 ;  /* 0x0001f803ffff79a7 */ /* 0x0007e20008500004 */
[----:B------:R-:W-:Y:S01]  /*4be0*/  NOP ;  /* 0x0000000000007918 */ /* 0x000fe20000000000 */
.L_x_64:
[----:B------:R-:W-:-:S09]  /*4bf0*/  UISETP.GT.AND UP0, UPT, UR76, 0x7, UPT ;  /* 0x000000074c00788c */ /* 0x000fd2000bf04270 */
[----:B------:R-:W-:Y:S05]  /*4c00*/  BRA.U UP0, `(.L_x_67) ;  /* 0x0000007d00547547 */ /* 0x000fea000b800000 */
[----:B------:R-:W-:Y:S01]  /*4c10*/  NOP ;  /* 0x0000000000007918 */ /* 0x000fe20000000000 */
.L_x_68:
[----:B------:R-:W-:-:S08]  /*4c20*/  NOP ;  /* 0x0000000000007918 */ /* 0x000fd00000000000 */
[----:B------:R-:W1:Y:S02]  /*4c30*/  USETMAXREG.TRY_ALLOC.CTAPOOL UP0, 0xc0 ;  /* 0x000000c0000079c8 */ /* 0x000e640008000600 */
[----:B-1----:R-:W-:Y:S05]  /*4c40*/  BRA.U !UP0, `(.L_x_68) ;  /* 0xfffffffd08f47547 */ /* 0x002fea000b83ffff */
[----:B------:R-:W1:Y:S01]  /*4c50*/  S2UR UR5, SR_CTAID.X ;  /* 0x00000000000579c3 */ /* 0x000e620000002500 */
[----:B------:R-:W1:Y:S01]  /*4c60*/  LDCU UR4, c[0x0][0x60c] ;  /* 0x0000c180ff0477ac */ /* 0x000e620008000800 */
[----:B------:R-:W-:Y:S01]  /*4c70*/  MOV R134, 0x1 ;  /* 0x0000000100867802 */ /* 0x000fe20000000f00 */
[----:B-1----:R-:W-:-:S05]  /*4c80*/  UISETP.GE.AND UP0, UPT, UR5, UR4, UPT ;  /* 0x000000040500728c */ /* 0x002fca000bf06270 */
[----:B--2---:R-:W-:Y:S06]  /*4c90*/  BAR.SYNC.DEFER_BLOCKING 0x2, 0x1a0 ;  /* 0x0086800000007b1d */ /* 0x004fec0000010000 */
[----:B------:R-:W-:Y:S05]  /*4ca0*/  BRA.U UP0, `(.L_x_69) ;  /* 0x0000007d00007547 */ /* 0x000fea000b800000 */
[----:B------:R-:W1:Y:S01]  /*4cb0*/  S2UR UR4, SR_CgaCtaId ;  /* 0x00000000000479c3 */ /* 0x000e620000008800 */
[----:B------:R-:W-:Y:S01]  /*4cc0*/  UISETP.GT.AND UP1, UPT, UR76, 0x3, UPT ;  /* 0x000000034c00788c */ /* 0x000fe2000bf24270 */
[----:B---345:R-:W-:Y:S01]  /*4cd0*/  HFMA2 R3, -RZ, RZ, -0.0 , 0 ;  /* 0x80000000ff037431 */ /* 0x038fe200000001ff */
[----:B------:R-:W-:Y:S01]  /*4ce0*/  UMOV UR10, 0x400 ;  /* 0x00000400000a7882 */ /* 0x000fe20000000000 */
[----:B------:R-:W2:Y:S04]  /*4cf0*/  LDCU.U8 UR8, c[0x0][0x644] ;  /* 0x0000c880ff0877ac */ /* 0x000ea80008000000 */
[----:B------:R-:W3:Y:S01]  /*4d00*/  S2UR UR9, SR_CTAID.X ;  /* 0x00000000000979c3 */ /* 0x000ee20000002500 */
[----:B------:R-:W4:Y:S01]  /*4d10*/  LDCU.U8 UR7, c[0x0][0x645] ;  /* 0x0000c8a0ff0777ac */ /* 0x000f220008000000 */
[----:B------:R-:W5:Y:S01]  /*4d20*/  LDCU UR6, c[0x0][0x654] ;  /* 0x0000ca80ff0677ac */ /* 0x000f620008000800 */
[----:B-1----:R-:W-:Y:S01]  /*4d30*/  ULEA UR10, UR4, UR10, 0x18 ;  /* 0x0000000a040a7291 */ /* 0x002fe2000f8ec0ff */
[----:B------:R-:W1:Y:S03]  /*4d40*/  LDCU UR4, c[0x0][0x640] ;  /* 0x0000c800ff0477ac */ /* 0x000e660008000800 */
[----:B------:R-:W-:-:S02]  /*4d50*/  UIADD3 UR12, UPT, UPT, UR10, 0x8, URZ ;  /* 0x000000080a0c7890 */ /* 0x000fc4000fffe0ff */
[----:B------:R-:W-:Y:S02]  /*4d60*/  @!UP1 UIADD3 UR12, UPT, UPT, UR10, URZ, URZ ;  /* 0x000000ff0a0c9290 */ /* 0x000fe4000fffe0ff */
[----:B---3--:R-:W-:-:S07]  /*4d70*/  USHF.L.U32 UR13, UR9, 0x7, URZ ;  /* 0x00000007090d7899 */ /* 0x008fce00080006ff */
[----:B------:R-:W3:Y:S01]  /*4d80*/  SYNCS.PHASECHK.TRANS64.TRYWAIT P0, [UR12+0x1d0], R3 ;  /* 0x0001d003ff0075a7 */ /* 0x000ee2000800110c */
[----:B-1----:R-:W-:-:S04]  /*4d90*/  UIMAD.WIDE.U32 UR4, UR9, UR4, URZ ;  /* 0x00000004090472a5 */ /* 0x002fc8000f8e00ff */
[----:B------:R-:W-:-:S04]  /*4da0*/  UIADD3 UR4, UPT, UPT, -UR5, UR9, URZ ;  /* 0x0000000905047290 */ /* 0x000fc8000fffe1ff */
[----:B--2---:R-:W-:Y:S01]  /*4db0*/  USHF.R.U32.HI UR4, URZ, UR8, UR4 ;  /* 0x00000008ff047299 */ /* 0x004fe20008011604 */
[----:B------:R-:W1:Y:S03]  /*4dc0*/  LDCU UR8, c[0x0][0x634] ;  /* 0x0000c680ff0877ac */ /* 0x000e660008000800 */
[----:B------:R-:W-:Y:S02]  /*4dd0*/  UIADD3 UR4, UPT, UPT, UR5, UR4, URZ ;  /* 0x0000000405047290 */ /* 0x000fe4000fffe0ff */
[----:B------:R-:W-:Y:S02]  /*4de0*/  UIADD3 UR5, UPT, UPT, UR12, 0x1d0, URZ ;  /* 0x000001d00c057890 */ /* 0x000fe4000fffe0ff */
[----:B----4-:R-:W-:Y:S01]  /*4df0*/  USHF.R.U32.HI UR4, URZ, UR7, UR4 ;  /* 0x00000007ff047299 */ /* 0x010fe20008011604 */
[----:B------:R-:W2:Y:S03]  /*4e00*/  LDCU UR7, c[0x0][0x63c] ;  /* 0x0000c780ff0777ac */ /* 0x000ea60008000800 */
[----:B-----5:R-:W-:-:S02]  /*4e10*/  UISETP.GE.AND UP0, UPT, UR4, UR6, UPT ;  /* 0x000000060400728c */ /* 0x020fc4000bf06270 */
[----:B------:R-:W-:Y:S02]  /*4e20*/  UIADD3 UR4, UPT, UPT, -UR4, URZ, URZ ;  /* 0x000000ff04047290 */ /* 0x000fe4000fffe1ff */
[----:B------:R-:W-:-:S07]  /*4e30*/  UIADD3 UR6, UPT, UPT, UR12, 0x160, URZ ;  /* 0x000001600c067890 */ /* 0x000fce000fffe0ff */
[----:B-1----:R-:W1:Y:S01]  /*4e40*/  @UP0 LDCU UR8, c[0x0][0x64c] ;  /* 0x0000c980ff0807ac */ /* 0x002e620008000800 */
[----:B--2---:R-:W-:Y:S01]  /*4e50*/  UIMAD UR7, UR4, UR7, UR9 ;  /* 0x00000007040772a4 */ /* 0x004fe2000f8e0209 */
[----:B-1-3--:R-:W-:Y:S11]  /*4e60*/  @!P0 BRA `(.L_x_70) ;  /* 0x000000b800a08947 */ /* 0x00aff60003800000 */
.L_x_153:
[----:B------:R-:W2:Y:S01]  /*4e70*/  LDCU.U8 UR4, c[0x0][0x638] ;  /* 0x0000c700ff0477ac */ /* 0x000ea20008000000 */
[----:B------:R-:W3:Y:S01]  /*4e80*/  SYNCS.PHASECHK.TRANS64.TRYWAIT P2, [UR6], RZ ;  /* 0x000000ffff0075a7 */ /* 0x000ee20008041106 */
[----:B------:R-:W-:Y:S01]  /*4e90*/  IMAD.U32 R86, R2, 0x10000, RZ ;  /* 0x0001000002567824 */ /* 0x000fe200078e00ff */
[----:B------:R-:W2:Y:S01]  /*4ea0*/  LDCU.U8 UR11, c[0x0][0x650] ;  /* 0x0000ca00ff0b77ac */ /* 0x000ea20008000000 */
[----:B------:R-:W4:Y:S01]  /*4eb0*/  LDCU.U8 UR14, c[0x0][0x639] ;  /* 0x0000c720ff0e77ac */ /* 0x000f220008000000 */
[----:B------:R-:W4:Y:S01]  /*4ec0*/  LDCU.U8 UR15, c[0x0][0x651] ;  /* 0x0000ca20ff0f77ac */ /* 0x000f220008000000 */
[----:B------:R-:W-:Y:S01]  /*4ed0*/  UIMAD.WIDE.U32 UR8, UR7, UR8, URZ ;  /* 0x00000008070872a5 */ /* 0x000fe2000f8e00ff */
[----:B------:R-:W5:Y:S01]  /*4ee0*/  LDC R162, c[0x0][0x38c] ;  /* 0x0000e300ffa27b82 */ /* 0x000f620000000800 */
[----:B--2---:R-:W-:-:S07]  /*4ef0*/  USEL UR4, UR4, UR11, !UP0 ;  /* 0x0000000b04047287 */ /* 0x004fce000c000000 */
[----:B------:R-:W2:Y:S01]  /*4f00*/  LDC R163, c[0x0][0x614] ;  /* 0x00018500ffa37b82 */ /* 0x000ea20000000800 */
[----:B------:R-:W-:-:S03]  /*4f10*/  ULOP3.LUT UR11, UR4, 0xff, URZ, 0xc0, !UPT ;  /* 0x000000ff040b7892 */ /* 0x000fc6000f8ec0ff */
[----:B------:R-:W-:Y:S01]  /*4f20*/  UMOV UR4, UR9 ;  /* 0x0000000900047c82 */ /* 0x000fe20008000000 */
[----:B----4-:R-:W-:Y:S02]  /*4f30*/  USEL UR8, UR14, UR15, !UP0 ;  /* 0x0000000f0e087287 */ /* 0x010fe4000c000000 */
[----:B------:R-:W-:Y:S01]  /*4f40*/  UIADD3 UR7, UPT, UPT, UR7, -UR4, URZ ;  /* 0x8000000407077290 */ /* 0x000fe2000fffe0ff */
[----:B-1----:R-:W1:Y:S01]  /*4f50*/  LDC R5, c[0x0][0x380] ;  /* 0x0000e000ff057b82 */ /* 0x002e620000000800 */
[----:B------:R-:W-:Y:S02]  /*4f60*/  ULOP3.LUT UR8, UR8, 0xff, URZ, 0xc0, !UPT ;  /* 0x000000ff08087892 */ /* 0x000fe4000f8ec0ff */
[----:B------:R-:W-:-:S04]  /*4f70*/  USHF.R.U32.HI UR7, URZ, UR11, UR7 ;  /* 0x0000000bff077299 */ /* 0x000fc80008011607 */
[----:B------:R-:W-:Y:S01]  /*4f80*/  UIADD3 UR4, UPT, UPT, UR4, UR7, URZ ;  /* 0x0000000704047290 */ /* 0x000fe2000fffe0ff */
[----:B-----5:R-:W-:Y:S01]  /*4f90*/  IMAD.MOV R9, RZ, RZ, -R162 ;  /* 0x000000ffff097224 */ /* 0x020fe200078e0aa2 */
[C---:B------:R-:W-:Y:S01]  /*4fa0*/  ISETP.GT.AND P0, PT, R162.reuse, RZ, PT ;  /* 0x000000ffa200720c */ /* 0x040fe20003f04270 */
[C---:B------:R-:W-:Y:S01]  /*4fb0*/  VIADD R8, R162.reuse, 0xffffffff ;  /* 0xffffffffa2087836 */ /* 0x040fe20000000000 */
[----:B------:R-:W-:Y:S02]  /*4fc0*/  USHF.R.U32.HI UR4, URZ, UR8, UR4 ;  /* 0x00000008ff047299 */ /* 0x000fe40008011604 */
[----:B------:R-:W-:Y:S01]  /*4fd0*/  SHF.R.S32.HI R9, RZ, 0x1f, R9 ;  /* 0x0000001fff097819 */ /* 0x000fe20000011409 */
[----:B------:R-:W-:Y:S01]  /*4fe0*/  USEL UR7, URZ, 0x80, !UP1 ;  /* 0x00000080ff077887 */ /* 0x000fe2000c800000 */
[----:B------:R-:W-:Y:S01]  /*4ff0*/  SHF.R.S32.HI R3, RZ, 0x1f, R8 ;  /* 0x0000001fff037819 */ /* 0x000fe20000011408 */
[----:B------:R-:W-:Y:S01]  /*5000*/  USEL UR8, URZ, 0x100, !UP1 ;  /* 0x00000100ff087887 */ /* 0x000fe2000c800000 */
[----:B--2---:R-:W-:Y:S01]  /*5010*/  VIADD R4, R163, -UR4 ;  /* 0x80000004a3047c36 */ /* 0x004fe20008000000 */
[----:B------:R-:W-:Y:S01]  /*5020*/  LEA.HI R160, R9, -R162, RZ, 0x7 ;  /* 0x800000a209a07211 */ /* 0x000fe200078f38ff */
[----:B------:R-:W-:Y:S01]  /*5030*/  IMAD.MOV.U32 R9, RZ, RZ, 0x1 ;  /* 0x00000001ff097424 */ /* 0x000fe200078e00ff */
[----:B------:R-:W-:Y:S01]  /*5040*/  LEA.HI R3, R3, R8, RZ, 0x7 ;  /* 0x0000000803037211 */ /* 0x000fe200078f38ff */
[----:B------:R-:W-:Y:S01]  /*5050*/  IMAD.MOV.U32 R8, RZ, RZ, 0x0 ;  /* 0x00000000ff087424 */ /* 0x000fe200078e00ff */
[----:B------:R-:W-:Y:S01]  /*5060*/  SHF.R.S32.HI R160, RZ, 0x7, R160 ;  /* 0x00000007ffa07819 */ /* 0x000fe200000114a0 */
[----:B------:R-:W-:Y:S01]  /*5070*/  IMAD.U32 R85, RZ, RZ, UR7 ;  /* 0x00000007ff557e24 */ /* 0x000fe2000f8e00ff */
[----:B------:R-:W-:Y:S01]  /*5080*/  ULOP3.LUT UR7, URZ, UR4, URZ, 0x33, !UPT ;  /* 0x00000004ff077292 */ /* 0x000fe2000f8e33ff */
[----:B-1----:R-:W-:-:S02]  /*5090*/  IMAD.IADD R161, R162, 0x1, -R5 ;  /* 0x00000001a2a17824 */ /* 0x002fc400078e0a05 */
[----:B------:R-:W-:Y:S01]  /*50a0*/  IMAD.MOV R160, RZ, RZ, -R160 ;  /* 0x000000ffffa07224 */ /* 0x000fe200078e0aa0 */
[----:B------:R-:W-:Y:S01]  /*50b0*/  LOP3.LUT R86, R85, 0x600000, R86, 0xf8, !PT ;  /* 0x0060000055567812 */ /* 0x000fe200078ef856 */
[----:B------:R-:W-:Y:S02]  /*50c0*/  IMAD R161, R4, 0x100, R161 ;  /* 0x0000010004a17824 */ /* 0x000fe400078e02a1 */
[----:B------:R-:W-:Y:S01]  /*50d0*/  @P0 IMAD.HI R160, R3, 0x2000000, R8 ;  /* 0x0200000003a00827 */ /* 0x000fe200078e0208 */
[----:B------:R-:W-:Y:S02]  /*50e0*/  LOP3.LUT R3, R2, 0x7f, RZ, 0xc0, !PT ;  /* 0x0000007f02037812 */ /* 0x000fe400078ec0ff */
[C---:B------:R-:W-:Y:S01]  /*50f0*/  ISETP.GT.AND P1, PT, R161.reuse, RZ, PT ;  /* 0x000000ffa100720c */ /* 0x040fe20003f24270 */
[----:B------:R-:W-:Y:S01]  /*5100*/  IMAD.MOV R4, RZ, RZ, -R161 ;  /* 0x000000ffff047224 */ /* 0x000fe200078e0aa1 */
[----:B------:R-:W-:Y:S01]  /*5110*/  R2UR UR4, R86 ;  /* 0x00000000560472ca */ /* 0x000fe200000e0000 */
[----:B------:R-:W-:-:S02]  /*5120*/  VIADD R7, R161, 0xffffffff ;  /* 0xffffffffa1077836 */ /* 0x000fc40000000000 */
[----:B------:R-:W-:Y:S01]  /*5130*/  VIADD R163, R163, UR7 ;  /* 0x00000007a3a37c36 */ /* 0x000fe20008000000 */
[----:B------:R-:W-:Y:S02]  /*5140*/  SHF.R.S32.HI R4, RZ, 0x1f, R4 ;  /* 0x0000001fff047819 */ /* 0x000fe40000011404 */
[----:B------:R-:W-:Y:S02]  /*5150*/  SHF.R.S32.HI R6, RZ, 0x1f, R7 ;  /* 0x0000001fff067819 */ /* 0x000fe40000011407 */
[----:B------:R-:W-:Y:S02]  /*5160*/  LEA.HI R4, R4, -R161, RZ, 0x7 ;  /* 0x800000a104047211 */ /* 0x000fe400078f38ff */
[----:B------:R-:W-:Y:S02]  /*5170*/  LEA.HI R6, R6, R7, RZ, 0x7 ;  /* 0x0000000706067211 */ /* 0x000fe400078f38ff */
[----:B------:R-:W-:Y:S02]  /*5180*/  SHF.R.S32.HI R4, RZ, 0x7, R4 ;  /* 0x00000007ff047819 */ /* 0x000fe40000011404 */
[----:B------:R-:W-:-:S03]  /*5190*/  LEA.HI.SX32 R7, R6, 0x1, 0x19 ;  /* 0x0000000106077811 */ /* 0x000fc600078fcaff */
[----:B------:R-:W-:-:S04]  /*51a0*/  IMAD.MOV R4, RZ, RZ, -R4 ;  /* 0x000000ffff047224 */ /* 0x000fc800078e0a04 */
[----:B------:R-:W-:Y:S02]  /*51b0*/  @!P1 IMAD.MOV.U32 R7, RZ, RZ, R4 ;  /* 0x000000ffff079224 */ /* 0x000fe400078e0004 */
[----:B------:R-:W-:-:S03]  /*51c0*/  IMAD.U32 R4, RZ, RZ, UR13 ;  /* 0x0000000dff047e24 */ /* 0x000fc6000f8e00ff */
[----:B------:R-:W-:Y:S02]  /*51d0*/  VIMNMX R160, PT, PT, R7, R160, PT ;  /* 0x000000a007a07248 */ /* 0x000fe40003fe0100 */
[----:B------:R-:W-:-:S03]  /*51e0*/  LOP3.LUT R4, R3, 0x80, R4, 0xf8, !PT ;  /* 0x0000008003047812 */ /* 0x000fc600078ef804 */
[----:B------:R-:W-:Y:S01]  /*51f0*/  VIADD R84, R160, 0xffffffff ;  /* 0xffffffffa0547836 */ /* 0x000fe20000000000 */
[----:B------:R-:W-:-:S04]  /*5200*/  LOP3.LUT R4, R4, UR8, RZ, 0xfc, !PT ;  /* 0x0000000804047c12 */ /* 0x000fc8000f8efcff */
[----:B------:R-:W-:Y:S01]  /*5210*/  VIMNMX R3, PT, PT, RZ, R84, !PT ;  /* 0x00000054ff037248 */ /* 0x000fe20007fe0100 */
[----:B------:R-:W-:-:S04]  /*5220*/  IMAD R163, R163, 0x200, R4 ;  /* 0x00000200a3a37824 */ /* 0x000fc800078e0204 */
[----:B------:R-:W-:Y:S01]  /*5230*/  IMAD R36, R3, -0x80, R162 ;  /* 0xffffff8003247824 */ /* 0x000fe200078e02a2 */
[----:B---3--:R-:W-:Y:S06]  /*5240*/  @!P2 BRA `(.L_x_71) ;  /* 0x000000b400c8a947 */ /* 0x008fec0003800000 */
.L_x_155:
[----:B-1----:R-:W-:Y:S01]  /*5250*/  IADD3 R3, PT, PT, R36, -R5, R163 ;  /* 0x8000000524037210 */ /* 0x002fe20007ffe0a3 */
[----:B------:R-:W1:Y:S01]  /*5260*/  LDC R165, c[0x0][0x600] ;  /* 0x00018000ffa57b82 */ /* 0x000e620000000800 */
[----:B------:R-:W2:Y:S01]  /*5270*/  LDTM.x32 R4, tmem[UR4] ;  /* 0x00000004000479ee */ /* 0x000ea200082c0000 */
[C---:B------:R-:W-:Y:S01]  /*5280*/  LOP3.LUT R87, R86.reuse, 0x20, RZ, 0xfc, !PT ;  /* 0x0000002056577812 */ /* 0x040fe200078efcff */
[----:B------:R-:W-:Y:S01]  /*5290*/  USHF.R.S32.HI UR7, URZ, 0x1f, UR76 ;  /* 0x0000001fff077899 */ /* 0x000fe2000801144c */
[----:B------:R-:W-:Y:S01]  /*52a0*/  VIADDMNMX R3, R3, 0x1, R36, PT ;  /* 0x0000000103037846 */ /* 0x000fe20003800124 */
[----:B------:R-:W-:Y:S01]  /*52b0*/  UIADD3 UR8, UPT, UPT, UR12, 0x170, URZ ;  /* 0x000001700c087890 */ /* 0x000fe2000fffe0ff */
[----:B------:R-:W-:Y:S01]  /*52c0*/  R2UR UR4, R87 ;  /* 0x00000000570472ca */ /* 0x000fe200000e0000 */
[----:B------:R-:W-:Y:S01]  /*52d0*/  ULEA.HI UR7, UR7, UR76, URZ, 0x2 ;  /* 0x0000004c07077291 */ /* 0x000fe2000f8f10ff */
[C---:B------:R-:W-:Y:S01]  /*52e0*/  LOP3.LUT R88, R86.reuse, 0x40, RZ, 0xfc, !PT ;  /* 0x0000004056587812 */ /* 0x040fe200078efcff */
[----:B------:R-:W-:Y:S01]  /*52f0*/  IMAD.MOV R138, RZ, RZ, -R3 ;  /* 0x000000ffff8a7224 */ /* 0x000fe200078e0a03 */
[----:B------:R-:W-:Y:S01]  /*5300*/  LOP3.LUT R89, R86, 0x60, RZ, 0xfc, !PT ;  /* 0x0000006056597812 */ /* 0x000fe200078efcff */
[----:B------:R-:W-:Y:S01]  /*5310*/  IMAD.MOV.U32 R3, RZ, RZ, -0x1 ;  /* 0xffffffffff037424 */ /* 0x000fe200078e00ff */
[----:B------:R-:W-:Y:S01]  /*5320*/  ULOP3.LUT UR7, UR7, 0xfffffffc, URZ, 0xc0, !UPT ;  /* 0xfffffffc07077892 */ /* 0x000fe2000f8ec0ff */
[----:B------:R-:W-:Y:S01]  /*5330*/  R2UR UR9, R0 ;  /* 0x00000000000972ca */ /* 0x000fe200000e0000 */
[----:B------:R-:W-:Y:S01]  /*5340*/  VIADD R161, R161, 0xffffff00 ;  /* 0xffffff00a1a17836 */ /* 0x000fe20000000000 */
[----:B------:R-:W-:Y:S01]  /*5350*/  VIADDMNMX R36, R138, 0x20, RZ, !PT ;  /* 0x000000208a247846 */ /* 0x000fe200078001ff */
[----:B------:R-:W-:-:S03]  /*5360*/  UIADD3 UR7, UPT, UPT, UR76, -UR7, URZ ;  /* 0x800000074c077290 */ /* 0x000fc6000fffe0ff */
[----:B------:R-:W-:Y:S01]  /*5370*/  SHF.R.U32.HI R36, RZ, R36, R3 ;  /* 0x00000024ff247219 */ /* 0x000fe20000011603 */
[----:B------:R-:W3:Y:S01]  /*5380*/  LDTM.x32 R52, tmem[UR4] ;  /* 0x00000004003479ee */ /* 0x000ee200082c0000 */
[----:B------:R-:W-:Y:S02]  /*5390*/  R2UR UR4, R88 ;  /* 0x00000000580472ca */ /* 0x000fe400000e0000 */
[----:B------:R-:W-:-:S03]  /*53a0*/  R2P PR, R36, 0x7e ;  /* 0x0000007e24007804 */ /* 0x000fc60000000000 */
[----:B------:R-:W-:Y:S02]  /*53b0*/  UPRMT UR8, UR9, 0x654, UR8 ;  /* 0x0000065409087896 */ /* 0x000fe40008000008 */
[----:B--2---:R-:W-:Y:S02]  /*53c0*/  SEL R101, R5, 0xff800000, P1 ;  /* 0xff80000005657807 */ /* 0x004fe40000800000 */
[----:B------:R-:W-:Y:S02]  /*53d0*/  SEL R90, R6, 0xff800000, P2 ;  /* 0xff800000065a7807 */ /* 0x000fe40001000000 */
[----:B------:R-:W-:Y:S02]  /*53e0*/  SEL R91, R7, 0xff800000, P3 ;  /* 0xff800000075b7807 */ /* 0x000fe40001800000 */
[----:B------:R-:W-:Y:S02]  /*53f0*/  SEL R92, R8, 0xff800000, P4 ;  /* 0xff800000085c7807 */ /* 0x000fe40002000000 */
[----:B------:R-:W-:-:S02]  /*5400*/  SEL R93, R9, 0xff800000, P5 ;  /* 0xff800000095d7807 */ /* 0x000fc40002800000 */
[----:B------:R-:W-:Y:S02]  /*5410*/  SEL R104, R10, 0xff800000, P6 ;  /* 0xff8000000a687807 */ /* 0x000fe40003000000 */
[C---:B------:R-:W-:Y:S02]  /*5420*/  R2P PR, R36.reuse.B1, 0x7f ;  /* 0x0000007f24007804 */ /* 0x040fe40000001000 */
[----:B------:R-:W-:Y:S02]  /*5430*/  LOP3.LUT R5, R36, 0x1, RZ, 0xc0, !PT ;  /* 0x0000000124057812 */ /* 0x000fe400078ec0ff */
[----:B------:R-:W-:Y:S02]  /*5440*/  VIADDMNMX R6, R138, 0x60, RZ, !PT ;  /* 0x000000608a067846 */ /* 0x000fe400078001ff */
[----:B------:R-:W-:Y:S02]  /*5450*/  SEL R94, R12, 0xff800000, P0 ;  /* 0xff8000000c5e7807 */ /* 0x000fe40000000000 */
[----:B------:R-:W-:-:S02]  /*5460*/  SEL R95, R13, 0xff800000, P1 ;  /* 0xff8000000d5f7807 */ /* 0x000fc40000800000 */
[----:B------:R-:W-:Y:S02]  /*5470*/  SEL R96, R14, 0xff800000, P2 ;  /* 0xff8000000e607807 */ /* 0x000fe40001000000 */
[----:B------:R-:W-:Y:S02]  /*5480*/  SEL R97, R15, 0xff800000, P3 ;  /* 0xff8000000f617807 */ /* 0x000fe40001800000 */
[----:B------:R-:W-:Y:S02]  /*5490*/  SEL R98, R16, 0xff800000, P4 ;  /* 0xff80000010627807 */ /* 0x000fe40002000000 */
[----:B------:R-:W-:Y:S02]  /*54a0*/  SEL R99, R17, 0xff800000, P5 ;  /* 0xff80000011637807 */ /* 0x000fe40002800000 */
[----:B------:R-:W-:Y:S02]  /*54b0*/  SEL R110, R18, 0xff800000, P6 ;  /* 0xff800000126e7807 */ /* 0x000fe40003000000 */
[----:B------:R-:W-:-:S02]  /*54c0*/  R2P PR, R36.B2, 0x7f ;  /* 0x0000007f24007804 */ /* 0x000fc40000002000 */
[----:B------:R-:W-:-:S03]  /*54d0*/  SHF.R.U32.HI R139, RZ, R6, R3 ;  /* 0x00000006ff8b7219 */ /* 0x000fc60000011603 */
[----:B------:R-:W-:Y:S02]  /*54e0*/  SEL R102, R20, 0xff800000, P0 ;  /* 0xff80000014667807 */ /* 0x000fe40000000000 */
[----:B------:R-:W-:Y:S02]  /*54f0*/  SEL R103, R21, 0xff800000, P1 ;  /* 0xff80000015677807 */ /* 0x000fe40000800000 */
[----:B------:R-:W-:Y:S02]  /*5500*/  SEL R106, R22, 0xff800000, P2 ;  /* 0xff800000166a7807 */ /* 0x000fe40001000000 */
[----:B------:R-:W-:Y:S02]  /*5510*/  SEL R107, R23, 0xff800000, P3 ;  /* 0xff800000176b7807 */ /* 0x000fe40001800000 */
[----:B------:R-:W-:Y:S02]  /*5520*/  SEL R108, R24, 0xff800000, P4 ;  /* 0xff800000186c7807 */ /* 0x000fe40002000000 */
[----:B------:R-:W-:-:S02]  /*5530*/  SEL R109, R25, 0xff800000, P5 ;  /* 0xff800000196d7807 */ /* 0x000fc40002800000 */
[----:B------:R-:W-:Y:S02]  /*5540*/  SEL R114, R26, 0xff800000, P6 ;  /* 0xff8000001a727807 */ /* 0x000fe40003000000 */
[----:B------:R-:W-:-:S05]  /*5550*/  R2P PR, R36.B3, 0x7f ;  /* 0x0000007f24007804 */ /* 0x000fca0000003000 */
[----:B------:R-:W-:Y:S02]  /*5560*/  SEL R112, R28, 0xff800000, P0 ;  /* 0xff8000001c707807 */ /* 0x000fe40000000000 */
[----:B------:R-:W-:Y:S02]  /*5570*/  ISETP.NE.U32.AND P0, PT, R5, 0x1, PT ;  /* 0x000000010500780c */ /* 0x000fe40003f05070 */
[----:B------:R-:W-:Y:S02]  /*5580*/  SEL R113, R29, 0xff800000, P1 ;  /* 0xff8000001d717807 */ /* 0x000fe40000800000 */
[----:B------:R-:W-:Y:S02]  /*5590*/  LOP3.LUT P1, RZ, R36, 0x80, RZ, 0xc0, !PT ;  /* 0x0000008024ff7812 */ /* 0x000fe4000782c0ff */
[----:B------:R-:W-:Y:S02]  /*55a0*/  SEL R100, R4, 0xff800000, !P0 ;  /* 0xff80000004647807 */ /* 0x000fe40004000000 */
[----:B------:R-:W-:-:S02]  /*55b0*/  LOP3.LUT P0, RZ, R36, 0x8000, RZ, 0xc0, !PT ;  /* 0x0000800024ff7812 */ /* 0x000fc4000780c0ff */
[----:B------:R-:W-:Y:S02]  /*55c0*/  VIADDMNMX R4, R138, 0x40, RZ, !PT ;  /* 0x000000408a047846 */ /* 0x000fe400078001ff */
[----:B------:R-:W-:Y:S02]  /*55d0*/  SEL R105, R11, 0xff800000, P1 ;  /* 0xff8000000b697807 */ /* 0x000fe40000800000 */
[C---:B------:R-:W-:Y:S02]  /*55e0*/  LOP3.LUT P1, RZ, R36.reuse, 0x800000, RZ, 0xc0, !PT ;  /* 0x0080000024ff7812 */ /* 0x040fe4000782c0ff */
[----:B------:R-:W-:Y:S02]  /*55f0*/  SEL R111, R19, 0xff800000, P0 ;  /* 0xff800000136f7807 */ /* 0x000fe40000000000 */
[----:B------:R-:W-:Y:S02]  /*5600*/  ISETP.GT.AND P0, PT, R36, -0x1, PT ;  /* 0xffffffff2400780c */ /* 0x000fe40003f04270 */
[----:B------:R-:W-:-:S02]  /*5610*/  SHF.R.U32.HI R4, RZ, R4, R3 ;  /* 0x00000004ff047219 */ /* 0x000fc40000011603 */
[----:B------:R-:W-:Y:S02]  /*5620*/  SEL R115, R27, 0xff800000, P1 ;  /* 0xff8000001b737807 */ /* 0x000fe40000800000 */
[----:B------:R-:W-:Y:S02]  /*5630*/  SEL R116, R30, 0xff800000, P2 ;  /* 0xff8000001e747807 */ /* 0x000fe40001000000 */
[----:B------:R-:W-:Y:S02]  /*5640*/  SEL R117, R31, 0xff800000, P3 ;  /* 0xff8000001f757807 */ /* 0x000fe40001800000 */
[----:B------:R-:W-:Y:S02]  /*5650*/  SEL R118, R32, 0xff800000, P4 ;  /* 0xff80000020767807 */ /* 0x000fe40002000000 */
[----:B------:R-:W-:Y:S02]  /*5660*/  SEL R119, R33, 0xff800000, P5 ;  /* 0xff80000021777807 */ /* 0x000fe40002800000 */
[----:B------:R-:W-:-:S02]  /*5670*/  SEL R120, R34, 0xff800000, P6 ;  /* 0xff80000022787807 */ /* 0x000fc40003000000 */
[----:B------:R-:W-:Y:S02]  /*5680*/  R2P PR, R4, 0x7e ;  /* 0x0000007e04007804 */ /* 0x000fe40000000000 */
[----:B------:R-:W-:Y:S02]  /*5690*/  SEL R121, R35, 0xff800000, !P0 ;  /* 0xff80000023797807 */ /* 0x000fe40004000000 */
[----:B------:R-:W2:Y:S01]  /*56a0*/  LDTM.x32 R20, tmem[UR4] ;  /* 0x00000004001479ee */ /* 0x000ea200082c0000 */
[----:B---3--:R-:W-:Y:S02]  /*56b0*/  SEL R53, R53, 0xff800000, P1 ;  /* 0xff80000035357807 */ /* 0x008fe40000800000 */
[----:B------:R-:W-:Y:S02]  /*56c0*/  SEL R54, R54, 0xff800000, P2 ;  /* 0xff80000036367807 */ /* 0x000fe40001000000 */
[----:B------:R-:W-:Y:S02]  /*56d0*/  SEL R55, R55, 0xff800000, P3 ;  /* 0xff80000037377807 */ /* 0x000fe40001800000 */
[----:B------:R-:W-:-:S02]  /*56e0*/  SEL R56, R56, 0xff800000, P4 ;  /* 0xff80000038387807 */ /* 0x000fc40002000000 */
[----:B------:R-:W-:Y:S02]  /*56f0*/  SEL R57, R57, 0xff800000, P5 ;  /* 0xff80000039397807 */ /* 0x000fe40002800000 */
[----:B------:R-:W-:Y:S02]  /*5700*/  SEL R58, R58, 0xff800000, P6 ;  /* 0xff8000003a3a7807 */ /* 0x000fe40003000000 */
[C---:B------:R-:W-:Y:S02]  /*5710*/  R2P PR, R4.reuse.B1, 0x7f ;  /* 0x0000007f04007804 */ /* 0x040fe40000001000 */
[----:B------:R-:W-:Y:S02]  /*5720*/  LOP3.LUT R5, R4, 0x1, RZ, 0xc0, !PT ;  /* 0x0000000104057812 */ /* 0x000fe400078ec0ff */
[----:B------:R-:W-:Y:S02]  /*5730*/  R2UR UR4, R89 ;  /* 0x00000000590472ca */ /* 0x000fe400000e0000 */
[----:B------:R-:W-:-:S02]  /*5740*/  SEL R60, R60, 0xff800000, P0 ;  /* 0xff8000003c3c7807 */ /* 0x000fc40000000000 */
[----:B------:R-:W-:Y:S02]  /*5750*/  SEL R61, R61, 0xff800000, P1 ;  /* 0xff8000003d3d7807 */ /* 0x000fe40000800000 */
[----:B------:R-:W-:Y:S02]  /*5760*/  SEL R62, R62, 0xff800000, P2 ;  /* 0xff8000003e3e7807 */ /* 0x000fe40001000000 */
[----:B------:R-:W-:Y:S02]  /*5770*/  SEL R63, R63, 0xff800000, P3 ;  /* 0xff8000003f3f7807 */ /* 0x000fe40001800000 */
[----:B------:R-:W-:Y:S02]  /*5780*/  SEL R64, R64, 0xff800000, P4 ;  /* 0xff80000040407807 */ /* 0x000fe40002000000 */
[----:B------:R-:W-:Y:S02]  /*5790*/  SEL R65, R65, 0xff800000, P5 ;  /* 0xff80000041417807 */ /* 0x000fe40002800000 */
[----:B------:R-:W-:-:S02]  /*57a0*/  SEL R66, R66, 0xff800000, P6 ;  /* 0xff80000042427807 */ /* 0x000fc40003000000 */
[----:B------:R-:W-:Y:S02]  /*57b0*/  R2P PR, R4.B2, 0x7f ;  /* 0x0000007f04007804 */ /* 0x000fe40000002000 */
[----:B------:R-:W-:-:S03]  /*57c0*/  VIADDMNMX R138, R138, 0x80, RZ, !PT ;  /* 0x000000808a8a7846 */ /* 0x000fc600078001ff */
[----:B------:R-:W-:Y:S02]  /*57d0*/  SEL R68, R68, 0xff800000, P0 ;  /* 0xff80000044447807 */ /* 0x000fe40000000000 */
[----:B------:R-:W-:Y:S02]  /*57e0*/  SEL R69, R69, 0xff800000, P1 ;  /* 0xff80000045457807 */ /* 0x000fe40000800000 */
[----:B------:R-:W-:Y:S02]  /*57f0*/  SEL R70, R70, 0xff800000, P2 ;  /* 0xff80000046467807 */ /* 0x000fe40001000000 */
[----:B------:R-:W-:Y:S02]  /*5800*/  SEL R71, R71, 0xff800000, P3 ;  /* 0xff80000047477807 */ /* 0x000fe40001800000 */
[----:B------:R-:W-:Y:S02]  /*5810*/  SEL R72, R72, 0xff800000, P4 ;  /* 0xff80000048487807 */ /* 0x000fe40002000000 */
[----:B------:R-:W-:-:S02]  /*5820*/  SEL R73, R73, 0xff800000, P5 ;  /* 0xff80000049497807 */ /* 0x000fc40002800000 */
[----:B------:R-:W-:Y:S02]  /*5830*/  SEL R74, R74, 0xff800000, P6 ;  /* 0xff8000004a4a7807 */ /* 0x000fe40003000000 */
[----:B------:R-:W-:Y:S02]  /*5840*/  R2P PR, R4.B3, 0x7f ;  /* 0x0000007f04007804 */ /* 0x000fe40000003000 */
[----:B------:R-:W-:-:S03]  /*5850*/  SHF.R.U32.HI R3, RZ, R138, R3 ;  /* 0x0000008aff037219 */ /* 0x000fc60000011603 */
[----:B------:R-:W-:Y:S02]  /*5860*/  SEL R76, R76, 0xff800000, P0 ;  /* 0xff8000004c4c7807 */ /* 0x000fe40000000000 */
[----:B------:R-:W-:Y:S02]  /*5870*/  ISETP.NE.U32.AND P0, PT, R5, 0x1, PT ;  /* 0x000000010500780c */ /* 0x000fe40003f05070 */
[----:B------:R-:W-:Y:S02]  /*5880*/  SEL R77, R77, 0xff800000, P1 ;  /* 0xff8000004d4d7807 */ /* 0x000fe40000800000 */
[----:B------:R-:W-:Y:S02]  /*5890*/  LOP3.LUT P1, RZ, R4, 0x80, RZ, 0xc0, !PT ;  /* 0x0000008004ff7812 */ /* 0x000fe4000782c0ff */
[----:B------:R-:W-:Y:S02]  /*58a0*/  SEL R52, R52, 0xff800000, !P0 ;  /* 0xff80000034347807 */ /* 0x000fe40004000000 */
[----:B------:R-:W-:-:S02]  /*58b0*/  LOP3.LUT P0, RZ, R4, 0x8000, RZ, 0xc0, !PT ;  /* 0x0000800004ff7812 */ /* 0x000fc4000780c0ff */
[----:B------:R-:W-:Y:S02]  /*58c0*/  SEL R59, R59, 0xff800000, P1 ;  /* 0xff8000003b3b7807 */ /* 0x000fe40000800000 */
[C---:B------:R-:W-:Y:S02]  /*58d0*/  LOP3.LUT P1, RZ, R4.reuse, 0x800000, RZ, 0xc0, !PT ;  /* 0x0080000004ff7812 */ /* 0x040fe4000782c0ff */
[----:B------:R-:W-:Y:S02]  /*58e0*/  SEL R67, R67, 0xff800000, P0 ;  /* 0xff80000043437807 */ /* 0x000fe40000000000 */
[----:B------:R-:W-:Y:S02]  /*58f0*/  ISETP.GT.AND P0, PT, R4, -0x1, PT ;  /* 0xffffffff0400780c */ /* 0x000fe40003f04270 */
[----:B------:R-:W-:Y:S02]  /*5900*/  SEL R75, R75, 0xff800000, P1 ;  /* 0xff8000004b4b7807 */ /* 0x000fe40000800000 */
[----:B------:R-:W-:-:S02]  /*5910*/  SEL R78, R78, 0xff800000, P2 ;  /* 0xff8000004e4e7807 */ /* 0x000fc40001000000 */
[----:B------:R-:W-:Y:S02]  /*5920*/  SEL R79, R79, 0xff800000, P3 ;  /* 0xff8000004f4f7807 */ /* 0x000fe40001800000 */
[----:B------:R-:W-:Y:S02]  /*5930*/  SEL R80, R80, 0xff800000, P4 ;  /* 0xff80000050507807 */ /* 0x000fe40002000000 */
[----:B------:R-:W-:Y:S02]  /*5940*/  SEL R81, R81, 0xff800000, P5 ;  /* 0xff80000051517807 */ /* 0x000fe40002800000 */
[----:B------:R-:W-:Y:S02]  /*5950*/  SEL R82, R82, 0xff800000, P6 ;  /* 0xff80000052527807 */ /* 0x000fe40003000000 */
[----:B------:R-:W-:Y:S02]  /*5960*/  R2P PR, R139, 0x7e ;  /* 0x0000007e8b007804 */ /* 0x000fe40000000000 */
[----:B------:R-:W-:-:S02]  /*5970*/  SEL R83, R83, 0xff800000, !P0 ;  /* 0xff80000053537807 */ /* 0x000fc40004000000 */
[----:B------:R-:W-:Y:S02]  /*5980*/  LOP3.LUT R4, R139, 0x1, RZ, 0xc0, !PT ;  /* 0x000000018b047812 */ /* 0x000fe400078ec0ff */
[----:B--2---:R-:W-:Y:S02]  /*5990*/  SEL R129, R21, 0xff800000, P1 ;  /* 0xff80000015817807 */ /* 0x004fe40000800000 */
[----:B------:R-:W-:Y:S02]  /*59a0*/  SEL R122, R22, 0xff800000, P2 ;  /* 0xff800000167a7807 */ /* 0x000fe40001000000 */
[----:B------:R-:W-:Y:S02]  /*59b0*/  SEL R123, R23, 0xff800000, P3 ;  /* 0xff800000177b7807 */ /* 0x000fe40001800000 */
[----:B------:R-:W-:Y:S02]  /*59c0*/  SEL R124, R24, 0xff800000, P4 ;  /* 0xff800000187c7807 */ /* 0x000fe40002000000 */
[----:B------:R-:W-:-:S02]  /*59d0*/  SEL R125, R25, 0xff800000, P5 ;  /* 0xff800000197d7807 */ /* 0x000fc40002800000 */
[----:B------:R-:W-:Y:S02]  /*59e0*/  SEL R132, R26, 0xff800000, P6 ;  /* 0xff8000001a847807 */ /* 0x000fe40003000000 */
[----:B------:R-:W-:-:S05]  /*59f0*/  R2P PR, R139.B1, 0x7f ;  /* 0x0000007f8b007804 */ /* 0x000fca0000001000 */
        /* <DEDUP_REMOVED lines=11> */
[----:B------:R-:W-:Y:S02]  /*5ab0*/  SEL R128, R20, 0xff800000, !P0 ;  /* 0xff80000014807807 */ /* 0x000fe40004000000 */
[----:B------:R-:W-:Y:S02]  /*5ac0*/  LOP3.LUT P0, RZ, R139, 0x80, RZ, 0xc0, !PT ;  /* 0x000000808bff7812 */ /* 0x000fe4000780c0ff */
[----:B------:R-:W-:-:S02]  /*5ad0*/  SEL R150, R38, 0xff800000, P2 ;  /* 0xff80000026967807 */ /* 0x000fc40001000000 */
[----:B------:R-:W-:Y:S02]  /*5ae0*/  SEL R133, R27, 0xff800000, P0 ;  /* 0xff8000001b857807 */ /* 0x000fe40000000000 */
[----:B------:R-:W-:Y:S02]  /*5af0*/  LOP3.LUT P0, RZ, R139, 0x8000, RZ, 0xc0, !PT ;  /* 0x000080008bff7812 */ /* 0x000fe4000780c0ff */
[----:B------:R-:W-:Y:S02]  /*5b00*/  SEL R151, R39, 0xff800000, P3 ;  /* 0xff80000027977807 */ /* 0x000fe40001800000 */
[----:B------:R-:W-:Y:S02]  /*5b10*/  SEL R137, R35, 0xff800000, P0 ;  /* 0xff80000023897807 */ /* 0x000fe40000000000 */
[----:B------:R-:W2:Y:S01]  /*5b20*/  LDTM.x32 R4, tmem[UR4] ;  /* 0x00000004000479ee */ /* 0x000ea200082c0000 */
[----:B------:R-:W-:Y:S01]  /*5b30*/  LOP3.LUT P0, RZ, R139, 0x800000, RZ, 0xc0, !PT ;  /* 0x008000008bff7812 */ /* 0x000fe2000780c0ff */
[----:B------:R-:W-:Y:S01]  /*5b40*/  UIADD3 UR4, UPT, UPT, UR7, 0x4, URZ ;  /* 0x0000000407047890 */ /* 0x000fe2000fffe0ff */
[----:B------:R-:W-:Y:S01]  /*5b50*/  SEL R148, R40, 0xff800000, P4 ;  /* 0xff80000028947807 */ /* 0x000fe20002000000 */
[----:B------:R-:W-:Y:S01]  /*5b60*/  @!UP1 UIADD3 UR4, UPT, UPT, UR7, URZ, URZ ;  /* 0x000000ff07049290 */ /* 0x000fe2000fffe0ff */
[----:B------:R-:W-:-:S02]  /*5b70*/  SEL R43, R43, 0xff800000, P0 ;  /* 0xff8000002b2b7807 */ /* 0x000fc40000000000 */
[----:B------:R-:W-:Y:S01]  /*5b80*/  SEL R149, R41, 0xff800000, P5 ;  /* 0xff80000029957807 */ /* 0x000fe20002800000 */
[----:B------:R-:W-:Y:S01]  /*5b90*/  UIADD3 UR4, UPT, UPT, UR4, 0x3, URZ ;  /* 0x0000000304047890 */ /* 0x000fe2000fffe0ff */
[----:B------:R-:W-:Y:S02]  /*5ba0*/  SEL R42, R42, 0xff800000, P6 ;  /* 0xff8000002a2a7807 */ /* 0x000fe40003000000 */
[----:B------:R-:W-:Y:S02]  /*5bb0*/  R2P PR, R139.B3, 0x7f ;  /* 0x0000007f8b007804 */ /* 0x000fe40000003000 */
[----:B------:R-:W-:-:S03]  /*5bc0*/  R2UR UR7, R88 ;  /* 0x00000000580772ca */ /* 0x000fc600000e0000 */
[----:B------:R-:W-:Y:S02]  /*5bd0*/  SEL R138, R44, 0xff800000, P0 ;  /* 0xff8000002c8a7807 */ /* 0x000fe40000000000 */
[----:B------:R-:W-:Y:S02]  /*5be0*/  ISETP.GT.AND P0, PT, R139, -0x1, PT ;  /* 0xffffffff8b00780c */ /* 0x000fe40003f04270 */
[----:B------:R-:W-:Y:S02]  /*5bf0*/  SEL R139, R45, 0xff800000, P1 ;  /* 0xff8000002d8b7807 */ /* 0x000fe40000800000 */
[----:B------:R-:W-:Y:S02]  /*5c00*/  SEL R142, R46, 0xff800000, P2 ;  /* 0xff8000002e8e7807 */ /* 0x000fe40001000000 */
[----:B------:R-:W-:Y:S02]  /*5c10*/  SEL R143, R47, 0xff800000, P3 ;  /* 0xff8000002f8f7807 */ /* 0x000fe40001800000 */
[----:B------:R-:W-:-:S02]  /*5c20*/  SEL R48, R48, 0xff800000, P4 ;  /* 0xff80000030307807 */ /* 0x000fc40002000000 */
[----:B------:R-:W-:Y:S02]  /*5c30*/  SEL R49, R49, 0xff800000, P5 ;  /* 0xff80000031317807 */ /* 0x000fe40002800000 */
[----:B------:R-:W-:Y:S02]  /*5c40*/  SEL R50, R50, 0xff800000, P6 ;  /* 0xff80000032327807 */ /* 0x000fe40003000000 */
[----:B------:R-:W-:Y:S02]  /*5c50*/  R2P PR, R3, 0x7e ;  /* 0x0000007e03007804 */ /* 0x000fe40000000000 */
[----:B------:R-:W-:-:S03]  /*5c60*/  SEL R51, R51, 0xff800000, !P0 ;  /* 0xff80000033337807 */ /* 0x000fc60004000000 */
[----:B--2---:R-:W-:Y:S02]  /*5c70*/  SEL R45, R5, 0xff800000, P1 ;  /* 0xff800000052d7807 */ /* 0x004fe40000800000 */
[----:B------:R-:W-:Y:S02]  /*5c80*/  SEL R36, R6, 0xff800000, P2 ;  /* 0xff80000006247807 */ /* 0x000fe40001000000 */
[----:B------:R-:W-:Y:S02]  /*5c90*/  SEL R37, R7, 0xff800000, P3 ;  /* 0xff80000007257807 */ /* 0x000fe40001800000 */
[----:B------:R-:W-:Y:S02]  /*5ca0*/  SEL R38, R8, 0xff800000, P4 ;  /* 0xff80000008267807 */ /* 0x000fe40002000000 */
[----:B------:R-:W-:Y:S02]  /*5cb0*/  SEL R39, R9, 0xff800000, P5 ;  /* 0xff80000009277807 */ /* 0x000fe40002800000 */
[----:B------:R-:W-:-:S02]  /*5cc0*/  SEL R144, R10, 0xff800000, P6 ;  /* 0xff8000000a907807 */ /* 0x000fc40003000000 */
[C---:B------:R-:W-:Y:S02]  /*5cd0*/  R2P PR, R3.reuse.B1, 0x7f ;  /* 0x0000007f03007804 */ /* 0x040fe40000001000 */
[----:B------:R-:W-:Y:S02]  /*5ce0*/  LOP3.LUT R5, R3, 0x1, RZ, 0xc0, !PT ;  /* 0x0000000103057812 */ /* 0x000fe400078ec0ff */
[----:B------:R-:W-:Y:S02]  /*5cf0*/  FMNMX R6, R92, R93, !PT ;  /* 0x0000005d5c067209 */ /* 0x000fe40007800000 */
[----:B------:R-:W-:Y:S02]  /*5d00*/  SEL R40, R12, 0xff800000, P0 ;  /* 0xff8000000c287807 */ /* 0x000fe40000000000 */
[----:B------:R-:W-:Y:S02]  /*5d10*/  SEL R41, R13, 0xff800000, P1 ;  /* 0xff8000000d297807 */ /* 0x000fe40000800000 */
[----:B------:R-:W-:-:S02]  /*5d20*/  SEL R46, R14, 0xff800000, P2 ;  /* 0xff8000000e2e7807 */ /* 0x000fc40001000000 */
[----:B------:R-:W-:Y:S02]  /*5d30*/  SEL R47, R15, 0xff800000, P3 ;  /* 0xff8000000f2f7807 */ /* 0x000fe40001800000 */
[----:B------:R-:W-:Y:S02]  /*5d40*/  SEL R146, R16, 0xff800000, P4 ;  /* 0xff80000010927807 */ /* 0x000fe40002000000 */
[----:B------:R-:W-:Y:S02]  /*5d50*/  SEL R147, R17, 0xff800000, P5 ;  /* 0xff80000011937807 */ /* 0x000fe40002800000 */
[----:B------:R-:W-:Y:S02]  /*5d60*/  SEL R152, R18, 0xff800000, P6 ;  /* 0xff80000012987807 */ /* 0x000fe40003000000 */
[----:B------:R-:W-:Y:S02]  /*5d70*/  R2P PR, R3.B2, 0x7f ;  /* 0x0000007f03007804 */ /* 0x000fe40000002000 */
[----:B------:R-:W-:-:S03]  /*5d80*/  FMNMX3 R6, R6, R98, R99, !PT ;  /* 0x0000006206067276 */ /* 0x000fc60007800063 */
        /* <DEDUP_REMOVED lines=10> */
[----:B------:R-:W-:Y:S02]  /*5e30*/  LOP3.LUT P0, RZ, R3, 0x800000, RZ, 0xc0, !PT ;  /* 0x0080000003ff7812 */ /* 0x000fe4000780c0ff */
[----:B------:R-:W-:-:S02]  /*5e40*/  SEL R24, R24, 0xff800000, P4 ;  /* 0xff80000018187807 */ /* 0x000fc40002000000 */
[----:B------:R-:W-:Y:S02]  /*5e50*/  SEL R27, R27, 0xff800000, P0 ;  /* 0xff8000001b1b7807 */ /* 0x000fe40000000000 */
[----:B------:R-:W-:Y:S02]  /*5e60*/  SEL R25, R25, 0xff800000, P5 ;  /* 0xff80000019197807 */ /* 0x000fe40002800000 */
[----:B------:R-:W-:Y:S02]  /*5e70*/  SEL R26, R26, 0xff800000, P6 ;  /* 0xff8000001a1a7807 */ /* 0x000fe40003000000 */
[----:B------:R-:W-:Y:S02]  /*5e80*/  R2P PR, R3.B3, 0x7f ;  /* 0x0000007f03007804 */ /* 0x000fe40000003000 */
[----:B------:R-:W-:Y:S02]  /*5e90*/  FMNMX R4, R100, R101, !PT ;  /* 0x0000006564047209 */ /* 0x000fe40007800000 */
[----:B------:R-:W-:-:S02]  /*5ea0*/  FMNMX R5, R104, R105, !PT ;  /* 0x0000006968057209 */ /* 0x000fc40007800000 */
[----:B------:R-:W-:Y:S02]  /*5eb0*/  SEL R154, R28, 0xff800000, P0 ;  /* 0xff8000001c9a7807 */ /* 0x000fe40000000000 */
[----:B------:R-:W-:Y:S02]  /*5ec0*/  ISETP.GT.AND P0, PT, R3, -0x1, PT ;  /* 0xffffffff0300780c */ /* 0x000fe40003f04270 */
[----:B------:R-:W-:Y:S02]  /*5ed0*/  FMNMX R3, R90, R91, !PT ;  /* 0x0000005b5a037209 */ /* 0x000fe40007800000 */
[----:B------:R-:W-:Y:S02]  /*5ee0*/  FMNMX3 R4, R4, R94, R95, !PT ;  /* 0x0000005e04047276 */ /* 0x000fe4000780005f */
[----:B------:R-:W-:Y:S02]  /*5ef0*/  FMNMX3 R3, R3, R96, R97, !PT ;  /* 0x0000006003037276 */ /* 0x000fe40007800061 */
[----:B------:R-:W-:-:S02]  /*5f00*/  FMNMX3 R4, R4, R102, R103, !PT ;  /* 0x0000006604047276 */ /* 0x000fc40007800067 */
[----:B------:R-:W-:Y:S02]  /*5f10*/  FMNMX3 R3, R3, R106, R107, !PT ;  /* 0x0000006a03037276 */ /* 0x000fe4000780006b */
[----:B------:R-:W-:Y:S02]  /*5f20*/  FMNMX3 R5, R5, R110, R111, !PT ;  /* 0x0000006e05057276 */ /* 0x000fe4000780006f */
[----:B------:R-:W-:Y:S02]  /*5f30*/  FMNMX3 R4, R4, R112, R113, !PT ;  /* 0x0000007004047276 */ /* 0x000fe40007800071 */
        /* <DEDUP_REMOVED lines=43> */
[----:B------:R-:W-:Y:S02]  /*61f0*/  SEL R155, R29, 0xff800000, P1 ;  /* 0xff8000001d9b7807 */ /* 0x000fe40000800000 */
[----:B------:R-:W-:-:S02]  /*6200*/  SEL R156, R30, 0xff800000, P2 ;  /* 0xff8000001e9c7807 */ /* 0x000fc40001000000 */
[----:B------:R-:W-:Y:S02]  /*6210*/  SEL R157, R31, 0xff800000, P3 ;  /* 0xff8000001f9d7807 */ /* 0x000fe40001800000 */
[----:B------:R-:W-:Y:S02]  /*6220*/  FMNMX3 R4, R4, R20, R21, !PT ;  /* 0x0000001404047276 */ /* 0x000fe40007800015 */
[----:B------:R-:W-:Y:S02]  /*6230*/  FMNMX3 R3, R3, R22, R23, !PT ;  /* 0x0000001603037276 */ /* 0x000fe40007800017 */
[----:B------:R-:W-:Y:S02]  /*6240*/  FMNMX3 R6, R6, R146, R147, !PT ;  /* 0x0000009206067276 */ /* 0x000fe40007800093 */
[----:B------:R-:W-:Y:S02]  /*6250*/  FMNMX3 R5, R5, R152, R153, !PT ;  /* 0x0000009805057276 */ /* 0x000fe40007800099 */
[----:B------:R-:W-:-:S02]  /*6260*/  SEL R35, R35, 0xff800000, !P0 ;  /* 0xff80000023237807 */ /* 0x000fc40004000000 */
[----:B------:R-:W-:Y:S02]  /*6270*/  SEL R158, R32, 0xff800000, P4 ;  /* 0xff800000209e7807 */ /* 0x000fe40002000000 */
[----:B------:R-:W-:Y:S02]  /*6280*/  SEL R159, R33, 0xff800000, P5 ;  /* 0xff800000219f7807 */ /* 0x000fe40002800000 */
[----:B------:R-:W-:Y:S02]  /*6290*/  SEL R34, R34, 0xff800000, P6 ;  /* 0xff80000022227807 */ /* 0x000fe40003000000 */
[----:B------:R-:W-:Y:S02]  /*62a0*/  FMNMX3 R4, R4, R154, R155, !PT ;  /* 0x0000009a04047276 */ /* 0x000fe4000780009b */
[----:B------:R-:W-:Y:S02]  /*62b0*/  FMNMX3 R3, R3, R156, R157, !PT ;  /* 0x0000009c03037276 */ /* 0x000fe4000780009d */
[----:B------:R-:W-:-:S02]  /*62c0*/  FMNMX3 R6, R6, R24, R25, !PT ;  /* 0x0000001806067276 */ /* 0x000fc40007800019 */
[----:B------:R-:W-:Y:S02]  /*62d0*/  FMNMX3 R5, R5, R26, R27, !PT ;  /* 0x0000001a05057276 */ /* 0x000fe4000780001b */
[----:B------:R-:W-:Y:S02]  /*62e0*/  FMNMX R3, R4, R3, !PT ;  /* 0x0000000304037209 */ /* 0x000fe40007800000 */
[----:B------:R-:W-:Y:S02]  /*62f0*/  FMNMX3 R6, R6, R158, R159, !PT ;  /* 0x0000009e06067276 */ /* 0x000fe4000780009f */
[----:B------:R-:W-:-:S04]  /*6300*/  FMNMX3 R5, R5, R34, R35, !PT ;  /* 0x0000002205057276 */ /* 0x000fc80007800023 */
[----:B------:R-:W-:-:S04]  /*6310*/  FMNMX3 R164, R3, R6, R5, !PT ;  /* 0x0000000603a47276 */ /* 0x000fc80007800005 */
[----:B------:R-:W-:-:S04]  /*6320*/  FSETP.NEU.AND P0, PT, R164, -INF , PT ;  /* 0xff800000a400780b */ /* 0x000fc80003f0d000 */
[----:B------:R-:W-:Y:S02]  /*6330*/  FSEL R4, R164, RZ, P0 ;  /* 0x000000ffa4047208 */ /* 0x000fe40000000000 */
[----:B------:R-:W-:-:S03]  /*6340*/  ELECT P0, URZ, PT ;  /* 0x0000000000ff782f */ /* 0x000fc60003800000 */
[----:B-1----:R-:W-:-:S04]  /*6350*/  FFMA R166, -R4, R165, 8 ;  /* 0x4100000004a67423 */ /* 0x002fc800000001a5 */
[-CC-:B------:R-:W-:Y:S02]  /*6360*/  FFMA2 R28, R100.F32x2.HI_LO, R165.reuse.F32, R166.reuse.F32 ;  /* 0x000000a5641c7249 */ /* 0x180fe400012000a6 */
[-CC-:B------:R-:W-:Y:S02]  /*6370*/  FFMA2 R30, R90.F32x2.HI_LO, R165.reuse.F32, R166.reuse.F32 ;  /* 0x000000a55a1e7249 */ /* 0x180fe400012000a6 */
[-CC-:B------:R-:W-:Y:S02]  /*6380*/  FFMA2 R32, R92.F32x2.HI_LO, R165.reuse.F32, R166.reuse.F32 ;  /* 0x000000a55c207249 */ /* 0x180fe400012000a6 */
[-CC-:B------:R-:W-:Y:S01]  /*6390*/  FFMA2 R92, R94.F32x2.HI_LO, R165.reuse.F32, R166.reuse.F32 ;  /* 0x000000a55e5c7249 */ /* 0x180fe200012000a6 */
[----:B------:R-:W-:Y:S01]  /*63a0*/  MUFU.EX2 R28, R28 ;  /* 0x0000001c001c7308 */ /* 0x000fe20000000800 */
[-CC-:B------:R-:W-:Y:S02]  /*63b0*/  FFMA2 R94, R96.F32x2.HI_LO, R165.reuse.F32, R166.reuse.F32 ;  /* 0x000000a5605e7249 */ /* 0x180fe400012000a6 */
[----:B------:R-:W-:-:S02]  /*63c0*/  FFMA2 R96, R98.F32x2.HI_LO, R165.F32, R166.F32 ;  /* 0x000000a562607249 */ /* 0x000fc400012000a6 */
[-CC-:B------:R-:W-:Y:S02]  /*63d0*/  FFMA2 R98, R110.F32x2.HI_LO, R165.reuse.F32, R166.reuse.F32 ;  /* 0x000000a56e627249 */ /* 0x180fe400012000a6 */
[-CC-:B------:R-:W-:Y:S01]  /*63e0*/  FFMA2 R100, R102.F32x2.HI_LO, R165.reuse.F32, R166.reuse.F32 ;  /* 0x000000a566647249 */ /* 0x180fe200012000a6 */
[----:B------:R-:W1:Y:S01]  /*63f0*/  MUFU.EX2 R29, R29 ;  /* 0x0000001d001d7308 */ /* 0x000e620000000800 */
[-CC-:B------:R-:W-:Y:S02]  /*6400*/  FFMA2 R102, R106.F32x2.HI_LO, R165.reuse.F32, R166.reuse.F32 ;  /* 0x000000a56a667249 */ /* 0x180fe400012000a6 */
[-CC-:B------:R-:W-:Y:S02]  /*6410*/  FFMA2 R90, R104.F32x2.HI_LO, R165.reuse.F32, R166.reuse.F32 ;  /* 0x000000a5685a7249 */ /* 0x180fe400012000a6 */
[-CC-:B------:R-:W-:Y:S02]  /*6420*/  FFMA2 R104, R108.F32x2.HI_LO, R165.reuse.F32, R166.reuse.F32 ;  /* 0x000000a56c687249 */ /* 0x180fe400012000a6 */
[-CC-:B------:R-:W-:Y:S01]  /*6430*/  FFMA2 R106, R114.F32x2.HI_LO, R165.reuse.F32, R166.reuse.F32 ;  /* 0x000000a5726a7249 */ /* 0x180fe200012000a6 */
[----:B------:R-:W-:Y:S01]  /*6440*/  MUFU.EX2 R30, R30 ;  /* 0x0000001e001e7308 */ /* 0x000fe20000000800 */
[----:B------:R-:W-:-:S02]  /*6450*/  FFMA2 R108, R112.F32x2.HI_LO, R165.F32, R166.F32 ;  /* 0x000000a5706c7249 */ /* 0x000fc400012000a6 */
[-CC-:B------:R-:W-:Y:S02]  /*6460*/  FFMA2 R110, R116.F32x2.HI_LO, R165.reuse.F32, R166.reuse.F32 ;  /* 0x000000a5746e7249 */ /* 0x180fe400012000a6 */
[-CC-:B------:R-:W-:Y:S02]  /*6470*/  FFMA2 R112, R118.F32x2.HI_LO, R165.reuse.F32, R166.reuse.F32 ;  /* 0x000000a576707249 */ /* 0x180fe400012000a6 */
[-CC-:B------:R-:W-:Y:S01]  /*6480*/  FFMA2 R114, R120.F32x2.HI_LO, R165.reuse.F32, R166.reuse.F32 ;  /* 0x000000a578727249 */ /* 0x180fe200012000a6 */
[----:B------:R-:W2:Y:S01]  /*6490*/  MUFU.EX2 R31, R31 ;  /* 0x0000001f001f7308 */ /* 0x000ea20000000800 */
[-CC-:B------:R-:W-:Y:S01]  /*64a0*/  FFMA2 R52, R52.F32x2.HI_LO, R165.reuse.F32, R166.reuse.F32 ;  /* 0x000000a534347249 */ /* 0x180fe200012000a6 */
[----:B-1----:R-:W-:Y:S01]  /*64b0*/  F2FP.SATFINITE.E4M3.F32.PACK_AB_MERGE_C R12, R29, R28, RZ ;  /* 0x0000001c1d0c723e */ /* 0x002fe200048070ff */
[-CC-:B------:R-:W-:Y:S02]  /*64c0*/  FFMA2 R54, R54.F32x2.HI_LO, R165.reuse.F32, R166.reuse.F32 ;  /* 0x000000a536367249 */ /* 0x180fe400012000a6 */
[----:B------:R-:W-:-:S02]  /*64d0*/  FFMA2 R60, R60.F32x2.HI_LO, R165.F32, R166.F32 ;  /* 0x000000a53c3c7249 */ /* 0x000fc400012000a6 */
[-CC-:B------:R-:W-:Y:S01]  /*64e0*/  FFMA2 R62, R62.F32x2.HI_LO, R165.reuse.F32, R166.reuse.F32 ;  /* 0x000000a53e3e7249 */ /* 0x180fe200012000a6 */
[----:B------:R-:W-:Y:S01]  /*64f0*/  MUFU.EX2 R92, R92 ;  /* 0x0000005c005c7308 */ /* 0x000fe20000000800 */
[-CC-:B------:R-:W-:Y:S02]  /*6500*/  FFMA2 R64, R64.F32x2.HI_LO, R165.reuse.F32, R166.reuse.F32 ;  /* 0x000000a540407249 */ /* 0x180fe400012000a6 */
[-CC-:B------:R-:W-:Y:S02]  /*6510*/  FFMA2 R66, R66.F32x2.HI_LO, R165.reuse.F32, R166.reuse.F32 ;  /* 0x000000a542427249 */ /* 0x180fe400012000a6 */
[-CC-:B------:R-:W-:Y:S02]  /*6520*/  FFMA2 R68, R68.F32x2.HI_LO, R165.reuse.F32, R166.reuse.F32 ;  /* 0x000000a544447249 */ /* 0x180fe400012000a6 */
[-CC-:B------:R-:W-:Y:S01]  /*6530*/  FFMA2 R70, R70.F32x2.HI_LO, R165.reuse.F32, R166.reuse.F32 ;  /* 0x000000a546467249 */ /* 0x180fe200012000a6 */
[----:B------:R-:W1:Y:S01]  /*6540*/  MUFU.EX2 R93, R93 ;  /* 0x0000005d005d7308 */ /* 0x000e620000000800 */
[----:B--2---:R-:W-:Y:S01]  /*6550*/  F2FP.SATFINITE.E4M3.F32.PACK_AB_MERGE_C R3, R31, R30, RZ ;  /* 0x0000001e1f03723e */ /* 0x004fe200048070ff */
[----:B------:R-:W-:-:S02]  /*6560*/  FFMA2 R72, R72.F32x2.HI_LO, R165.F32, R166.F32 ;  /* 0x000000a548487249 */ /* 0x000fc400012000a6 */
[-CC-:B------:R-:W-:Y:S01]  /*6570*/  FFMA2 R74, R74.F32x2.HI_LO, R165.reuse.F32, R166.reuse.F32 ;  /* 0x000000a54a4a7249 */ /* 0x180fe200012000a6 */
[----:B------:R-:W-:Y:S01]  /*6580*/  PRMT R12, R12, 0x5410, R3 ;  /* 0x000054100c0c7816 */ /* 0x000fe20000000003 */
[-CC-:B------:R-:W-:Y:S02]  /*6590*/  FFMA2 R56, R56.F32x2.HI_LO, R165.reuse.F32, R166.reuse.F32 ;  /* 0x000000a538387249 */ /* 0x180fe400012000a6 */
[----:B------:R-:W-:Y:S01]  /*65a0*/  MUFU.EX2 R94, R94 ;  /* 0x0000005e005e7308 */ /* 0x000fe20000000800 */
[-CC-:B------:R-:W-:Y:S02]  /*65b0*/  FFMA2 R58, R58.F32x2.HI_LO, R165.reuse.F32, R166.reuse.F32 ;  /* 0x000000a53a3a7249 */ /* 0x180fe400012000a6 */
[-CC-:B------:R-:W-:Y:S02]  /*65c0*/  FFMA2 R76, R76.F32x2.HI_LO, R165.reuse.F32, R166.reuse.F32 ;  /* 0x000000a54c4c7249 */ /* 0x180fe400012000a6 */
[-CC-:B------:R-:W-:Y:S02]  /*65d0*/  FFMA2 R78, R78.F32x2.HI_LO, R165.reuse.F32, R166.reuse.F32 ;  /* 0x000000a54e4e7249 */ /* 0x180fe400012000a6 */
[-CC-:B------:R-:W-:Y:S01]  /*65e0*/  FFMA2 R80, R80.F32x2.HI_LO, R165.reuse.F32, R166.reuse.F32 ;  /* 0x000000a550507249 */ /* 0x180fe200012000a6 */
[----:B------:R-:W2:Y:S01]  /*65f0*/  MUFU.EX2 R95, R95 ;  /* 0x0000005f005f7308 */ /* 0x000ea20000000800 */
[----:B-1----:R-:W-:Y:S01]  /*6600*/  F2FP.SATFINITE.E4M3.F32.PACK_AB_MERGE_C R14, R93, R92, RZ ;  /* 0x0000005c5d0e723e */ /* 0x002fe200048070ff */
[----:B------:R-:W-:-:S02]  /*6610*/  FFMA2 R82, R82.F32x2.HI_LO, R165.F32, R166.F32 ;  /* 0x000000a552527249 */ /* 0x000fc400012000a6 */
[-CC-:B------:R-:W-:Y:S02]  /*6620*/  FFMA2 R120, R124.F32x2.HI_LO, R165.reuse.F32, R166.reuse.F32 ;  /* 0x000000a57c787249 */ /* 0x180fe400012000a6 */
[-CC-:B------:R-:W-:Y:S02]  /*6630*/  FFMA2 R124, R126.F32x2.HI_LO, R165.reuse.F32, R166.reuse.F32 ;  /* 0x000000a57e7c7249 */ /* 0x180fe400012000a6 */
        /* <DEDUP_REMOVED lines=10> */
[-CC-:B------:R-:W-:Y:S01]  /*66e0*/  FFMA2 R132, R140.F32x2.HI_LO, R165.reuse.F32, R166.reuse.F32 ;  /* 0x000000a58c847249 */ /* 0x180fe200012000a6 */
[----:B------:R-:W-:Y:S01]  /*66f0*/  LOP3.LUT R140, R86, 0x58, RZ, 0xfc, !PT ;  /* 0x00000058568c7812 */ /* 0x000fe200078efcff */
[----:B------:R-:W-:Y:S01]  /*6700*/  MUFU.EX2 R98, R98 ;  /* 0x0000006200627308 */ /* 0x000fe20000000800 */
[-CC-:B------:R-:W-:Y:S02]  /*6710*/  FFMA2 R134, R150.F32x2.HI_LO, R165.reuse.F32, R166.reuse.F32 ;  /* 0x000000a596867249 */ /* 0x180fe400012000a6 */
[----:B------:R-:W-:Y:S02]  /*6720*/  IMAD.MOV.U32 R141, RZ, RZ, 0x1 ;  /* 0x00000001ff8d7424 */ /* 0x000fe400078e00ff */
[-CC-:B------:R-:W-:Y:S02]  /*6730*/  FFMA2 R136, R148.F32x2.HI_LO, R165.reuse.F32, R166.reuse.F32 ;  /* 0x000000a594887249 */ /* 0x180fe400012000a6 */
[-CC-:B------:R-:W-:Y:S01]  /*6740*/  FFMA2 R148, R138.F32x2.HI_LO, R165.reuse.F32, R166.reuse.F32 ;  /* 0x000000a58a947249 */ /* 0x180fe200012000a6 */
[----:B------:R-:W-:Y:S01]  /*6750*/  LOP3.LUT R138, R86, 0x48, RZ, 0xfc, !PT ;  /* 0x00000048568a7812 */ /* 0x000fe200078efcff */
[-CC-:B------:R-:W-:Y:S01]  /*6760*/  FFMA2 R42, R42.F32x2.HI_LO, R165.reuse.F32, R166.reuse.F32 ;  /* 0x000000a52a2a7249 */ /* 0x180fe200012000a6 */
[----:B------:R-:W2:Y:S01]  /*6770*/  MUFU.EX2 R99, R99 ;  /* 0x0000006300637308 */ /* 0x000ea20000000800 */
[----:B-1----:R-:W-:Y:S01]  /*6780*/  F2FP.SATFINITE.E4M3.F32.PACK_AB_MERGE_C R15, R97, R96, RZ ;  /* 0x00000060610f723e */ /* 0x002fe200048070ff */
[-CC-:B------:R-:W-:Y:S01]  /*6790*/  FFMA2 R50, R50.F32x2.HI_LO, R165.reuse.F32, R166.reuse.F32 ;  /* 0x000000a532327249 */ /* 0x180fe200012000a6 */
[----:B------:R-:W-:Y:S01]  /*67a0*/  LOP3.LUT R139, R86, 0x50, RZ, 0xfc, !PT ;  /* 0x00000050568b7812 */ /* 0x000fe200078efcff */
[----:B------:R-:W-:-:S02]  /*67b0*/  FFMA2 R36, R36.F32x2.HI_LO, R165.F32, R166.F32 ;  /* 0x000000a524247249 */ /* 0x000fc400012000a6 */
        /* <DEDUP_REMOVED lines=9> */
[-C--:B------:R-:W-:Y:S01]  /*6850*/  FFMA2 R26, R26.F32x2.HI_LO, R165.reuse.F32, R166.F32 ;  /* 0x000000a51a1a7249 */ /* 0x080fe200012000a6 */
[----:B------:R-:W-:Y:S01]  /*6860*/  PRMT R15, R15, 0x5410, R4 ;  /* 0x000054100f0f7816 */ /* 0x000fe20000000004 */
[----:B------:R-:W-:Y:S02]  /*6870*/  FFMA2 R34, R34.F32x2.HI_LO, R165.F32, R166.F32 ;  /* 0x000000a522227249 */ /* 0x000fe400012000a6 */
[----:B------:R-:W-:Y:S01]  /*6880*/  MUFU.EX2 R102, R102 ;  /* 0x0000006600667308 */ /* 0x000fe20000000800 */
[----:B------:R-:W-:Y:S02]  /*6890*/  FADD2 R28, R28.F32x2.HI_LO, R92.F32x2.HI_LO ;  /* 0x0000005c1c1c724b */ /* 0x000fe40000000000 */
[----:B------:R-:W-:-:S05]  /*68a0*/  FADD2 R30, R30.F32x2.HI_LO, R94.F32x2.HI_LO ;  /* 0x0000005e1e1e724b */ /* 0x000fca0000000000 */
[----:B------:R-:W2:Y:S01]  /*68b0*/  MUFU.EX2 R103, R103 ;  /* 0x0000006700677308 */ /* 0x000ea20000000800 */
[----:B-1----:R-:W-:Y:S01]  /*68c0*/  F2FP.SATFINITE.E4M3.F32.PACK_AB_MERGE_C R16, R101, R100, RZ ;  /* 0x000000646510723e */ /* 0x002fe200048070ff */
[----:B------:R-:W-:-:S06]  /*68d0*/  FADD2 R28, R28.F32x2.HI_LO, R100.F32x2.HI_LO ;  /* 0x000000641c1c724b */ /* 0x000fcc0000000000 */
[----:B------:R-:W-:Y:S08]  /*68e0*/  MUFU.EX2 R104, R104 ;  /* 0x0000006800687308 */ /* 0x000ff00000000800 */
[----:B------:R-:W1:Y:S01]  /*68f0*/  MUFU.EX2 R105, R105 ;  /* 0x0000006900697308 */ /* 0x000e620000000800 */
[----:B--2---:R-:W-:Y:S01]  /*6900*/  F2FP.SATFINITE.E4M3.F32.PACK_AB_MERGE_C R3, R103, R102, RZ ;  /* 0x000000666703723e */ /* 0x004fe200048070ff */
[----:B------:R-:W-:-:S03]  /*6910*/  FADD2 R30, R30.F32x2.HI_LO, R102.F32x2.HI_LO ;  /* 0x000000661e1e724b */ /* 0x000fc60000000000 */
[----:B------:R-:W-:-:S03]  /*6920*/  PRMT R16, R16, 0x5410, R3 ;  /* 0x0000541010107816 */ /* 0x000fc60000000003 */
[----:B------:R-:W-:Y:S08]  /*6930*/  MUFU.EX2 R106, R106 ;  /* 0x0000006a006a7308 */ /* 0x000ff00000000800 */
[----:B------:R-:W2:Y:S01]  /*6940*/  MUFU.EX2 R107, R107 ;  /* 0x0000006b006b7308 */ /* 0x000ea20000000800 */
[----:B-1----:R-:W-:-:S07]  /*6950*/  F2FP.SATFINITE.E4M3.F32.PACK_AB_MERGE_C R17, R105, R104, RZ ;  /* 0x000000686911723e */ /* 0x002fce00048070ff */
[----:B------:R-:W-:Y:S08]  /*6960*/  MUFU.EX2 R108, R108 ;  /* 0x0000006c006c7308 */ /* 0x000ff00000000800 */
[----:B------:R-:W1:Y:S01]  /*6970*/  MUFU.EX2 R109, R109 ;  /* 0x0000006d006d7308 */ /* 0x000e620000000800 */
[----:B--2---:R-:W-:-:S04]  /*6980*/  F2FP.SATFINITE.E4M3.F32.PACK_AB_MERGE_C R4, R107, R106, RZ ;  /* 0x0000006a6b04723e */ /* 0x004fc800048070ff */
[----:B------:R-:W-:-:S03]  /*6990*/  PRMT R17, R17, 0x5410, R4 ;  /* 0x0000541011117816 */ /* 0x000fc60000000004 */
[----:B------:R-:W-:Y:S08]  /*69a0*/  MUFU.EX2 R110, R110 ;  /* 0x0000006e006e7308 */ /* 0x000ff00000000800 */
[----:B------:R-:W2:Y:S01]  /*69b0*/  MUFU.EX2 R111, R111 ;  /* 0x0000006f006f7308 */ /* 0x000ea20000000800 */
[----:B-1----:R-:W-:Y:S01]  /*69c0*/  F2FP.SATFINITE.E4M3.F32.PACK_AB_MERGE_C R18, R109, R108, RZ ;  /* 0x0000006c6d12723e */ /* 0x002fe200048070ff */
[----:B------:R-:W-:-:S06]  /*69d0*/  FADD2 R28, R28.F32x2.HI_LO, R108.F32x2.HI_LO ;  /* 0x0000006c1c1c724b */ /* 0x000fcc0000000000 */
[----:B------:R-:W-:Y:S08]  /*69e0*/  MUFU.EX2 R112, R112 ;  /* 0x0000007000707308 */ /* 0x000ff00000000800 */
[----:B------:R-:W1:Y:S01]  /*69f0*/  MUFU.EX2 R113, R113 ;  /* 0x0000007100717308 */ /* 0x000e620000000800 */
[----:B--2---:R-:W-:Y:S01]  /*6a00*/  F2FP.SATFINITE.E4M3.F32.PACK_AB_MERGE_C R3, R111, R110, RZ ;  /* 0x0000006e6f03723e */ /* 0x004fe200048070ff */
[----:B------:R-:W-:-:S03]  /*6a10*/  FADD2 R30, R30.F32x2.HI_LO, R110.F32x2.HI_LO ;  /* 0x0000006e1e1e724b */ /* 0x000fc60000000000 */
[----:B------:R-:W-:Y:S01]  /*6a20*/  PRMT R18, R18, 0x5410, R3 ;  /* 0x0000541012127816 */ /* 0x000fe20000000003 */
[----:B------:R-:W-:Y:S01]  /*6a30*/  IMAD.U32 R3, RZ, RZ, UR4 ;  /* 0x00000004ff037e24 */ /* 0x000fe2000f8e00ff */
[----:B------:R-:W-:Y:S01]  /*6a40*/  R2UR UR4, R138 ;  /* 0x000000008a0472ca */ /* 0x000fe200000e0000 */
        /* <DEDUP_REMOVED lines=18> */
[C---:B-1----:R-:W-:Y:S01]  /*6b70*/  F2FP.SATFINITE.E4M3.F32.PACK_AB_MERGE_C R13, R33.reuse, R32, RZ ;  /* 0x00000020210d723e */ /* 0x042fe200048070ff */
[----:B------:R-:W-:-:S04]  /*6b80*/  FADD2 R32, R32.F32x2.HI_LO, R96.F32x2.HI_LO ;  /* 0x000000602020724b */ /* 0x000fc80000000000 */
[----:B------:R-:W-:Y:S02]  /*6b90*/  FADD2 R32, R32.F32x2.HI_LO, R104.F32x2.HI_LO ;  /* 0x000000682020724b */ /* 0x000fe40000000000 */
[----:B------:R-:W-:Y:S02]  /*6ba0*/  MUFU.EX2 R60, R60 ;  /* 0x0000003c003c7308 */ /* 0x000fe40000000800 */
[----:B------:R-:W-:-:S06]  /*6bb0*/  FADD2 R32, R32.F32x2.HI_LO, R112.F32x2.HI_LO ;  /* 0x000000702020724b */ /* 0x000fcc0000000000 */
[----:B------:R-:W1:Y:S01]  /*6bc0*/  MUFU.EX2 R61, R61 ;  /* 0x0000003d003d7308 */ /* 0x000e620000000800 */
[C---:B--2---:R-:W-:Y:S01]  /*6bd0*/  F2FP.SATFINITE.E4M3.F32.PACK_AB_MERGE_C R6, R91.reuse, R90, RZ ;  /* 0x0000005a5b06723e */ /* 0x044fe200048070ff */
[----:B------:R-:W-:-:S03]  /*6be0*/  FADD2 R90, R90.F32x2.HI_LO, R98.F32x2.HI_LO ;  /* 0x000000625a5a724b */ /* 0x000fc60000000000 */
[----:B------:R-:W-:Y:S01]  /*6bf0*/  PRMT R13, R13, 0x5410, R6 ;  /* 0x000054100d0d7816 */ /* 0x000fe20000000006 */
[----:B------:R2:W-:Y:S06]  /*6c00*/  BAR.ARV R3, 0x40 ;  /* 0x000100030000751d */ /* 0x0005ec0000002000 */
[----:B------:R-:W-:Y:S01]  /*6c10*/  MUFU.EX2 R62, R62 ;  /* 0x0000003e003e7308 */ /* 0x000fe20000000800 */
[----:B------:R-:W-:Y:S01]  /*6c20*/  FADD2 R90, R90.F32x2.HI_LO, R106.F32x2.HI_LO ;  /* 0x0000006a5a5a724b */ /* 0x000fe20000000000 */
[----:B------:R3:W-:Y:S01]  /*6c30*/  STTM.x8 tmem[UR7], R12 ;  /* 0x0000000c000079ed */ /* 0x0007e200081c0007 */
[----:B-1----:R-:W-:-:S02]  /*6c40*/  F2FP.SATFINITE.E4M3.F32.PACK_AB_MERGE_C R10, R61, R60, RZ ;  /* 0x0000003c3d0a723e */ /* 0x002fc400048070ff */
[----:B------:R-:W-:-:S03]  /*6c50*/  FADD2 R90, R90.F32x2.HI_LO, R114.F32x2.HI_LO ;  /* 0x000000725a5a724b */ /* 0x000fc60000000000 */
[----:B------:R-:W1:Y:S01]  /*6c60*/  MUFU.EX2 R63, R63 ;  /* 0x0000003f003f7308 */ /* 0x000e620000000800 */
[----:B------:R-:W-:-:S07]  /*6c70*/  FADD2 R28, R28.F32x2.HI_LO, R60.F32x2.HI_LO ;  /* 0x0000003c1c1c724b */ /* 0x000fce0000000000 */
[----:B------:R-:W-:Y:S08]  /*6c80*/  MUFU.EX2 R64, R64 ;  /* 0x0000004000407308 */ /* 0x000ff00000000800 */
[----:B------:R-:W4:Y:S01]  /*6c90*/  MUFU.EX2 R65, R65 ;  /* 0x0000004100417308 */ /* 0x000f220000000800 */
[----:B-1----:R-:W-:Y:S01]  /*6ca0*/  F2FP.SATFINITE.E4M3.F32.PACK_AB_MERGE_C R5, R63, R62, RZ ;  /* 0x0000003e3f05723e */ /* 0x002fe200048070ff */
[----:B------:R-:W-:-:S03]  /*6cb0*/  FADD2 R30, R30.F32x2.HI_LO, R62.F32x2.HI_LO ;  /* 0x0000003e1e1e724b */ /* 0x000fc60000000000 */
[----:B------:R-:W-:-:S03]  /*6cc0*/  PRMT R10, R10, 0x5410, R5 ;  /* 0x000054100a0a7816 */ /* 0x000fc60000000005 */
[----:B------:R-:W-:Y:S01]  /*6cd0*/  MUFU.EX2 R66, R66 ;  /* 0x0000004200427308 */ /* 0x000fe20000000800 */
[----:B---3--:R-:W-:-:S07]  /*6ce0*/  FFMA2 R16, R142.F32x2.HI_LO, R165.F32, R166.F32 ;  /* 0x000000a58e107249 */ /* 0x008fce00012000a6 */
[----:B------:R-:W1:Y:S01]  /*6cf0*/  MUFU.EX2 R67, R67 ;  /* 0x0000004300437308 */ /* 0x000e620000000800 */
[----:B----4-:R-:W-:Y:S01]  /*6d00*/  F2FP.SATFINITE.E4M3.F32.PACK_AB_MERGE_C R11, R65, R64, RZ ;  /* 0x00000040410b723e */ /* 0x010fe200048070ff */
[-CC-:B------:R-:W-:Y:S02]  /*6d10*/  FFMA2 R18, R48.F32x2.HI_LO, R165.reuse.F32, R166.reuse.F32 ;  /* 0x000000a530127249 */ /* 0x180fe400012000a6 */
[----:B------:R-:W-:-:S04]  /*6d20*/  FFMA2 R142, R154.F32x2.HI_LO, R165.F32, R166.F32 ;  /* 0x000000a59a8e7249 */ /* 0x000fc800012000a6 */
[----:B------:R-:W-:Y:S08]  /*6d30*/  MUFU.EX2 R68, R68 ;  /* 0x0000004400447308 */ /* 0x000ff00000000800 */
[----:B------:R-:W3:Y:S01]  /*6d40*/  MUFU.EX2 R69, R69 ;  /* 0x0000004500457308 */ /* 0x000ee20000000800 */
[----:B-1----:R-:W-:-:S04]  /*6d50*/  F2FP.SATFINITE.E4M3.F32.PACK_AB_MERGE_C R4, R67, R66, RZ ;  /* 0x000000424304723e */ /* 0x002fc800048070ff */
[----:B------:R-:W-:-:S03]  /*6d60*/  PRMT R11, R11, 0x5410, R4 ;  /* 0x000054100b0b7816 */ /* 0x000fc60000000004 */
[----:B------:R-:W-:Y:S08]  /*6d70*/  MUFU.EX2 R70, R70 ;  /* 0x0000004600467308 */ /* 0x000ff00000000800 */
[----:B------:R-:W1:Y:S01]  /*6d80*/  MUFU.EX2 R71, R71 ;  /* 0x0000004700477308 */ /* 0x000e620000000800 */
[----:B---3--:R-:W-:Y:S01]  /*6d90*/  F2FP.SATFINITE.E4M3.F32.PACK_AB_MERGE_C R12, R69, R68, RZ ;  /* 0x00000044450c723e */ /* 0x008fe200048070ff */
[----:B------:R-:W-:-:S06]  /*6da0*/  FADD2 R28, R28.F32x2.HI_LO, R68.F32x2.HI_LO ;  /* 0x000000441c1c724b */ /* 0x000fcc0000000000 */
[----:B------:R-:W-:Y:S08]  /*6db0*/  MUFU.EX2 R72, R72 ;  /* 0x0000004800487308 */ /* 0x000ff00000000800 */
[----:B------:R-:W3:Y:S01]  /*6dc0*/  MUFU.EX2 R73, R73 ;  /* 0x0000004900497308 */ /* 0x000ee20000000800 */
[----:B-1----:R-:W-:Y:S01]  /*6dd0*/  F2FP.SATFINITE.E4M3.F32.PACK_AB_MERGE_C R5, R71, R70, RZ ;  /* 0x000000464705723e */ /* 0x002fe200048070ff */
[----:B------:R-:W-:-:S03]  /*6de0*/  FADD2 R30, R30.F32x2.HI_LO, R70.F32x2.HI_LO ;  /* 0x000000461e1e724b */ /* 0x000fc60000000000 */
[----:B------:R-:W-:-:S03]  /*6df0*/  PRMT R12, R12, 0x5410, R5 ;  /* 0x000054100c0c7816 */ /* 0x000fc60000000005 */
[----:B------:R-:W-:Y:S08]  /*6e00*/  MUFU.EX2 R74, R74 ;  /* 0x0000004a004a7308 */ /* 0x000ff00000000800 */
[----:B------:R-:W1:Y:S01]  /*6e10*/  MUFU.EX2 R75, R75 ;  /* 0x0000004b004b7308 */ /* 0x000e620000000800 */
[----:B---3--:R-:W-:-:S07]  /*6e20*/  F2FP.SATFINITE.E4M3.F32.PACK_AB_MERGE_C R13, R73, R72, RZ ;  /* 0x00000048490d723e */ /* 0x008fce00048070ff */
[----:B------:R-:W-:Y:S08]  /*6e30*/  MUFU.EX2 R56, R56 ;  /* 0x0000003800387308 */ /* 0x000ff00000000800 */
[----:B------:R-:W3:Y:S01]  /*6e40*/  MUFU.EX2 R57, R57 ;  /* 0x0000003900397308 */ /* 0x000ee20000000800 */
[----:B-1----:R-:W-:-:S04]  /*6e50*/  F2FP.SATFINITE.E4M3.F32.PACK_AB_MERGE_C R4, R75, R74, RZ ;  /* 0x0000004a4b04723e */ /* 0x002fc800048070ff */
[----:B------:R-:W-:-:S03]  /*6e60*/  PRMT R13, R13, 0x5410, R4 ;  /* 0x000054100d0d7816 */ /* 0x000fc60000000004 */
[----:B------:R-:W-:Y:S08]  /*6e70*/  MUFU.EX2 R58, R58 ;  /* 0x0000003a003a7308 */ /* 0x000ff00000000800 */
[----:B------:R-:W1:Y:S01]  /*6e80*/  MUFU.EX2 R59, R59 ;  /* 0x0000003b003b7308 */ /* 0x000e620000000800 */
[----:B---3--:R-:W-:Y:S01]  /*6e90*/  F2FP.SATFINITE.E4M3.F32.PACK_AB_MERGE_C R9, R57, R56, RZ ;  /* 0x000000383909723e */ /* 0x008fe200048070ff */
[----:B------:R-:W-:-:S04]  /*6ea0*/  FADD2 R32, R32.F32x2.HI_LO, R56.F32x2.HI_LO ;  /* 0x000000382020724b */ /* 0x000fc80000000000 */
[----:B------:R-:W-:Y:S02]  /*6eb0*/  FADD2 R32, R32.F32x2.HI_LO, R64.F32x2.HI_LO ;  /* 0x000000402020724b */ /* 0x000fe40000000000 */
[----:B------:R-:W-:Y:S02]  /*6ec0*/  MUFU.EX2 R76, R76 ;  /* 0x0000004c004c7308 */ /* 0x000fe40000000800 */
[----:B------:R-:W-:-:S06]  /*6ed0*/  FADD2 R32, R32.F32x2.HI_LO, R72.F32x2.HI_LO ;  /* 0x000000482020724b */ /* 0x000fcc0000000000 */
[----:B------:R-:W3:Y:S01]  /*6ee0*/  MUFU.EX2 R77, R77 ;  /* 0x0000004d004d7308 */ /* 0x000ee20000000800 */
[----:B-1----:R-:W-:Y:S01]  /*6ef0*/  F2FP.SATFINITE.E4M3.F32.PACK_AB_MERGE_C R6, R59, R58, RZ ;  /* 0x0000003a3b06723e */ /* 0x002fe200048070ff */
[----:B------:R-:W-:-:S03]  /*6f00*/  FADD2 R90, R90.F32x2.HI_LO, R58.F32x2.HI_LO ;  /* 0x0000003a5a5a724b */ /* 0x000fc60000000000 */
[----:B------:R-:W-:Y:S01]  /*6f10*/  PRMT R9, R9, 0x5410, R6 ;  /* 0x0000541009097816 */ /* 0x000fe20000000006 */
[----:B------:R-:W-:Y:S02]  /*6f20*/  FADD2 R90, R90.F32x2.HI_LO, R66.F32x2.HI_LO ;  /* 0x000000425a5a724b */ /* 0x000fe40000000000 */
[----:B------:R-:W-:Y:S02]  /*6f30*/  MUFU.EX2 R78, R78 ;  /* 0x0000004e004e7308 */ /* 0x000fe40000000800 */
[----:B------:R-:W-:-:S06]  /*6f40*/  FADD2 R90, R90.F32x2.HI_LO, R74.F32x2.HI_LO ;  /* 0x0000004a5a5a724b */ /* 0x000fcc0000000000 */
        /* <DEDUP_REMOVED lines=17> */
[----:B------:R-:W-:Y:S01]  /*7060*/  MUFU.EX2 R126, R126 ;  /* 0x0000007e007e7308 */ /* 0x000fe20000000800 */
[----:B------:R1:W-:Y:S01]  /*7070*/  STTM.x8 tmem[UR4], R8 ;  /* 0x00000008000079ed */ /* 0x0003e200081c0004 */
[----:B------:R-:W-:-:S06]  /*7080*/  R2UR UR4, R139 ;  /* 0x000000008b0472ca */ /* 0x000fcc00000e0000 */
[----:B------:R-:W4:Y:S01]  /*7090*/  MUFU.EX2 R127, R127 ;  /* 0x0000007f007f7308 */ /* 0x000f220000000800 */
[----:B---3--:R-:W-:-:S07]  /*70a0*/  F2FP.SATFINITE.E4M3.F32.PACK_AB_MERGE_C R6, R125, R124, RZ ;  /* 0x0000007c7d06723e */ /* 0x008fce00048070ff */
[----:B------:R-:W-:Y:S08]  /*70b0*/  MUFU.EX2 R128, R128 ;  /* 0x0000008000807308 */ /* 0x000ff00000000800 */
[----:B------:R-:W3:Y:S01]  /*70c0*/  MUFU.EX2 R129, R129 ;  /* 0x0000008100817308 */ /* 0x000ee20000000800 */
[----:B----4-:R-:W-:-:S04]  /*70d0*/  F2FP.SATFINITE.E4M3.F32.PACK_AB_MERGE_C R7, R127, R126, RZ ;  /* 0x0000007e7f07723e */ /* 0x010fc800048070ff */
        /* <DEDUP_REMOVED lines=34> */
[----:B-1----:R-:W-:Y:S01]  /*7300*/  F2FP.SATFINITE.E4M3.F32.PACK_AB_MERGE_C R14, R13, R12, RZ ;  /* 0x0000000c0d0e723e */ /* 0x002fe200048070ff */
[----:B------:R-:W-:-:S03]  /*7310*/  FFMA2 R50, R152.F32x2.HI_LO, R165.F32, R166.F32 ;  /* 0x000000a598327249 */ /* 0x000fc600012000a6 */
[----:B------:R-:W-:Y:S01]  /*7320*/  PRMT R11, R11, 0x5410, R14 ;  /* 0x000054100b0b7816 */ /* 0x000fe2000000000e */
[-CC-:B------:R-:W-:Y:S02]  /*7330*/  FFMA2 R14, R44.F32x2.HI_LO, R165.reuse.F32, R166.reuse.F32 ;  /* 0x000000a52c0e7249 */ /* 0x180fe400012000a6 */
[----:B------:R-:W-:Y:S01]  /*7340*/  MUFU.EX2 R118, R118 ;  /* 0x0000007600767308 */ /* 0x000fe20000000800 */
[-CC-:B------:R-:W-:Y:S02]  /*7350*/  FFMA2 R44, R144.F32x2.HI_LO, R165.reuse.F32, R166.reuse.F32 ;  /* 0x000000a5902c7249 */ /* 0x180fe400012000a6 */
[----:B------:R-:W-:-:S05]  /*7360*/  FFMA2 R144, R156.F32x2.HI_LO, R165.F32, R166.F32 ;  /* 0x000000a59c907249 */ /* 0x000fca00012000a6 */
[----:B------:R-:W1:Y:S01]  /*7370*/  MUFU.EX2 R119, R119 ;  /* 0x0000007700777308 */ /* 0x000e620000000800 */
[----:B---3--:R-:W-:Y:S01]  /*7380*/  F2FP.SATFINITE.E4M3.F32.PACK_AB_MERGE_C R4, R117, R116, RZ ;  /* 0x000000747504723e */ /* 0x008fe200048070ff */
[----:B------:R-:W-:-:S04]  /*7390*/  FADD2 R28, R28.F32x2.HI_LO, R116.F32x2.HI_LO ;  /* 0x000000741c1c724b */ /* 0x000fc80000000000 */
[----:B------:R-:W-:Y:S02]  /*73a0*/  FADD2 R28, R28.F32x2.HI_LO, R124.F32x2.HI_LO ;  /* 0x0000007c1c1c724b */ /* 0x000fe40000000000 */
[----:B------:R-:W-:Y:S02]  /*73b0*/  MUFU.EX2 R120, R120 ;  /* 0x0000007800787308 */ /* 0x000fe40000000800 */
[----:B------:R-:W-:-:S04]  /*73c0*/  FADD2 R28, R28.F32x2.HI_LO, R132.F32x2.HI_LO ;  /* 0x000000841c1c724b */ /* 0x000fc80000000000 */
[----:B------:R-:W-:Y:S02]  /*73d0*/  FADD2 R28, R28.F32x2.HI_LO, R148.F32x2.HI_LO ;  /* 0x000000941c1c724b */ /* 0x000fe40000000000 */
[----:B------:R-:W3:Y:S01]  /*73e0*/  MUFU.EX2 R121, R121 ;  /* 0x0000007900797308 */ /* 0x000ee20000000800 */
[----:B-1----:R-:W-:Y:S01]  /*73f0*/  F2FP.SATFINITE.E4M3.F32.PACK_AB_MERGE_C R49, R119, R118, RZ ;  /* 0x000000767731723e */ /* 0x002fe200048070ff */
[----:B------:R-:W-:-:S03]  /*7400*/  FADD2 R30, R30.F32x2.HI_LO, R118.F32x2.HI_LO ;  /* 0x000000761e1e724b */ /* 0x000fc60000000000 */
[----:B------:R-:W-:Y:S01]  /*7410*/  PRMT R4, R4, 0x5410, R49 ;  /* 0x0000541004047816 */ /* 0x000fe20000000031 */
[----:B------:R-:W-:Y:S02]  /*7420*/  FADD2 R30, R30.F32x2.HI_LO, R126.F32x2.HI_LO ;  /* 0x0000007e1e1e724b */ /* 0x000fe40000000000 */
[----:B------:R-:W-:Y:S02]  /*7430*/  MUFU.EX2 R122, R122 ;  /* 0x0000007a007a7308 */ /* 0x000fe40000000800 */
[----:B------:R-:W-:-:S04]  /*7440*/  FADD2 R30, R30.F32x2.HI_LO, R134.F32x2.HI_LO ;  /* 0x000000861e1e724b */ /* 0x000fc80000000000 */
[----:B------:R-:W-:Y:S02]  /*7450*/  FADD2 R30, R30.F32x2.HI_LO, R16.F32x2.HI_LO ;  /* 0x000000101e1e724b */ /* 0x000fe40000000000 */
        /* <DEDUP_REMOVED lines=11> */
[-CC-:B------:R-:W-:Y:S02]  /*7510*/  FFMA2 R48, R146.F32x2.HI_LO, R165.reuse.F32, R166.reuse.F32 ;  /* 0x000000a592307249 */ /* 0x180fe400012000a6 */
[----:B------:R-:W-:Y:S01]  /*7520*/  MUFU.EX2 R36, R36 ;  /* 0x0000002400247308 */ /* 0x000fe20000000800 */
[----:B------:R-:W-:Y:S01]  /*7530*/  FFMA2 R146, R158.F32x2.HI_LO, R165.F32, R166.F32 ;  /* 0x000000a59e927249 */ /* 0x000fe200012000a6 */
[----:B------:R1:W-:Y:S01]  /*7540*/  STTM.x8 tmem[UR4], R4 ;  /* 0x00000004000079ed */ /* 0x0003e200081c0004 */
[----:B------:R-:W-:Y:S01]  /*7550*/  R2UR UR4, R140 ;  /* 0x000000008c0472ca */ /* 0x000fe200000e0000 */
[----:B------:R-:W4:Y:S02]  /*7560*/  FENCE.VIEW.ASYNC.T ;  /* 0x00000000000073c6 */ /* 0x000f240000000200 */
[----:B----4-:R2:W-:Y:S01]  /*7570*/  SYNCS.ARRIVE.TRANS64.RED.ART0 RZ, [UR8], R141 ;  /* 0x0000008dffff79a7 */ /* 0x0105e20008500408 */
[----:B------:R-:W-:Y:S01]  /*7580*/  FADD2 R90, R90.F32x2.HI_LO, R130.F32x2.HI_LO ;  /* 0x000000825a5a724b */ /* 0x000fe20000000000 */
[----:B------:R-:W4:Y:S01]  /*7590*/  MUFU.EX2 R37, R37 ;  /* 0x0000002500257308 */ /* 0x000f220000000800 */
[----:B---3--:R-:W-:-:S02]  /*75a0*/  FADD2 R28, R28.F32x2.HI_LO, R14.F32x2.HI_LO ;  /* 0x0000000e1c1c724b */ /* 0x008fc40000000000 */
[----:B------:R-:W-:-:S04]  /*75b0*/  FADD2 R90, R90.F32x2.HI_LO, R42.F32x2.HI_LO ;  /* 0x0000002a5a5a724b */ /* 0x000fc80000000000 */
[----:B------:R-:W-:Y:S01]  /*75c0*/  FADD2 R90, R90.F32x2.HI_LO, R12.F32x2.HI_LO ;  /* 0x0000000c5a5a724b */ /* 0x000fe20000000000 */
[----:B------:R-:W-:Y:S08]  /*75d0*/  MUFU.EX2 R38, R38 ;  /* 0x0000002600267308 */ /* 0x000ff00000000800 */
[----:B------:R-:W3:Y:S01]  /*75e0*/  MUFU.EX2 R39, R39 ;  /* 0x0000002700277308 */ /* 0x000ee20000000800 */
[----:B----4-:R-:W-:-:S07]  /*75f0*/  FADD2 R30, R30.F32x2.HI_LO, R36.F32x2.HI_LO ;  /* 0x000000241e1e724b */ /* 0x010fce0000000000 */
[----:B------:R-:W-:Y:S01]  /*7600*/  MUFU.EX2 R44, R44 ;  /* 0x0000002c002c7308 */ /* 0x000fe20000000800 */
[----:B-1----:R-:W-:-:S07]  /*7610*/  F2FP.SATFINITE.E4M3.F32.PACK_AB_MERGE_C R9, R37, R36, RZ ;  /* 0x000000242509723e */ /* 0x002fce00048070ff */
[----:B------:R-:W1:Y:S01]  /*7620*/  MUFU.EX2 R45, R45 ;  /* 0x0000002d002d7308 */ /* 0x000e620000000800 */
[----:B------:R-:W-:Y:S01]  /*7630*/  F2FP.SATFINITE.E4M3.F32.PACK_AB_MERGE_C R4, R15, R14, RZ ;  /* 0x0000000e0f04723e */ /* 0x000fe200048070ff */
[----:B---3--:R-:W-:Y:S01]  /*7640*/  FADD2 R32, R32.F32x2.HI_LO, R38.F32x2.HI_LO ;  /* 0x000000262020724b */ /* 0x008fe20000000000 */
[----:B------:R-:W-:Y:S02]  /*7650*/  F2FP.SATFINITE.E4M3.F32.PACK_AB_MERGE_C R5, R39, R38, RZ ;  /* 0x000000262705723e */ /* 0x000fe400048070ff */
[----:B------:R-:W-:-:S03]  /*7660*/  PRMT R4, R4, 0x5410, R9 ;  /* 0x0000541004047816 */ /* 0x000fc60000000009 */
        /* <DEDUP_REMOVED lines=46> */
[----:B------:R-:W-:Y:S01]  /*7950*/  MUFU.EX2 R34, R34 ;  /* 0x0000002200227308 */ /* 0x000fe20000000800 */
[----:B-1----:R-:W-:Y:S01]  /*7960*/  F2FP.SATFINITE.E4M3.F32.PACK_AB_MERGE_C R11, R145, R144, RZ ;  /* 0x00000090910b723e */ /* 0x002fe200048070ff */
[----:B------:R-:W-:-:S03]  /*7970*/  FADD2 R30, R30.F32x2.HI_LO, R144.F32x2.HI_LO ;  /* 0x000000901e1e724b */ /* 0x000fc60000000000 */
[----:B------:R-:W-:Y:S01]  /*7980*/  PRMT R10, R10, 0x5410, R11 ;  /* 0x000054100a0a7816 */ /* 0x000fe2000000000b */
[----:B------:R-:W-:Y:S02]  /*7990*/  FADD2 R28, R28.F32x2.HI_LO, R30.F32x2.HI_LO ;  /* 0x0000001e1c1c724b */ /* 0x000fe40000000000 */
[----:B------:R-:W1:Y:S08]  /*79a0*/  MUFU.EX2 R35, R35 ;  /* 0x0000002300237308 */ /* 0x000e700000000800 */
[----:B------:R-:W3:Y:S01]  /*79b0*/  MUFU.EX2 R147, R147 ;  /* 0x0000009300937308 */ /* 0x000ee20000000800 */
[----:B-1----:R-:W-:Y:S01]  /*79c0*/  F2FP.SATFINITE.E4M3.F32.PACK_AB_MERGE_C R150, R35, R34, RZ ;  /* 0x000000222396723e */ /* 0x002fe200048070ff */
[----:B------:R-:W-:Y:S01]  /*79d0*/  FADD2 R90, R90.F32x2.HI_LO, R34.F32x2.HI_LO ;  /* 0x000000225a5a724b */ /* 0x000fe20000000000 */
[----:B---3--:R-:W-:Y:S01]  /*79e0*/  F2FP.SATFINITE.E4M3.F32.PACK_AB_MERGE_C R11, R147, R146, RZ ;  /* 0x00000092930b723e */ /* 0x008fe200048070ff */
[----:B------:R-:W-:-:S03]  /*79f0*/  FADD2 R32, R32.F32x2.HI_LO, R146.F32x2.HI_LO ;  /* 0x000000922020724b */ /* 0x000fc60000000000 */
[----:B------:R-:W-:Y:S01]  /*7a00*/  PRMT R11, R11, 0x5410, R150 ;  /* 0x000054100b0b7816 */ /* 0x000fe20000000096 */
[----:B------:R-:W-:-:S03]  /*7a10*/  FADD2 R32, R32.F32x2.HI_LO, R90.F32x2.HI_LO ;  /* 0x0000005a2020724b */ /* 0x000fc60000000000 */
[----:B------:R1:W-:Y:S01]  /*7a20*/  STTM.x8 tmem[UR4], R4 ;  /* 0x00000004000079ed */ /* 0x0003e200081c0004 */
[----:B------:R-:W-:Y:S01]  /*7a30*/  UIADD3 UR4, UPT, UPT, UR12, 0x180, URZ ;  /* 0x000001800c047890 */ /* 0x000fe2000fffe0ff */
[----:B------:R-:W3:Y:S01]  /*7a40*/  FENCE.VIEW.ASYNC.T ;  /* 0x00000000000073c6 */ /* 0x000ee20000000200 */
[----:B------:R-:W-:Y:S02]  /*7a50*/  FADD2 R28, R28.F32x2.HI_LO, R32.F32x2.HI_LO ;  /* 0x000000201c1c724b */ /* 0x000fe40000000000 */
[----:B------:R-:W-:Y:S01]  /*7a60*/  UPRMT UR4, UR9, 0x654, UR4 ;  /* 0x0000065409047896 */ /* 0x000fe20008000004 */
[----:B---3--:R-:W-:-:S08]  /*7a70*/  NOP ;  /* 0x0000000000007918 */ /* 0x008fd00000000000 */
[----:B------:R2:W-:Y:S01]  /*7a80*/  @P0 SYNCS.ARRIVE.TRANS64.RED.ART0 RZ, [UR4], R141 ;  /* 0x0000008dffff09a7 */ /* 0x0005e20008500404 */
[----:B------:R-:W3:Y:S01]  /*7a90*/  SYNCS.PHASECHK.TRANS64.TRYWAIT P1, [UR5], RZ ;  /* 0x000000ffff0075a7 */ /* 0x000ee20008021105 */
[----:B-1----:R-:W-:-:S04]  /*7aa0*/  SHF.R.S32.HI R4, RZ, 0x1f, R161 ;  /* 0x0000001fff047819 */ /* 0x002fc800000114a1 */
[----:B------:R-:W-:-:S04]  /*7ab0*/  LEA.HI R4, R4, R161, RZ, 0x7 ;  /* 0x000000a104047211 */ /* 0x000fc800078f38ff */
[----:B------:R-:W-:-:S04]  /*7ac0*/  SHF.R.S32.HI R4, RZ, 0x7, R4 ;  /* 0x00000007ff047819 */ /* 0x000fc80000011404 */
[----:B------:R-:W-:-:S05]  /*7ad0*/  VIMNMX R135, PT, PT, RZ, R4, !PT ;  /* 0x00000004ff877248 */ /* 0x000fca0007fe0100 */
[----:B------:R-:W-:-:S05]  /*7ae0*/  IMAD.IADD R4, R84, 0x1, -R135 ;  /* 0x0000000154047824 */ /* 0x000fca00078e0a87 */
[----:B------:R-:W-:Y:S01]  /*7af0*/  ISETP.GE.AND P0, PT, R4, 0x1, PT ;  /* 0x000000010400780c */ /* 0x000fe20003f06270 */
[----:B--23--:R-:W-:-:S12]  /*7b00*/  @!P1 BRA `(.L_x_72) ;  /* 0x0000008c00b09947 */ /* 0x00cfd80003800000 */
.L_x_157:
[----:B------:R-:W-:Y:S02]  /*7b10*/  HFMA2 R134, -RZ, RZ, 0, 5.9604644775390625e-08 ;  /* 0x00000001ff867431 */ /* 0x000fe400000001ff */
[----:B------:R-:W-:Y:S01]  /*7b20*/  FADD R133, R28, R29 ;  /* 0x0000001d1c857221 */ /* 0x000fe20000000000 */
[----:B------:R-:W-:Y:S01]  /*7b30*/  MOV R132, 0x1 ;  /* 0x0000000100847802 */ /* 0x000fe20000000f00 */
[----:B------:R-:W-:Y:S06]  /*7b40*/  @!P0 BRA `(.L_x_73) ;  /* 0x00000028005c8947 */ /* 0x000fec0003800000 */
[----:B------:R-:W-:Y:S01]  /*7b50*/  R2UR UR4, R0 ;  /* 0x00000000000472ca */ /* 0x000fe200000e0000 */
[----:B------:R-:W-:Y:S01]  /*7b60*/  UIADD3 UR7, UPT, UPT, UR5, -0x50, URZ ;  /* 0xffffffb005077890 */ /* 0x000fe2000fffe0ff */
[----:B------:R-:W-:Y:S01]  /*7b70*/  IMAD.IADD R162, R163, 0x1, R162 ;  /* 0x00000001a3a27824 */ /* 0x000fe200078e02a2 */
[----:B------:R-:W-:Y:S01]  /*7b80*/  MOV R141, R164 ;  /* 0x000000a4008d7202 */ /* 0x000fe20000000f00 */
[----:B------:R-:W-:Y:S01]  /*7b90*/  IMAD.IADD R160, R135, 0x1, -R160 ;  /* 0x0000000187a07824 */ /* 0x000fe200078e0aa0 */
[----:B------:R-:W-:Y:S01]  /*7ba0*/  MOV R158, R84 ;  /* 0x00000054009e7202 */ /* 0x000fe20000000f00 */
[----:B------:R-:W-:Y:S01]  /*7bb0*/  IMAD.MOV.U32 R132, RZ, RZ, 0x1 ;  /* 0x00000001ff847424 */ /* 0x000fe200078e00ff */
[----:B------:R-:W-:Y:S01]  /*7bc0*/  MOV R134, 0x1 ;  /* 0x0000000100867802 */ /* 0x000fe20000000f00 */
[----:B------:R-:W-:-:S05]  /*7bd0*/  UMOV UR9, URZ ;  /* 0x000000ff00097c82 */ /* 0x000fca0008000000 */
[----:B------:R-:W-:-:S12]  /*7be0*/  UPRMT UR7, UR4, 0x654, UR7 ;  /* 0x0000065404077896 */ /* 0x000fd80008000007 */
.L_x_76:
[----:B------:R-:W-:Y:S01]  /*7bf0*/  IMAD.U32 R6, R132, -0x80000000, RZ ;  /* 0x8000000084067824 */ /* 0x000fe200078e00ff */
[----:B------:R-:W2:Y:S01]  /*7c00*/  LDC R36, c[0x0][0x380] ;  /* 0x0000e000ff247b82 */ /* 0x000ea20000000800 */
[----:B------:R-:W-:Y:S02]  /*7c10*/  R2UR UR4, R86 ;  /* 0x00000000560472ca */ /* 0x000fe400000e0000 */
[----:B------:R-:W-:Y:S01]  /*7c20*/  IADD3 R158, PT, PT, R158, -0x1, RZ ;  /* 0xffffffff9e9e7810 */ /* 0x000fe20007ffe0ff */
[----:B------:R-:W3:Y:S02]  /*7c30*/  SYNCS.PHASECHK.TRANS64.TRYWAIT P0, [UR6], R6 ;  /* 0x00000006ff0075a7 */ /* 0x000ee40008001106 */
[----:B--23--:R-:W-:Y:S10]  /*7c40*/  @!P0 BRA `(.L_x_74) ;  /* 0x0000008c00788947 */ /* 0x00cff40003800000 */
.L_x_159:
[----:B------:R-:W-:Y:S01]  /*7c50*/  VIMNMX R37, PT, PT, RZ, R158, !PT ;  /* 0x0000009eff257248 */ /* 0x000fe20007fe0100 */
[----:B-1----:R-:W1:Y:S01]  /*7c60*/  LDTM.x32 R4, tmem[UR4] ;  /* 0x00000004000479ee */ /* 0x002e6200082c0000 */
[----:B------:R-:W-:Y:S01]  /*7c70*/  IMAD.MOV.U32 R146, RZ, RZ, -0x1 ;  /* 0xffffffffff927424 */ /* 0x000fe200078e00ff */
[----:B------:R-:W-:Y:S01]  /*7c80*/  R2UR UR4, R87 ;  /* 0x00000000570472ca */ /* 0x000fe200000e0000 */
[----:B------:R-:W2:Y:S01]  /*7c90*/  LDC R159, c[0x0][0x600] ;  /* 0x00018000ff9f7b82 */ /* 0x000ea20000000800 */
[----:B------:R-:W-:-:S04]  /*7ca0*/  IMAD R37, R37, 0x80, R36 ;  /* 0x0000008025257824 */ /* 0x000fc800078e0224 */
[----:B------:R-:W-:-:S05]  /*7cb0*/  IMAD.IADD R147, R37, 0x1, -R162 ;  /* 0x0000000125937824 */ /* 0x000fca00078e0aa2 */
[C---:B------:R-:W-:Y:S02]  /*7cc0*/  VIADDMNMX R37, R147.reuse, 0x1f, RZ, !PT ;  /* 0x0000001f93257846 */ /* 0x040fe400078001ff */
[----:B------:R-:W3:Y:S01]  /*7cd0*/  LDTM.x32 R52, tmem[UR4] ;  /* 0x00000004003479ee */ /* 0x000ee200082c0000 */
[----:B------:R-:W-:Y:S02]  /*7ce0*/  R2UR UR4, R88 ;  /* 0x00000000580472ca */ /* 0x000fe400000e0000 */
[--C-:B------:R-:W-:Y:S02]  /*7cf0*/  SHF.R.U32.HI R36, RZ, R37, R146.reuse ;  /* 0x00000025ff247219 */ /* 0x100fe40000011692 */
[----:B------:R-:W-:Y:S02]  /*7d00*/  VIADDMNMX R153, R147, 0x5f, RZ, !PT ;  /* 0x0000005f93997846 */ /* 0x000fe400078001ff */
[----:B------:R-:W-:Y:S02]  /*7d10*/  R2P PR, R36, 0x7e ;  /* 0x0000007e24007804 */ /* 0x000fe40000000000 */
[----:B------:R-:W-:-:S03]  /*7d20*/  SHF.R.U32.HI R153, RZ, R153, R146 ;  /* 0x00000099ff997219 */ /* 0x000fc60000011692 */
[----:B-1----:R-:W-:Y:S02]  /*7d30*/  SEL R101, R5, 0xff800000, P1 ;  /* 0xff80000005657807 */ /* 0x002fe40000800000 */
[----:B------:R-:W-:Y:S02]  /*7d40*/  SEL R90, R6, 0xff800000, P2 ;  /* 0xff800000065a7807 */ /* 0x000fe40001000000 */
[----:B------:R-:W-:Y:S02]  /*7d50*/  SEL R91, R7, 0xff800000, P3 ;  /* 0xff800000075b7807 */ /* 0x000fe40001800000 */
[----:B------:R-:W-:Y:S02]  /*7d60*/  SEL R92, R8, 0xff800000, P4 ;  /* 0xff800000085c7807 */ /* 0x000fe40002000000 */
[----:B------:R-:W-:Y:S02]  /*7d70*/  SEL R93, R9, 0xff800000, P5 ;  /* 0xff800000095d7807 */ /* 0x000fe40002800000 */
[----:B------:R-:W-:-:S02]  /*7d80*/  SEL R104, R10, 0xff800000, P6 ;  /* 0xff8000000a687807 */ /* 0x000fc40003000000 */
[C---:B------:R-:W-:Y:S02]  /*7d90*/  R2P PR, R36.reuse.B1, 0x7f ;  /* 0x0000007f24007804 */ /* 0x040fe40000001000 */
[----:B------:R-:W-:-:S03]  /*7da0*/  LOP3.LUT R5, R36, 0x1, RZ, 0xc0, !PT ;  /* 0x0000000124057812 */ /* 0x000fc600078ec0ff */
        /* <DEDUP_REMOVED lines=36> */
[----:B------:R-:W1:Y:S01]  /*7ff0*/  LDTM.x32 R20, tmem[UR4] ;  /* 0x00000004001479ee */ /* 0x000e6200082c0000 */
        /* <DEDUP_REMOVED lines=46> */
[----:B-1----:R-:W-:Y:S02]  /*82e0*/  SEL R129, R21, 0xff800000, P1 ;  /* 0xff80000015817807 */ /* 0x002fe40000800000 */
        /* <DEDUP_REMOVED lines=24> */
[----:B------:R-:W1:Y:S01]  /*8470*/  LDTM.x32 R4, tmem[UR4] ;  /* 0x00000004000479ee */ /* 0x000e6200082c0000 */
[----:B------:R-:W-:Y:S02]  /*8480*/  LOP3.LUT P0, RZ, R153, 0x800000, RZ, 0xc0, !PT ;  /* 0x0080000099ff7812 */ /* 0x000fe4000780c0ff */
[----:B------:R-:W-:-:S02]  /*8490*/  SEL R40, R40, 0xff800000, P4 ;  /* 0xff80000028287807 */ /* 0x000fc40002000000 */
[----:B------:R-:W-:Y:S02]  /*84a0*/  SEL R43, R43, 0xff800000, P0 ;  /* 0xff8000002b2b7807 */ /* 0x000fe40000000000 */
[----:B------:R-:W-:Y:S02]  /*84b0*/  SEL R41, R41, 0xff800000, P5 ;  /* 0xff80000029297807 */ /* 0x000fe40002800000 */
[----:B------:R-:W-:Y:S02]  /*84c0*/  SEL R42, R42, 0xff800000, P6 ;  /* 0xff8000002a2a7807 */ /* 0x000fe40003000000 */
[----:B------:R-:W-:Y:S02]  /*84d0*/  R2P PR, R153.B3, 0x7f ;  /* 0x0000007f99007804 */ /* 0x000fe40000003000 */
[----:B------:R-:W-:-:S03]  /*84e0*/  R2UR UR4, R88 ;  /* 0x00000000580472ca */ /* 0x000fc600000e0000 */
[----:B------:R-:W-:Y:S02]  /*84f0*/  SEL R147, R45, 0xff800000, P1 ;  /* 0xff8000002d937807 */ /* 0x000fe40000800000 */
[----:B------:R-:W-:Y:S02]  /*8500*/  SEL R46, R46, 0xff800000, P2 ;  /* 0xff8000002e2e7807 */ /* 0x000fe40001000000 */
[----:B------:R-:W-:Y:S02]  /*8510*/  SEL R47, R47, 0xff800000, P3 ;  /* 0xff8000002f2f7807 */ /* 0x000fe40001800000 */
[----:B------:R-:W-:Y:S02]  /*8520*/  SEL R148, R48, 0xff800000, P4 ;  /* 0xff80000030947807 */ /* 0x000fe40002000000 */
[----:B------:R-:W-:Y:S02]  /*8530*/  SEL R149, R49, 0xff800000, P5 ;  /* 0xff80000031957807 */ /* 0x000fe40002800000 */
[----:B------:R-:W-:-:S02]  /*8540*/  SEL R152, R50, 0xff800000, P6 ;  /* 0xff80000032987807 */ /* 0x000fc40003000000 */
[----:B------:R-:W-:Y:S02]  /*8550*/  R2P PR, R154, 0x7e ;  /* 0x0000007e9a007804 */ /* 0x000fe40000000000 */
[----:B------:R-:W-:-:S03]  /*8560*/  SEL R146, R44, 0xff800000, P0 ;  /* 0xff8000002c927807 */ /* 0x000fc60000000000 */
[----:B-1----:R-:W-:Y:S02]  /*8570*/  SEL R151, R5, 0xff800000, P1 ;  /* 0xff80000005977807 */ /* 0x002fe40000800000 */
[----:B------:R-:W-:Y:S02]  /*8580*/  SEL R44, R6, 0xff800000, P2 ;  /* 0xff800000062c7807 */ /* 0x000fe40001000000 */
[----:B------:R-:W-:Y:S02]  /*8590*/  SEL R45, R7, 0xff800000, P3 ;  /* 0xff800000072d7807 */ /* 0x000fe40001800000 */
[----:B------:R-:W-:Y:S02]  /*85a0*/  SEL R48, R8, 0xff800000, P4 ;  /* 0xff80000008307807 */ /* 0x000fe40002000000 */
[----:B------:R-:W-:Y:S02]  /*85b0*/  SEL R49, R9, 0xff800000, P5 ;  /* 0xff80000009317807 */ /* 0x000fe40002800000 */
[----:B------:R-:W-:-:S02]  /*85c0*/  SEL R50, R10, 0xff800000, P6 ;  /* 0xff8000000a327807 */ /* 0x000fc40003000000 */
[C---:B------:R-:W-:Y:S02]  /*85d0*/  R2P PR, R154.reuse.B1, 0x7f ;  /* 0x0000007f9a007804 */ /* 0x040fe40000001000 */
[----:B------:R-:W-:Y:S02]  /*85e0*/  LOP3.LUT R5, R154, 0x1, RZ, 0xc0, !PT ;  /* 0x000000019a057812 */ /* 0x000fe400078ec0ff */
[----:B------:R-:W-:Y:S02]  /*85f0*/  LOP3.LUT R8, R85, 0x7f, R2, 0xf8, !PT ;  /* 0x0000007f55087812 */ /* 0x000fe400078ef802 */
        /* <DEDUP_REMOVED lines=8> */
[----:B------:R-:W-:-:S03]  /*8680*/  LEA R8, R8, UR10, 0x2 ;  /* 0x0000000a08087c11 */ /* 0x000fc6000f8e10ff */
[----:B------:R-:W-:Y:S02]  /*8690*/  SEL R20, R20, 0xff800000, P0 ;  /* 0xff80000014147807 */ /* 0x000fe40000000000 */
[----:B------:R-:W-:Y:S02]  /*86a0*/  ISETP.NE.U32.AND P0, PT, R5, 0x1, PT ;  /* 0x000000010500780c */ /* 0x000fe40003f05070 */
[----:B------:R-:W-:Y:S02]  /*86b0*/  FMNMX3 R5, R141, R100, R101, !PT ;  /* 0x000000648d057276 */ /* 0x000fe40007800065 */
[----:B------:R-:W-:Y:S02]  /*86c0*/  SEL R150, R4, 0xff800000, !P0 ;  /* 0xff80000004967807 */ /* 0x000fe40004000000 */
[----:B------:R-:W-:Y:S02]  /*86d0*/  FMNMX R4, R90, R91, !PT ;  /* 0x0000005b5a047209 */ /* 0x000fe40007800000 */
        /* <DEDUP_REMOVED lines=24> */
[----:B------:R-:W-:-:S02]  /*8860*/  SEL R21, R21, 0xff800000, P1 ;  /* 0xff80000015157807 */ /* 0x000fc40000800000 */
[----:B------:R-:W-:Y:S02]  /*8870*/  SEL R22, R22, 0xff800000, P2 ;  /* 0xff80000016167807 */ /* 0x000fe40001000000 */
[----:B------:R-:W-:Y:S02]  /*8880*/  SEL R23, R23, 0xff800000, P3 ;  /* 0xff80000017177807 */ /* 0x000fe40001800000 */
[----:B------:R-:W-:Y:S02]  /*8890*/  SEL R24, R24, 0xff800000, P4 ;  /* 0xff80000018187807 */ /* 0x000fe40002000000 */
[----:B------:R-:W-:Y:S02]  /*88a0*/  SEL R25, R25, 0xff800000, P5 ;  /* 0xff80000019197807 */ /* 0x000fe40002800000 */
[----:B------:R-:W-:Y:S02]  /*88b0*/  SEL R26, R26, 0xff800000, P6 ;  /* 0xff8000001a1a7807 */ /* 0x000fe40003000000 */
[----:B------:R-:W-:-:S02]  /*88c0*/  R2P PR, R154.B3, 0x7f ;  /* 0x0000007f9a007804 */ /* 0x000fc40000003000 */
[----:B------:R-:W-:Y:S02]  /*88d0*/  FMNMX3 R5, R5, R12, R13, !PT ;  /* 0x0000000c05057276 */ /* 0x000fe4000780000d */
[----:B------:R-:W-:Y:S02]  /*88e0*/  FMNMX3 R4, R4, R14, R15, !PT ;  /* 0x0000000e04047276 */ /* 0x000fe4000780000f */
[----:B------:R-:W-:Y:S02]  /*88f0*/  SEL R28, R28, 0xff800000, P0 ;  /* 0xff8000001c1c7807 */ /* 0x000fe40000000000 */
[----:B------:R-:W-:Y:S02]  /*8900*/  FMNMX3 R5, R5, R20, R21, !PT ;  /* 0x0000001405057276 */ /* 0x000fe40007800015 */
[----:B------:R-:W-:Y:S02]  /*8910*/  FMNMX3 R4, R4, R22, R23, !PT ;  /* 0x0000001604047276 */ /* 0x000fe40007800017 */
[----:B------:R-:W-:-:S02]  /*8920*/  SEL R29, R29, 0xff800000, P1 ;  /* 0xff8000001d1d7807 */ /* 0x000fc40000800000 */
[----:B------:R-:W-:Y:S02]  /*8930*/  SEL R30, R30, 0xff800000, P2 ;  /* 0xff8000001e1e7807 */ /* 0x000fe40001000000 */
[----:B------:R-:W-:Y:S02]  /*8940*/  SEL R31, R31, 0xff800000, P3 ;  /* 0xff8000001f1f7807 */ /* 0x000fe40001800000 */
[----:B------:R-:W-:Y:S02]  /*8950*/  FMNMX3 R5, R5, R28, R29, !PT ;  /* 0x0000001c05057276 */ /* 0x000fe4000780001d */
[----:B------:R-:W-:Y:S02]  /*8960*/  FMNMX3 R4, R4, R30, R31, !PT ;  /* 0x0000001e04047276 */ /* 0x000fe4000780001f */
[----:B------:R-:W-:Y:S02]  /*8970*/  ISETP.GT.AND P0, PT, R153, -0x1, PT ;  /* 0xffffffff9900780c */ /* 0x000fe40003f04270 */
[----:B------:R-:W-:-:S02]  /*8980*/  FMNMX R164, R5, R4, !PT ;  /* 0x0000000405a47209 */ /* 0x000fc40007800000 */
[----:B------:R-:W-:Y:S02]  /*8990*/  FMNMX R5, R92, R93, !PT ;  /* 0x0000005d5c057209 */ /* 0x000fe40007800000 */
[----:B------:R-:W-:Y:S02]  /*89a0*/  FMNMX R4, R104, R105, !PT ;  /* 0x0000006968047209 */ /* 0x000fe40007800000 */
        /* <DEDUP_REMOVED lines=18> */
[----:B------:R-:W-:Y:S02]  /*8ad0*/  SEL R153, R51, 0xff800000, !P0 ;  /* 0xff80000033997807 */ /* 0x000fe40004000000 */
[----:B------:R-:W-:Y:S02]  /*8ae0*/  LOP3.LUT P2, RZ, R154, 0x80, RZ, 0xc0, !PT ;  /* 0x000000809aff7812 */ /* 0x000fe4000784c0ff */
[----:B------:R-:W-:Y:S02]  /*8af0*/  FMNMX3 R5, R5, R40, R41, !PT ;  /* 0x0000002805057276 */ /* 0x000fe40007800029 */
[----:B------:R-:W-:-:S02]  /*8b00*/  FMNMX3 R4, R4, R42, R43, !PT ;  /* 0x0000002a04047276 */ /* 0x000fc4000780002b */
[----:B------:R-:W-:Y:S02]  /*8b10*/  LOP3.LUT P1, RZ, R154, 0x8000, RZ, 0xc0, !PT ;  /* 0x000080009aff7812 */ /* 0x000fe4000782c0ff */
[----:B------:R-:W-:Y:S02]  /*8b20*/  SEL R51, R11, 0xff800000, P2 ;  /* 0xff8000000b337807 */ /* 0x000fe40001000000 */
[----:B------:R-:W-:Y:S02]  /*8b30*/  FMNMX3 R5, R5, R148, R149, !PT ;  /* 0x0000009405057276 */ /* 0x000fe40007800095 */
[----:B------:R-:W-:Y:S02]  /*8b40*/  FMNMX3 R4, R4, R152, R153, !PT ;  /* 0x0000009804047276 */ /* 0x000fe40007800099 */
[----:B------:R-:W-:Y:S02]  /*8b50*/  LOP3.LUT P0, RZ, R154, 0x800000, RZ, 0xc0, !PT ;  /* 0x008000009aff7812 */ /* 0x000fe4000780c0ff */
[----:B------:R-:W-:-:S02]  /*8b60*/  SEL R19, R19, 0xff800000, P1 ;  /* 0xff80000013137807 */ /* 0x000fc40000800000 */
[----:B------:R-:W-:Y:S02]  /*8b70*/  FMNMX3 R5, R5, R48, R49, !PT ;  /* 0x0000003005057276 */ /* 0x000fe40007800031 */
[----:B------:R-:W-:Y:S02]  /*8b80*/  FMNMX3 R4, R4, R50, R51, !PT ;  /* 0x0000003204047276 */ /* 0x000fe40007800033 */
[----:B------:R-:W-:Y:S02]  /*8b90*/  ISETP.GT.AND P3, PT, R154, -0x1, PT ;  /* 0xffffffff9a00780c */ /* 0x000fe40003f64270 */
[----:B------:R-:W-:Y:S02]  /*8ba0*/  SEL R27, R27, 0xff800000, P0 ;  /* 0xff8000001b1b7807 */ /* 0x000fe40000000000 */
[----:B------:R-:W-:Y:S02]  /*8bb0*/  FMNMX3 R5, R5, R16, R17, !PT ;  /* 0x0000001005057276 */ /* 0x000fe40007800011 */
[----:B------:R-:W-:-:S02]  /*8bc0*/  FMNMX3 R4, R4, R18, R19, !PT ;  /* 0x0000001204047276 */ /* 0x000fc40007800013 */
[----:B------:R-:W-:Y:S02]  /*8bd0*/  SEL R155, R35, 0xff800000, !P3 ;  /* 0xff800000239b7807 */ /* 0x000fe40005800000 */
[----:B------:R-:W-:Y:S02]  /*8be0*/  SEL R156, R32, 0xff800000, P4 ;  /* 0xff800000209c7807 */ /* 0x000fe40002000000 */
[----:B------:R-:W-:Y:S02]  /*8bf0*/  SEL R157, R33, 0xff800000, P5 ;  /* 0xff800000219d7807 */ /* 0x000fe40002800000 */
[----:B------:R-:W-:Y:S02]  /*8c00*/  SEL R154, R34, 0xff800000, P6 ;  /* 0xff800000229a7807 */ /* 0x000fe40003000000 */
[----:B------:R-:W-:Y:S02]  /*8c10*/  FMNMX3 R5, R5, R24, R25, !PT ;  /* 0x0000001805057276 */ /* 0x000fe40007800019 */
[----:B------:R-:W-:-:S02]  /*8c20*/  FMNMX3 R4, R4, R26, R27, !PT ;  /* 0x0000001a04047276 */ /* 0x000fc4000780001b */
[----:B------:R-:W-:Y:S02]  /*8c30*/  FMNMX3 R5, R5, R156, R157, !PT ;  /* 0x0000009c05057276 */ /* 0x000fe4000780009d */
[----:B------:R-:W-:-:S04]  /*8c40*/  FMNMX3 R4, R4, R154, R155, !PT ;  /* 0x0000009a04047276 */ /* 0x000fc8000780009b */
[----:B------:R-:W-:-:S04]  /*8c50*/  FMNMX3 R164, R164, R5, R4, !PT ;  /* 0x00000005a4a47276 */ /* 0x000fc80007800004 */
[----:B------:R-:W-:-:S04]  /*8c60*/  FSETP.NEU.AND P0, PT, R164, -INF , PT ;  /* 0xff800000a400780b */ /* 0x000fc80003f0d000 */
[----:B------:R-:W-:Y:S02]  /*8c70*/  FSEL R4, R164, RZ, P0 ;  /* 0x000000ffa4047208 */ /* 0x000fe40000000000 */
[----:B------:R-:W-:-:S03]  /*8c80*/  ELECT P0, URZ, PT ;  /* 0x0000000000ff782f */ /* 0x000fc60003800000 */
[----:B------:R-:W-:-:S04]  /*8c90*/  FADD R6, -R4, R141 ;  /* 0x0000008d04067221 */ /* 0x000fc80000000100 */
[----:B--2---:R-:W-:-:S05]  /*8ca0*/  FMUL R163, R6, R159 ;  /* 0x0000009f06a37220 */ /* 0x004fca0000400000 */
[----:B------:R-:W-:Y:S02]  /*8cb0*/  FSETP.GE.AND P1, PT, R163, -4, PT ;  /* 0xc0800000a300780b */ /* 0x000fe40003f26000 */
[----:B------:R-:W1:Y:S02]  /*8cc0*/  MUFU.EX2 R163, R163 ;  /* 0x000000a300a37308 */ /* 0x000e640000000800 */
[C---:B------:R-:W-:Y:S02]  /*8cd0*/  FSEL R4, R141.reuse, R4, P1 ;  /* 0x000000048d047208 */ /* 0x040fe40000800000 */
[----:B------:R-:W-:-:S03]  /*8ce0*/  FSEL R164, R141, R164, P1 ;  /* 0x000000a48da47208 */ /* 0x000fc60000800000 */
[----:B------:R-:W-:-:S04]  /*8cf0*/  FFMA R161, -R4, R159, 8 ;  /* 0x4100000004a17423 */ /* 0x000fc8000000019f */
[-CC-:B------:R-:W-:Y:S02]  /*8d00*/  FFMA2 R32, R100.F32x2.HI_LO, R159.reuse.F32, R161.reuse.F32 ;  /* 0x0000009f64207249 */ /* 0x180fe400012000a1 */
[-CC-:B------:R-:W-:Y:S02]  /*8d10*/  FFMA2 R34, R90.F32x2.HI_LO, R159.reuse.F32, R161.reuse.F32 ;  /* 0x0000009f5a227249 */ /* 0x180fe400012000a1 */
[-CC-:B------:R-:W-:Y:S02]  /*8d20*/  FFMA2 R90, R92.F32x2.HI_LO, R159.reuse.F32, R161.reuse.F32 ;  /* 0x0000009f5c5a7249 */ /* 0x180fe400012000a1 */
[-CC-:B------:R-:W-:Y:S01]  /*8d30*/  FFMA2 R92, R104.F32x2.HI_LO, R159.reuse.F32, R161.reuse.F32 ;  /* 0x0000009f685c7249 */ /* 0x180fe200012000a1 */
[----:B------:R-:W-:Y:S01]  /*8d40*/  MUFU.EX2 R32, R32 ;  /* 0x0000002000207308 */ /* 0x000fe20000000800 */
[-CC-:B------:R-:W-:Y:S01]  /*8d50*/  FFMA2 R94, R94.F32x2.HI_LO, R159.reuse.F32, R161.reuse.F32 ;  /* 0x0000009f5e5e7249 */ /* 0x180fe200012000a1 */
[----:B-1----:R-:W-:Y:S01]  /*8d60*/  FSEL R163, R163, 1, !P1 ;  /* 0x3f800000a3a37808 */ /* 0x002fe20004800000 */
[----:B------:R-:W-:-:S02]  /*8d70*/  FFMA2 R96, R96.F32x2.HI_LO, R159.F32, R161.F32 ;  /* 0x0000009f60607249 */ /* 0x000fc400012000a1 */
[-CC-:B------:R-:W-:Y:S02]  /*8d80*/  FFMA2 R98, R98.F32x2.HI_LO, R159.reuse.F32, R161.reuse.F32 ;  /* 0x0000009f62627249 */ /* 0x180fe400012000a1 */
[-CC-:B------:R-:W-:Y:S01]  /*8d90*/  FFMA2 R100, R110.F32x2.HI_LO, R159.reuse.F32, R161.reuse.F32 ;  /* 0x0000009f6e647249 */ /* 0x180fe200012000a1 */
[----:B------:R-:W1:Y:S01]  /*8da0*/  MUFU.EX2 R33, R33 ;  /* 0x0000002100217308 */ /* 0x000e620000000800 */
[-CC-:B------:R-:W-:Y:S01]  /*8db0*/  FFMA2 R102, R102.F32x2.HI_LO, R159.reuse.F32, R161.reuse.F32 ;  /* 0x0000009f66667249 */ /* 0x180fe200012000a1 */
[----:B------:R2:W-:Y:S01]  /*8dc0*/  STS [R8+0x22c], R163 ;  /* 0x00022ca308007388 */ /* 0x0005e20000000800 */
        /* <DEDUP_REMOVED lines=8> */
[----:B------:R-:W3:Y:S01]  /*8e50*/  MUFU.EX2 R35, R35 ;  /* 0x0000002300237308 */ /* 0x000ee20000000800 */
[----:B-1----:R-:W-:Y:S01]  /*8e60*/  F2FP.SATFINITE.E4M3.F32.PACK_AB_MERGE_C R4, R33, R32, RZ ;  /* 0x000000202104723e */ /* 0x002fe200048070ff */
[-CC-:B------:R-:W-:Y:S02]  /*8e70*/  FFMA2 R52, R52.F32x2.HI_LO, R159.reuse.F32, R161.reuse.F32 ;  /* 0x0000009f34347249 */ /* 0x180fe400012000a1 */
[-CC-:B------:R-:W-:Y:S02]  /*8e80*/  FFMA2 R54, R54.F32x2.HI_LO, R159.reuse.F32, R161.reuse.F32 ;  /* 0x0000009f36367249 */ /* 0x180fe400012000a1 */
[----:B------:R-:W-:-:S02]  /*8e90*/  FFMA2 R56, R56.F32x2.HI_LO, R159.F32, R161.F32 ;  /* 0x0000009f38387249 */ /* 0x000fc400012000a1 */
[----:B------:R-:W-:Y:S01]  /*8ea0*/  MUFU.EX2 R90, R90 ;  /* 0x0000005a005a7308 */ /* 0x000fe20000000800 */
[-CC-:B------:R-:W-:Y:S02]  /*8eb0*/  FFMA2 R58, R58.F32x2.HI_LO, R159.reuse.F32, R161.reuse.F32 ;  /* 0x0000009f3a3a7249 */ /* 0x180fe400012000a1 */
[-CC-:B------:R-:W-:Y:S02]  /*8ec0*/  FFMA2 R60, R60.F32x2.HI_LO, R159.reuse.F32, R161.reuse.F32 ;  /* 0x0000009f3c3c7249 */ /* 0x180fe400012000a1 */
[-CC-:B------:R-:W-:Y:S02]  /*8ed0*/  FFMA2 R62, R62.F32x2.HI_LO, R159.reuse.F32, R161.reuse.F32 ;  /* 0x0000009f3e3e7249 */ /* 0x180fe400012000a1 */
[-CC-:B------:R-:W-:Y:S01]  /*8ee0*/  FFMA2 R64, R64.F32x2.HI_LO, R159.reuse.F32, R161.reuse.F32 ;  /* 0x0000009f40407249 */ /* 0x180fe200012000a1 */
[----:B------:R-:W1:Y:S01]  /*8ef0*/  MUFU.EX2 R91, R91 ;  /* 0x0000005b005b7308 */ /* 0x000e620000000800 */
[----:B---3--:R-:W-:Y:S01]  /*8f00*/  F2FP.SATFINITE.E4M3.F32.PACK_AB_MERGE_C R5, R35, R34, RZ ;  /* 0x000000222305723e */ /* 0x008fe200048070ff */
[----:B------:R-:W-:-:S02]  /*8f10*/  FFMA2 R66, R66.F32x2.HI_LO, R159.F32, R161.F32 ;  /* 0x0000009f42427249 */ /* 0x000fc400012000a1 */
[-C--:B------:R-:W-:Y:S01]  /*8f20*/  FFMA2 R68, R68.F32x2.HI_LO, R159.reuse.F32, R161.F32 ;  /* 0x0000009f44447249 */ /* 0x080fe200012000a1 */
[----:B------:R-:W-:Y:S01]  /*8f30*/  PRMT R4, R4, 0x5410, R5 ;  /* 0x0000541004047816 */ /* 0x000fe20000000005 */
[-CC-:B------:R-:W-:Y:S02]  /*8f40*/  FFMA2 R70, R70.F32x2.HI_LO, R159.reuse.F32, R161.reuse.F32 ;  /* 0x0000009f46467249 */ /* 0x180fe400012000a1 */
[----:B------:R-:W-:Y:S01]  /*8f50*/  MUFU.EX2 R92, R92 ;  /* 0x0000005c005c7308 */ /* 0x000fe20000000800 */
[-CC-:B------:R-:W-:Y:S02]  /*8f60*/  FFMA2 R72, R72.F32x2.HI_LO, R159.reuse.F32, R161.reuse.F32 ;  /* 0x0000009f48487249 */ /* 0x180fe400012000a1 */
[-CC-:B------:R-:W-:Y:S02]  /*8f70*/  FFMA2 R74, R74.F32x2.HI_LO, R159.reuse.F32, R161.reuse.F32 ;  /* 0x0000009f4a4a7249 */ /* 0x180fe400012000a1 */
[-CC-:B------:R-:W-:Y:S02]  /*8f80*/  FFMA2 R76, R76.F32x2.HI_LO, R159.reuse.F32, R161.reuse.F32 ;  /* 0x0000009f4c4c7249 */ /* 0x180fe400012000a1 */
[-CC-:B------:R-:W-:Y:S01]  /*8f90*/  FFMA2 R120, R124.F32x2.HI_LO, R159.reuse.F32, R161.reuse.F32 ;  /* 0x0000009f7c787249 */ /* 0x180fe200012000a1 */
[----:B------:R-:W3:Y:S01]  /*8fa0*/  MUFU.EX2 R93, R93 ;  /* 0x0000005d005d7308 */ /* 0x000ee20000000800 */
        /* <DEDUP_REMOVED lines=35> */
[----:B------:R-:W-:Y:S02]  /*91e0*/  FFMA2 R28, R28.F32x2.HI_LO, R159.F32, R161.F32 ;  /* 0x0000009f1c1c7249 */ /* 0x000fe400012000a1 */
        /* <DEDUP_REMOVED lines=25> */
[----:B------:R-:W-:Y:S01]  /*9380*/  MUFU.EX2 R116, R116 ;  /* 0x0000007400747308 */ /* 0x000fe20000000800 */
[----:B--2---:R-:W-:-:S04]  /*9390*/  F2FP.SATFINITE.E4M3.F32.PACK_AB_MERGE_C R11, R113, R112, RZ ;  /* 0x00000070710b723e */ /* 0x004fc800048070ff */
[----:B------:R-:W-:-:S03]  /*93a0*/  PRMT R10, R10, 0x5410, R11 ;  /* 0x000054100a0a7816 */ /* 0x000fc6000000000b */
[----:B------:R-:W1:Y:S08]  /*93b0*/  MUFU.EX2 R117, R117 ;  /* 0x0000007500757308 */ /* 0x000e700000000800 */
[----:B------:R-:W2:Y:S08]  /*93c0*/  MUFU.EX2 R115, R115 ;  /* 0x0000007300737308 */ /* 0x000eb00000000800 */
[----:B------:R-:W-:Y:S01]  /*93d0*/  MUFU.EX2 R52, R52 ;  /* 0x0000003400347308 */ /* 0x000fe20000000800 */
[----:B-1----:R-:W-:-:S07]  /*93e0*/  F2FP.SATFINITE.E4M3.F32.PACK_AB_MERGE_C R118, R117, R116, RZ ;  /* 0x000000747576723e */ /* 0x002fce00048070ff */
[----:B------:R-:W-:Y:S01]  /*93f0*/  MUFU.EX2 R53, R53 ;  /* 0x0000003500357308 */ /* 0x000fe20000000800 */
[----:B--2---:R-:W-:-:S04]  /*9400*/  F2FP.SATFINITE.E4M3.F32.PACK_AB_MERGE_C R11, R115, R114, RZ ;  /* 0x00000072730b723e */ /* 0x004fc800048070ff */
[----:B------:R-:W-:Y:S01]  /*9410*/  PRMT R11, R11, 0x5410, R118 ;  /* 0x000054100b0b7816 */ /* 0x000fe20000000076 */
[----:B------:R1:W-:Y:S06]  /*9420*/  BAR.ARV R3, 0x40 ;  /* 0x000100030000751d */ /* 0x0003ec0000002000 */
[----:B------:R-:W-:Y:S01]  /*9430*/  MUFU.EX2 R54, R54 ;  /* 0x0000003600367308 */ /* 0x000fe20000000800 */
[----:B------:R-:W-:Y:S01]  /*9440*/  FFMA2 R118, R122.F32x2.HI_LO, R159.F32, R161.F32 ;  /* 0x0000009f7a767249 */ /* 0x000fe200012000a1 */
[----:B------:R2:W-:Y:S01]  /*9450*/  STTM.x8 tmem[UR4], R4 ;  /* 0x00000004000079ed */ /* 0x0005e200081c0004 */
[----:B------:R-:W-:-:S05]  /*9460*/  R2UR UR4, R138 ;  /* 0x000000008a0472ca */ /* 0x000fca00000e0000 */
[----:B------:R-:W2:Y:S08]  /*9470*/  MUFU.EX2 R55, R55 ;  /* 0x0000003700377308 */ /* 0x000eb00000000800 */
[----:B------:R-:W-:Y:S08]  /*9480*/  MUFU.EX2 R56, R56 ;  /* 0x0000003800387308 */ /* 0x000ff00000000800 */
[----:B------:R-:W3:Y:S08]  /*9490*/  MUFU.EX2 R57, R57 ;  /* 0x0000003900397308 */ /* 0x000ef00000000800 */
[----:B------:R-:W-:Y:S01]  /*94a0*/  MUFU.EX2 R58, R58 ;  /* 0x0000003a003a7308 */ /* 0x000fe20000000800 */
[----:B--2---:R-:W-:-:S07]  /*94b0*/  F2FP.SATFINITE.E4M3.F32.PACK_AB_MERGE_C R5, R55, R54, RZ ;  /* 0x000000363705723e */ /* 0x004fce00048070ff */
[----:B------:R-:W2:Y:S01]  /*94c0*/  MUFU.EX2 R59, R59 ;  /* 0x0000003b003b7308 */ /* 0x000ea20000000800 */
[----:B------:R-:W-:-:S04]  /*94d0*/  F2FP.SATFINITE.E4M3.F32.PACK_AB_MERGE_C R4, R53, R52, RZ ;  /* 0x000000343504723e */ /* 0x000fc800048070ff */
[----:B------:R-:W-:Y:S02]  /*94e0*/  PRMT R4, R4, 0x5410, R5 ;  /* 0x0000541004047816 */ /* 0x000fe40000000005 */
[----:B---3--:R-:W-:Y:S01]  /*94f0*/  F2FP.SATFINITE.E4M3.F32.PACK_AB_MERGE_C R5, R57, R56, RZ ;  /* 0x000000383905723e */ /* 0x008fe200048070ff */
[----:B------:R-:W-:Y:S08]  /*9500*/  MUFU.EX2 R60, R60 ;  /* 0x0000003c003c7308 */ /* 0x000ff00000000800 */
[----:B------:R-:W3:Y:S01]  /*9510*/  MUFU.EX2 R61, R61 ;  /* 0x0000003d003d7308 */ /* 0x000ee20000000800 */
[----:B--2---:R-:W-:-:S04]  /*9520*/  F2FP.SATFINITE.E4M3.F32.PACK_AB_MERGE_C R6, R59, R58, RZ ;  /* 0x0000003a3b06723e */ /* 0x004fc800048070ff */
[----:B------:R-:W-:-:S03]  /*9530*/  PRMT R5, R5, 0x5410, R6 ;  /* 0x0000541005057816 */ /* 0x000fc60000000006 */
[----:B------:R-:W-:Y:S08]  /*9540*/  MUFU.EX2 R62, R62 ;  /* 0x0000003e003e7308 */ /* 0x000ff00000000800 */
[----:B------:R-:W2:Y:S01]  /*9550*/  MUFU.EX2 R63, R63 ;  /* 0x0000003f003f7308 */ /* 0x000ea20000000800 */
[----:B---3--:R-:W-:-:S07]  /*9560*/  F2FP.SATFINITE.E4M3.F32.PACK_AB_MERGE_C R6, R61, R60, RZ ;  /* 0x0000003c3d06723e */ /* 0x008fce00048070ff */
        /* <DEDUP_REMOVED lines=29> */
[----:B------:R-:W-:Y:S01]  /*9740*/  MUFU.EX2 R82, R82 ;  /* 0x0000005200527308 */ /* 0x000fe20000000800 */
[----:B--2---:R-:W-:-:S04]  /*9750*/  F2FP.SATFINITE.E4M3.F32.PACK_AB_MERGE_C R11, R119, R118, RZ ;  /* 0x00000076770b723e */ /* 0x004fc800048070ff */
[----:B------:R-:W-:-:S03]  /*9760*/  PRMT R10, R10, 0x5410, R11 ;  /* 0x000054100a0a7816 */ /* 0x000fc6000000000b */
[----:B------:R-:W2:Y:S08]  /*9770*/  MUFU.EX2 R83, R83 ;  /* 0x0000005300537308 */ /* 0x000eb00000000800 */
[----:B------:R-:W3:Y:S08]  /*9780*/  MUFU.EX2 R121, R121 ;  /* 0x0000007900797308 */ /* 0x000ef00000000800 */
[----:B------:R-:W-:Y:S01]  /*9790*/  MUFU.EX2 R78, R78 ;  /* 0x0000004e004e7308 */ /* 0x000fe20000000800 */
[----:B--2---:R-:W-:-:S07]  /*97a0*/  F2FP.SATFINITE.E4M3.F32.PACK_AB_MERGE_C R122, R83, R82, RZ ;  /* 0x00000052537a723e */ /* 0x004fce00048070ff */
[----:B------:R-:W2:Y:S01]  /*97b0*/  MUFU.EX2 R79, R79 ;  /* 0x0000004f004f7308 */ /* 0x000ea20000000800 */
[----:B---3--:R-:W-:-:S04]  /*97c0*/  F2FP.SATFINITE.E4M3.F32.PACK_AB_MERGE_C R11, R121, R120, RZ ;  /* 0x00000078790b723e */ /* 0x008fc800048070ff */
[----:B------:R-:W-:Y:S01]  /*97d0*/  PRMT R11, R11, 0x5410, R122 ;  /* 0x000054100b0b7816 */ /* 0x000fe2000000007a */
[-CC-:B------:R-:W-:Y:S02]  /*97e0*/  FFMA2 R122, R128.F32x2.HI_LO, R159.reuse.F32, R161.reuse.F32 ;  /* 0x0000009f807a7249 */ /* 0x180fe400012000a1 */
[-CC-:B------:R-:W-:Y:S01]  /*97f0*/  FFMA2 R128, R130.F32x2.HI_LO, R159.reuse.F32, R161.reuse.F32 ;  /* 0x0000009f82807249 */ /* 0x180fe200012000a1 */
[----:B------:R-:W-:Y:S01]  /*9800*/  MUFU.EX2 R80, R80 ;  /* 0x0000005000507308 */ /* 0x000fe20000000800 */
[-CC-:B------:R-:W-:Y:S01]  /*9810*/  FFMA2 R130, R142.F32x2.HI_LO, R159.reuse.F32, R161.reuse.F32 ;  /* 0x0000009f8e827249 */ /* 0x180fe200012000a1 */
[----:B------:R2:W-:Y:S01]  /*9820*/  STTM.x8 tmem[UR4], R4 ;  /* 0x00000004000079ed */ /* 0x0005e200081c0004 */
[-CC-:B------:R-:W-:Y:S01]  /*9830*/  FFMA2 R142, R146.F32x2.HI_LO, R159.reuse.F32, R161.reuse.F32 ;  /* 0x0000009f928e7249 */ /* 0x180fe200012000a1 */
[----:B------:R-:W-:Y:S01]  /*9840*/  R2UR UR4, R139 ;  /* 0x000000008b0472ca */ /* 0x000fe200000e0000 */
[-CC-:B------:R-:W-:Y:S02]  /*9850*/  FFMA2 R146, R152.F32x2.HI_LO, R159.reuse.F32, R161.reuse.F32 ;  /* 0x0000009f98927249 */ /* 0x180fe400012000a1 */
[-CC-:B------:R-:W-:Y:S01]  /*9860*/  FFMA2 R152, R30.F32x2.HI_LO, R159.reuse.F32, R161.reuse.F32 ;  /* 0x0000009f1e987249 */ /* 0x180fe200012000a1 */
[----:B------:R-:W-:Y:S01]  /*9870*/  MUFU.EX2 R122, R122 ;  /* 0x0000007a007a7308 */ /* 0x000fe20000000800 */
[----:B------:R-:W-:-:S07]  /*9880*/  FFMA2 R30, R154.F32x2.HI_LO, R159.F32, R161.F32 ;  /* 0x0000009f9a1e7249 */ /* 0x000fce00012000a1 */
[----:B------:R-:W3:Y:S08]  /*9890*/  MUFU.EX2 R123, R123 ;  /* 0x0000007b007b7308 */ /* 0x000ef00000000800 */
[----:B------:R-:W4:Y:S08]  /*98a0*/  MUFU.EX2 R81, R81 ;  /* 0x0000005100517308 */ /* 0x000f300000000800 */
[----:B------:R-:W-:Y:S01]  /*98b0*/  MUFU.EX2 R124, R124 ;  /* 0x0000007c007c7308 */ /* 0x000fe20000000800 */
[----:B--2---:R-:W-:-:S07]  /*98c0*/  F2FP.SATFINITE.E4M3.F32.PACK_AB_MERGE_C R5, R79, R78, RZ ;  /* 0x0000004e4f05723e */ /* 0x004fce00048070ff */
[----:B------:R-:W2:Y:S01]  /*98d0*/  MUFU.EX2 R125, R125 ;  /* 0x0000007d007d7308 */ /* 0x000ea20000000800 */
[----:B---3--:R-:W-:-:S04]  /*98e0*/  F2FP.SATFINITE.E4M3.F32.PACK_AB_MERGE_C R4, R123, R122, RZ ;  /* 0x0000007a7b04723e */ /* 0x008fc800048070ff */
[----:B------:R-:W-:Y:S02]  /*98f0*/  PRMT R4, R4, 0x5410, R5 ;  /* 0x0000541004047816 */ /* 0x000fe40000000005 */
[----:B----4-:R-:W-:Y:S01]  /*9900*/  F2FP.SATFINITE.E4M3.F32.PACK_AB_MERGE_C R5, R81, R80, RZ ;  /* 0x000000505105723e */ /* 0x010fe200048070ff */
        /* <DEDUP_REMOVED lines=47> */
[----:B------:R-:W-:Y:S01]  /*9c00*/  MUFU.EX2 R48, R48 ;  /* 0x0000003000307308 */ /* 0x000fe20000000800 */
[----:B------:R2:W-:Y:S01]  /*9c10*/  STTM.x8 tmem[UR4], R4 ;  /* 0x00000004000079ed */ /* 0x0005e200081c0004 */
[----:B------:R-:W-:Y:S01]  /*9c20*/  FFMA2 R150, R156.F32x2.HI_LO, R159.F32, R161.F32 ;  /* 0x0000009f9c967249 */ /* 0x000fe200012000a1 */
[----:B------:R-:W-:Y:S01]  /*9c30*/  R2UR UR4, R140 ;  /* 0x000000008c0472ca */ /* 0x000fe200000e0000 */
[----:B------:R-:W3:Y:S04]  /*9c40*/  FENCE.VIEW.ASYNC.T ;  /* 0x00000000000073c6 */ /* 0x000ee80000000200 */
[----:B------:R-:W-:Y:S08]  /*9c50*/  MUFU.EX2 R148, R148 ;  /* 0x0000009400947308 */ /* 0x000ff00000000800 */
[----:B------:R-:W4:Y:S08]  /*9c60*/  MUFU.EX2 R149, R149 ;  /* 0x0000009500957308 */ /* 0x000f300000000800 */
[----:B------:R-:W5:Y:S08]  /*9c70*/  MUFU.EX2 R49, R49 ;  /* 0x0000003100317308 */ /* 0x000f700000000800 */
[----:B------:R-:W-:Y:S01]  /*9c80*/  MUFU.EX2 R50, R50 ;  /* 0x0000003200327308 */ /* 0x000fe20000000800 */
[----:B--2---:R-:W-:-:S07]  /*9c90*/  F2FP.SATFINITE.E4M3.F32.PACK_AB_MERGE_C R5, R45, R44, RZ ;  /* 0x0000002c2d05723e */ /* 0x004fce00048070ff */
[----:B------:R-:W2:Y:S01]  /*9ca0*/  MUFU.EX2 R51, R51 ;  /* 0x0000003300337308 */ /* 0x000ea20000000800 */
[----:B----4-:R-:W-:-:S04]  /*9cb0*/  F2FP.SATFINITE.E4M3.F32.PACK_AB_MERGE_C R4, R149, R148, RZ ;  /* 0x000000949504723e */ /* 0x010fc800048070ff */
[----:B------:R-:W-:Y:S02]  /*9cc0*/  PRMT R4, R4, 0x5410, R5 ;  /* 0x0000541004047816 */ /* 0x000fe40000000005 */
[----:B-----5:R-:W-:Y:S01]  /*9cd0*/  F2FP.SATFINITE.E4M3.F32.PACK_AB_MERGE_C R5, R49, R48, RZ ;  /* 0x000000303105723e */ /* 0x020fe200048070ff */
[----:B------:R-:W-:Y:S08]  /*9ce0*/  MUFU.EX2 R12, R12 ;  /* 0x0000000c000c7308 */ /* 0x000ff00000000800 */
[----:B------:R-:W4:Y:S01]  /*9cf0*/  MUFU.EX2 R13, R13 ;  /* 0x0000000d000d7308 */ /* 0x000f220000000800 */
[----:B--2---:R-:W-:-:S04]  /*9d00*/  F2FP.SATFINITE.E4M3.F32.PACK_AB_MERGE_C R6, R51, R50, RZ ;  /* 0x000000323306723e */ /* 0x004fc800048070ff */
[----:B------:R-:W-:-:S03]  /*9d10*/  PRMT R5, R5, 0x5410, R6 ;  /* 0x0000541005057816 */ /* 0x000fc60000000006 */
[----:B------:R-:W-:Y:S08]  /*9d20*/  MUFU.EX2 R14, R14 ;  /* 0x0000000e000e7308 */ /* 0x000ff00000000800 */
[----:B------:R-:W2:Y:S01]  /*9d30*/  MUFU.EX2 R15, R15 ;  /* 0x0000000f000f7308 */ /* 0x000ea20000000800 */
[----:B----4-:R-:W-:-:S07]  /*9d40*/  F2FP.SATFINITE.E4M3.F32.PACK_AB_MERGE_C R6, R13, R12, RZ ;  /* 0x0000000c0d06723e */ /* 0x010fce00048070ff */
        /* <DEDUP_REMOVED lines=29> */
[----:B------:R-:W-:Y:S01]  /*9f20*/  MUFU.EX2 R30, R30 ;  /* 0x0000001e001e7308 */ /* 0x000fe20000000800 */
[----:B--2---:R-:W-:-:S04]  /*9f30*/  F2FP.SATFINITE.E4M3.F32.PACK_AB_MERGE_C R11, R153, R152, RZ ;  /* 0x00000098990b723e */ /* 0x004fc800048070ff */
[----:B------:R-:W-:-:S03]  /*9f40*/  PRMT R10, R10, 0x5410, R11 ;  /* 0x000054100a0a7816 */ /* 0x000fc6000000000b */
[----:B------:R-:W2:Y:S08]  /*9f50*/  MUFU.EX2 R31, R31 ;  /* 0x0000001f001f7308 */ /* 0x000eb00000000800 */
[----:B------:R-:W4:Y:S01]  /*9f60*/  MUFU.EX2 R151, R151 ;  /* 0x0000009700977308 */ /* 0x000f220000000800 */
[----:B--2---:R-:W-:Y:S02]  /*9f70*/  F2FP.SATFINITE.E4M3.F32.PACK_AB_MERGE_C R154, R31, R30, RZ ;  /* 0x0000001e1f9a723e */ /* 0x004fe400048070ff */
[----:B----4-:R-:W-:-:S04]  /*9f80*/  F2FP.SATFINITE.E4M3.F32.PACK_AB_MERGE_C R11, R151, R150, RZ ;  /* 0x00000096970b723e */ /* 0x010fc800048070ff */
[----:B------:R-:W-:Y:S01]  /*9f90*/  PRMT R11, R11, 0x5410, R154 ;  /* 0x000054100b0b7816 */ /* 0x000fe2000000009a */
[----:B------:R-:W-:-:S04]  /*9fa0*/  IMAD.MOV.U32 R154, RZ, RZ, 0x1 ;  /* 0x00000001ff9a7424 */ /* 0x000fc800078e00ff */
[----:B---3--:R-:W-:Y:S01]  /*9fb0*/  SYNCS.ARRIVE.TRANS64.RED.ART0 RZ, [UR8], R154 ;  /* 0x0000009affff79a7 */ /* 0x008fe20008500408 */
[----:B------:R1:W-:Y:S01]  /*9fc0*/  STTM.x8 tmem[UR4], R4 ;  /* 0x00000004000079ed */ /* 0x0003e200081c0004 */
[----:B------:R-:W2:Y:S02]  /*9fd0*/  FENCE.VIEW.ASYNC.T ;  /* 0x00000000000073c6 */ /* 0x000ea40000000200 */
[----:B--2---:R-:W-:Y:S01]  /*9fe0*/  NOP ;  /* 0x0000000000007918 */ /* 0x004fe20000000000 */
[----:B------:R2:W-:Y:S02]  /*9ff0*/  @P0 SYNCS.ARRIVE.TRANS64.RED.ART0 RZ, [UR7], R154 ;  /* 0x0000009affff09a7 */ /* 0x0005e40008500407 */
[----:B--2---:R-:W-:-:S04]  /*a000*/  IMAD.U32 R154, R134, -0x80000000, RZ ;  /* 0x80000000869a7824 */ /* 0x004fc800078e00ff */
[----:B------:R-:W2:Y:S02]  /*a010*/  SYNCS.PHASECHK.TRANS64.TRYWAIT P0, [UR5], R154 ;  /* 0x0000009aff0075a7 */ /* 0x000ea40008001105 */
[----:B-12---:R-:W-:Y:S05]  /*a020*/  @!P0 BRA `(.L_x_75) ;  /* 0x00000068009c8947 */ /* 0x006fea0003800000 */
.L_x_161:
[----:B------:R-:W-:Y:S01]  /*a030*/  MOV R5, UR9 ;  /* 0x0000000900057c02 */ /* 0x000fe20008000f00 */
[----:B-1----:R-:W-:Y:S01]  /*a040*/  FMUL R4, R163, R133 ;  /* 0x00000085a3047220 */ /* 0x002fe20000400000 */
[----:B------:R-:W-:Y:S01]  /*a050*/  FADD2 R34, R34.F32x2.HI_LO, R96.F32x2.HI_LO ;  /* 0x000000602222724b */ /* 0x000fe20000000000 */
[----:B------:R-:W-:Y:S01]  /*a060*/  IADD3 R160, PT, PT, R160, 0x1, RZ ;  /* 0x00000001a0a07810 */ /* 0x000fe20007ffe0ff */
[----:B------:R-:W-:Y:S01]  /*a070*/  FADD2 R90, R90.F32x2.HI_LO, R98.F32x2.HI_LO ;  /* 0x000000625a5a724b */ /* 0x000fe20000000000 */
[----:B------:R-:W-:Y:S01]  /*a080*/  LOP3.LUT R134, R134, 0x1, RZ, 0x3c, !PT ;  /* 0x0000000186867812 */ /* 0x000fe200078e3cff */
[----:B------:R-:W-:Y:S01]  /*a090*/  FADD2 R4, R4.F32x2.HI_LO, R32.F32x2.HI_LO ;  /* 0x000000200404724b */ /* 0x000fe20000000000 */
[----:B------:R-:W-:Y:S01]  /*a0a0*/  ISETP.NE.AND P0, PT, R160, -0x1, PT ;  /* 0xffffffffa000780c */ /* 0x000fe20003f05270 */
[----:B------:R-:W-:Y:S01]  /*a0b0*/  FADD2 R92, R92.F32x2.HI_LO, R100.F32x2.HI_LO ;  /* 0x000000645c5c724b */ /* 0x000fe20000000000 */
[----:B------:R-:W-:Y:S01]  /*a0c0*/  LOP3.LUT R132, R132, 0x1, RZ, 0x3c, !PT ;  /* 0x0000000184847812 */ /* 0x000fe200078e3cff */
[----:B------:R-:W-:Y:S01]  /*a0d0*/  FADD2 R4, R4.F32x2.HI_LO, R94.F32x2.HI_LO ;  /* 0x0000005e0404724b */ /* 0x000fe20000000000 */
[----:B------:R-:W-:Y:S01]  /*a0e0*/  MOV R141, R164 ;  /* 0x000000a4008d7202 */ /* 0x000fe20000000f00 */
[----:B------:R-:W-:-:S02]  /*a0f0*/  FADD2 R34, R34.F32x2.HI_LO, R104.F32x2.HI_LO ;  /* 0x000000682222724b */ /* 0x000fc40000000000 */
[----:B------:R-:W-:Y:S02]  /*a100*/  FADD2 R90, R90.F32x2.HI_LO, R106.F32x2.HI_LO ;  /* 0x0000006a5a5a724b */ /* 0x000fe40000000000 */
[----:B------:R-:W-:Y:S02]  /*a110*/  FADD2 R92, R92.F32x2.HI_LO, R108.F32x2.HI_LO ;  /* 0x0000006c5c5c724b */ /* 0x000fe40000000000 */
[----:B------:R-:W-:Y:S02]  /*a120*/  FADD2 R4, R4.F32x2.HI_LO, R102.F32x2.HI_LO ;  /* 0x000000660404724b */ /* 0x000fe40000000000 */
[----:B------:R-:W-:Y:S02]  /*a130*/  FADD2 R34, R34.F32x2.HI_LO, R112.F32x2.HI_LO ;  /* 0x000000702222724b */ /* 0x000fe40000000000 */
[----:B------:R-:W-:Y:S02]  /*a140*/  FADD2 R90, R90.F32x2.HI_LO, R114.F32x2.HI_LO ;  /* 0x000000725a5a724b */ /* 0x000fe40000000000 */
        /* <DEDUP_REMOVED lines=51> */
[----:B------:R-:W-:-:S04]  /*a480*/  FADD2 R4, R4.F32x2.HI_LO, R34.F32x2.HI_LO ;  /* 0x000000220404724b */ /* 0x000fc80000000000 */
[----:B------:R-:W-:-:S04]  /*a490*/  FADD2 R4, R4.F32x2.HI_LO, R90.F32x2.HI_LO ;  /* 0x0000005a0404724b */ /* 0x000fc80000000000 */
[----:B------:R-:W-:Y:S01]  /*a4a0*/  FADD R133, R4, R5 ;  /* 0x0000000504857221 */ /* 0x000fe20000000000 */
[----:B------:R-:W-:Y:S06]  /*a4b0*/  @P0 BRA `(.L_x_76) ;  /* 0xffffffd400cc0947 */ /* 0x000fec000383ffff */
.L_x_73:
[----:B------:R-:W-:-:S04]  /*a4c0*/  VIMNMX R84, PT, PT, R84, R135, PT ;  /* 0x0000008754547248 */ /* 0x000fc80003fe0100 */
[----:B------:R-:W-:-:S13]  /*a4d0*/  ISETP.GE.AND P0, PT, R84, 0x1, PT ;  /* 0x000000015400780c */ /* 0x000fda0003f06270 */
[----:B------:R-:W-:Y:S05]  /*a4e0*/  @!P0 BRA `(.L_x_77) ;  /* 0x0000002000c08947 */ /* 0x000fea0003800000 */
[----:B------:R-:W2:Y:S01]  /*a4f0*/  S2R R155, SR_TID.X ;  /* 0x00000000009b7919 */ /* 0x000ea20000002100 */
[----:B------:R-:W3:Y:S01]  /*a500*/  S2UR UR5, SR_CgaCtaId ;  /* 0x00000000000579c3 */ /* 0x000ee20000008800 */
[----:B------:R-:W-:Y:S01]  /*a510*/  UISETP.GT.AND UP0, UPT, UR76, 0x3, UPT ;  /* 0x000000034c00788c */ /* 0x000fe2000bf04270 */
[----:B------:R-:W-:Y:S01]  /*a520*/  R2UR UR6, R0 ;  /* 0x00000000000672ca */ /* 0x000fe200000e0000 */
[----:B------:R-:W-:Y:S01]  /*a530*/  UMOV UR7, 0x400 ;  /* 0x0000040000077882 */ /* 0x000fe20000000000 */
[----:B------:R-:W-:Y:S01]  /*a540*/  UIADD3 UR10, UPT, UPT, UR12, 0x180, URZ ;  /* 0x000001800c0a7890 */ /* 0x000fe2000fffe0ff */
[----:B------:R-:W-:Y:S01]  /*a550*/  IMAD.MOV R154, RZ, RZ, -R84 ;  /* 0x000000ffff9a7224 */ /* 0x000fe200078e0a54 */
[----:B------:R-:W-:Y:S01]  /*a560*/  USEL UR4, URZ, 0x80, !UP0 ;  /* 0x00000080ff047887 */ /* 0x000fe2000c000000 */
[----:B------:R-:W-:Y:S01]  /*a570*/  IMAD.MOV.U32 R157, RZ, RZ, R164 ;  /* 0x000000ffff9d7224 */ /* 0x000fe200078e00a4 */
[----:B------:R-:W-:-:S04]  /*a580*/  UMOV UR11, URZ ;  /* 0x000000ff000b7c82 */ /* 0x000fc80008000000 */
[----:B------:R-:W-:-:S03]  /*a590*/  IMAD.U32 R2, RZ, RZ, UR4 ;  /* 0x00000004ff027e24 */ /* 0x000fc6000f8e00ff */
[----:B------:R-:W-:Y:S02]  /*a5a0*/  UPRMT UR10, UR6, 0x654, UR10 ;  /* 0x00000654060a7896 */ /* 0x000fe4000800000a */
[----:B---3--:R-:W-:-:S04]  /*a5b0*/  ULEA UR7, UR5, UR7, 0x18 ;  /* 0x0000000705077291 */ /* 0x008fc8000f8ec0ff */
[----:B------:R-:W-:Y:S01]  /*a5c0*/  UIADD3 UR9, UPT, UPT, UR7, 0x8, URZ ;  /* 0x0000000807097890 */ /* 0x000fe2000fffe0ff */
[----:B--2---:R-:W-:-:S05]  /*a5d0*/  IMAD.U32 R153, R155, 0x10000, RZ ;  /* 0x000100009b997824 */ /* 0x004fca00078e00ff */
[----:B------:R-:W-:-:S04]  /*a5e0*/  LOP3.LUT R153, R2, 0x600000, R153, 0xf8, !PT ;  /* 0x0060000002997812 */ /* 0x000fc800078ef899 */
[C---:B------:R-:W-:Y:S02]  /*a5f0*/  LOP3.LUT R152, R153.reuse, 0x40, RZ, 0xfc, !PT ;  /* 0x0000004099987812 */ /* 0x040fe400078efcff */
[C---:B------:R-:W-:Y:S02]  /*a600*/  LOP3.LUT R151, R153.reuse, 0x58, RZ, 0xfc, !PT ;  /* 0x0000005899977812 */ /* 0x040fe400078efcff */
[C---:B------:R-:W-:Y:S02]  /*a610*/  LOP3.LUT R150, R153.reuse, 0x50, RZ, 0xfc, !PT ;  /* 0x0000005099967812 */ /* 0x040fe400078efcff */
[C---:B------:R-:W-:Y:S02]  /*a620*/  LOP3.LUT R149, R153.reuse, 0x48, RZ, 0xfc, !PT ;  /* 0x0000004899957812 */ /* 0x040fe400078efcff */
[C---:B------:R-:W-:Y:S02]  /*a630*/  LOP3.LUT R148, R153.reuse, 0x60, RZ, 0xfc, !PT ;  /* 0x0000006099947812 */ /* 0x040fe400078efcff */
[----:B------:R-:W-:-:S07]  /*a640*/  LOP3.LUT R135, R153, 0x20, RZ, 0xfc, !PT ;  /* 0x0000002099877812 */ /* 0x000fce00078efcff */
.L_x_80:
[----:B------:R-:W-:Y:S01]  /*a650*/  UMOV UR6, UR9 ;  /* 0x0000000900067c82 */ /* 0x000fe20008000000 */
[----:B------:R-:W-:Y:S01]  /*a660*/  @!UP0 UIADD3 UR6, UPT, UPT, UR7, URZ, URZ ;  /* 0x000000ff07068290 */ /* 0x000fe2000fffe0ff */
[----:B------:R-:W-:Y:S02]  /*a670*/  SHF.L.U32 R6, R132, 0x1f, RZ ;  /* 0x0000001f84067819 */ /* 0x000fe400000006ff */
[----:B------:R-:W-:-:S06]  /*a680*/  R2UR UR4, R153 ;  /* 0x00000000990472ca */ /* 0x000fcc00000e0000 */
[----:B------:R-:W2:Y:S02]  /*a690*/  SYNCS.PHASECHK.TRANS64.TRYWAIT P0, [UR6+0x160], R6 ;  /* 0x00016006ff0075a7 */ /* 0x000ea40008001106 */
[----:B-12---:R-:W-:Y:S07]  /*a6a0*/  @!P0 BRA `(.L_x_78) ;  /* 0x0000006400188947 */ /* 0x006fee0003800000 */
.L_x_163:
[----:B------:R-:W2:Y:S01]  /*a6b0*/  LDTM.x32 R100, tmem[UR4] ;  /* 0x00000004006479ee */ /* 0x000ea200082c0000 */
[----:B------:R-:W-:Y:S01]  /*a6c0*/  R2UR UR4, R135 ;  /* 0x00000000870472ca */ /* 0x000fe200000e0000 */
[----:B------:R-:W3:Y:S01]  /*a6d0*/  LDC R156, c[0x0][0x600] ;  /* 0x00018000ff9c7b82 */ /* 0x000ee20000000800 */
[----:B------:R-:W-:Y:S01]  /*a6e0*/  R2UR UR5, R152 ;  /* 0x00000000980572ca */ /* 0x000fe200000e0000 */
[----:B------:R-:W-:-:S10]  /*a6f0*/  IMAD.MOV.U32 R160, RZ, RZ, 0x3d9df09d ;  /* 0x3d9df09dffa07424 */ /* 0x000fd400078e00ff */
[----:B------:R-:W4:Y:S01]  /*a700*/  LDTM.x32 R68, tmem[UR4] ;  /* 0x00000004004479ee */ /* 0x000f2200082c0000 */
[----:B------:R-:W-:Y:S01]  /*a710*/  R2UR UR4, R148 ;  /* 0x00000000940472ca */ /* 0x000fe200000e0000 */
[----:B------:R-:W5:Y:S01]  /*a720*/  LDTM.x32 R36, tmem[UR5] ;  /* 0x00000005002479ee */ /* 0x000f6200082c0000 */
[----:B--2---:R-:W-:Y:S02]  /*a730*/  FMNMX3 R137, R157, R100, R101, !PT ;  /* 0x000000649d897276 */ /* 0x004fe40007800065 */
[----:B------:R-:W-:Y:S02]  /*a740*/  FMNMX R136, R102, R103, !PT ;  /* 0x0000006766887209 */ /* 0x000fe40007800000 */
[----:B------:R-:W-:-:S07]  /*a750*/  FMNMX R139, R104, R105, !PT ;  /* 0x00000069688b7209 */ /* 0x000fce0007800000 */
[----:B-1----:R-:W1:Y:S01]  /*a760*/  LDTM.x32 R4, tmem[UR4] ;  /* 0x00000004000479ee */ /* 0x002e6200082c0000 */
[----:B------:R-:W-:Y:S02]  /*a770*/  FMNMX R138, R106, R107, !PT ;  /* 0x0000006b6a8a7209 */ /* 0x000fe40007800000 */
        /* <DEDUP_REMOVED lines=10> */
[----:B----4-:R-:W-:-:S02]  /*a820*/  FMNMX3 R137, R137, R68, R69, !PT ;  /* 0x0000004489897276 */ /* 0x010fc40007800045 */
        /* <DEDUP_REMOVED lines=15> */
[----:B-----5:R-:W-:Y:S02]  /*a920*/  FMNMX3 R137, R137, R36, R37, !PT ;  /* 0x0000002489897276 */ /* 0x020fe40007800025 */
        /* <DEDUP_REMOVED lines=15> */
[----:B-1----:R-:W-:Y:S02]  /*aa20*/  FMNMX3 R137, R137, R4, R5, !PT ;  /* 0x0000000489897276 */ /* 0x002fe40007800005 */
        /* <DEDUP_REMOVED lines=15> */
[----:B------:R-:W-:-:S02]  /*ab20*/  FMNMX R136, R137, R136, !PT ;  /* 0x0000008889887209 */ /* 0x000fc40007800000 */
[----:B------:R-:W-:Y:S02]  /*ab30*/  FMNMX3 R139, R139, R32, R33, !PT ;  /* 0x000000208b8b7276 */ /* 0x000fe40007800021 */
[----:B------:R-:W-:Y:S02]  /*ab40*/  FMNMX3 R138, R138, R34, R35, !PT ;  /* 0x000000228a8a7276 */ /* 0x000fe40007800023 */
[----:B------:R-:W-:Y:S02]  /*ab50*/  R2UR UR4, R152 ;  /* 0x00000000980472ca */ /* 0x000fe400000e0000 */
[----:B------:R-:W-:-:S04]  /*ab60*/  FMNMX3 R164, R136, R139, R138, !PT ;  /* 0x0000008b88a47276 */ /* 0x000fc8000780008a */
[----:B------:R-:W-:-:S04]  /*ab70*/  FSETP.NEU.AND P0, PT, R164, -INF , PT ;  /* 0xff800000a400780b */ /* 0x000fc80003f0d000 */
[----:B------:R-:W-:Y:S02]  /*ab80*/  FSEL R136, R164, RZ, P0 ;  /* 0x000000ffa4887208 */ /* 0x000fe40000000000 */
[----:B------:R-:W-:-:S03]  /*ab90*/  ELECT P0, URZ, PT ;  /* 0x0000000000ff782f */ /* 0x000fc60003800000 */
[----:B------:R-:W-:-:S04]  /*aba0*/  FADD R137, -R136, R157 ;  /* 0x0000009d88897221 */ /* 0x000fc80000000100 */
[----:B---3--:R-:W-:-:S05]  /*abb0*/  FMUL R158, R137, R156 ;  /* 0x0000009c899e7220 */ /* 0x008fca0000400000 */
[----:B------:R-:W-:Y:S02]  /*abc0*/  FSETP.GE.AND P1, PT, R158, -4, PT ;  /* 0xc08000009e00780b */ /* 0x000fe40003f26000 */
[----:B------:R-:W1:Y:S02]  /*abd0*/  MUFU.EX2 R158, R158 ;  /* 0x0000009e009e7308 */ /* 0x000e640000000800 */
[C---:B------:R-:W-:Y:S02]  /*abe0*/  FSEL R159, R157.reuse, R136, P1 ;  /* 0x000000889d9f7208 */ /* 0x040fe40000800000 */
[----:B------:R-:W-:-:S03]  /*abf0*/  FSEL R164, R157, R164, P1 ;  /* 0x000000a49da47208 */ /* 0x000fc60000800000 */
[----:B------:R-:W-:-:S04]  /*ac00*/  FFMA R159, -R159, R156, 8 ;  /* 0x410000009f9f7423 */ /* 0x000fc8000000019c */
[-CC-:B------:R-:W-:Y:S02]  /*ac10*/  FFMA2 R136, R100.F32x2.HI_LO, R156.reuse.F32, R159.reuse.F32 ;  /* 0x0000009c64887249 */ /* 0x180fe4000120009f */
[-C--:B------:R-:W-:Y:S01]  /*ac20*/  FFMA2 R138, R102.F32x2.HI_LO, R156.reuse.F32, R159.F32 ;  /* 0x0000009c668a7249 */ /* 0x080fe2000120009f */
[----:B------:R-:W-:Y:S01]  /*ac30*/  LOP3.LUT R103, R2, 0x7f, R155, 0xf8, !PT ;  /* 0x0000007f02677812 */ /* 0x000fe200078ef89b */
[-CC-:B------:R-:W-:Y:S02]  /*ac40*/  FFMA2 R140, R104.F32x2.HI_LO, R156.reuse.F32, R159.reuse.F32 ;  /* 0x0000009c688c7249 */ /* 0x180fe4000120009f */
[-CC-:B------:R-:W-:Y:S01]  /*ac50*/  FFMA2 R142, R106.F32x2.HI_LO, R156.reuse.F32, R159.reuse.F32 ;  /* 0x0000009c6a8e7249 */ /* 0x180fe2000120009f */
[----:B------:R-:W-:Y:S01]  /*ac60*/  MUFU.EX2 R136, R136 ;  /* 0x0000008800887308 */ /* 0x000fe20000000800 */
[-CC-:B------:R-:W-:Y:S01]  /*ac70*/  FFMA2 R108, R108.F32x2.HI_LO, R156.reuse.F32, R159.reuse.F32 ;  /* 0x0000009c6c6c7249 */ /* 0x180fe2000120009f */
[----:B------:R-:W-:Y:S01]  /*ac80*/  LEA R103, R103, UR7, 0x2 ;  /* 0x0000000767677c11 */ /* 0x000fe2000f8e10ff */
[-CC-:B------:R-:W-:Y:S01]  /*ac90*/  FFMA2 R110, R110.F32x2.HI_LO, R156.reuse.F32, R159.reuse.F32 ;  /* 0x0000009c6e6e7249 */ /* 0x180fe2000120009f */
[----:B-1----:R-:W-:Y:S01]  /*aca0*/  FSEL R158, R158, 1, !P1 ;  /* 0x3f8000009e9e7808 */ /* 0x002fe20004800000 */
[----:B------:R-:W-:-:S02]  /*acb0*/  FFMA2 R112, R112.F32x2.HI_LO, R156.F32, R159.F32 ;  /* 0x0000009c70707249 */ /* 0x000fc4000120009f */
        /* <DEDUP_REMOVED lines=11> */
[--C-:B------:R-:W-:Y:S01]  /*ad70*/  FFMA2 R130, R130.F32x2.HI_LO, R156.F32, R159.reuse.F32 ;  /* 0x0000009c82827249 */ /* 0x100fe2000120009f */
[----:B------:R-:W3:Y:S01]  /*ad80*/  MUFU.EX2 R139, R139 ;  /* 0x0000008b008b7308 */ /* 0x000ee20000000800 */
[----:B-1----:R-:W-:Y:S01]  /*ad90*/  F2FP.SATFINITE.E4M3.F32.PACK_AB_MERGE_C R100, R137, R136, RZ ;  /* 0x000000888964723e */ /* 0x002fe200048070ff */
[-CC-:B------:R-:W-:Y:S02]  /*ada0*/  FFMA2 R96, R96.F32x2.HI_LO, R156.reuse.F32, R159.reuse.F32 ;  /* 0x0000009c60607249 */ /* 0x180fe4000120009f */
[-CC-:B------:R-:W-:Y:S02]  /*adb0*/  FFMA2 R80, R80.F32x2.HI_LO, R156.reuse.F32, R159.reuse.F32 ;  /* 0x0000009c50507249 */ /* 0x180fe4000120009f */
[-CC-:B------:R-:W-:Y:S01]  /*adc0*/  FFMA2 R76, R76.F32x2.HI_LO, R156.reuse.F32, R159.reuse.F32 ;  /* 0x0000009c4c4c7249 */ /* 0x180fe2000120009f */
[----:B------:R-:W-:Y:S01]  /*add0*/  FMNMX R96, R96, -127, !PT ;  /* 0xc2fe000060607809 */ /* 0x000fe20007800000 */
[----:B------:R-:W-:Y:S01]  /*ade0*/  MUFU.EX2 R140, R140 ;  /* 0x0000008c008c7308 */ /* 0x000fe20000000800 */
[----:B------:R-:W-:Y:S01]  /*adf0*/  FMNMX R97, R97, -127, !PT ;  /* 0xc2fe000061617809 */ /* 0x000fe20007800000 */
[-CC-:B------:R-:W-:Y:S01]  /*ae00*/  FFMA2 R78, R78.F32x2.HI_LO, R156.reuse.F32, R159.reuse.F32 ;  /* 0x0000009c4e4e7249 */ /* 0x180fe2000120009f */
[----:B------:R-:W-:Y:S01]  /*ae10*/  FMNMX R80, R80, -127, !PT ;  /* 0xc2fe000050507809 */ /* 0x000fe20007800000 */
[-CC-:B------:R-:W-:Y:S01]  /*ae20*/  FFMA2 R84, R84.F32x2.HI_LO, R156.reuse.F32, R159.reuse.F32 ;  /* 0x0000009c54547249 */ /* 0x180fe2000120009f */
[----:B------:R-:W-:Y:S01]  /*ae30*/  FMNMX R81, R81, -127, !PT ;  /* 0xc2fe000051517809 */ /* 0x000fe20007800000 */
[----:B------:R-:W-:-:S02]  /*ae40*/  FFMA2 R86, R86.F32x2.HI_LO, R156.F32, R159.F32 ;  /* 0x0000009c56567249 */ /* 0x000fc4000120009f */
[----:B------:R-:W1:Y:S01]  /*ae50*/  MUFU.EX2 R141, R141 ;  /* 0x0000008d008d7308 */ /* 0x000e620000000800 */
[----:B---3--:R-:W-:Y:S01]  /*ae60*/  F2FP.SATFINITE.E4M3.F32.PACK_AB_MERGE_C R101, R139, R138, RZ ;  /* 0x0000008a8b65723e */ /* 0x008fe200048070ff */
[-CC-:B------:R-:W-:Y:S02]  /*ae70*/  FFMA2 R88, R88.F32x2.HI_LO, R156.reuse.F32, R159.reuse.F32 ;  /* 0x0000009c58587249 */ /* 0x180fe4000120009f */
[-C--:B------:R-:W-:Y:S01]  /*ae80*/  FFMA2 R90, R90.F32x2.HI_LO, R156.reuse.F32, R159.F32 ;  /* 0x0000009c5a5a7249 */ /* 0x080fe2000120009f */
[----:B------:R-:W-:Y:S01]  /*ae90*/  PRMT R100, R100, 0x5410, R101 ;  /* 0x0000541064647816 */ /* 0x000fe20000000065 */
[-CC-:B------:R-:W-:Y:S02]  /*aea0*/  FFMA2 R94, R94.F32x2.HI_LO, R156.reuse.F32, R159.reuse.F32 ;  /* 0x0000009c5e5e7249 */ /* 0x180fe4000120009f */
[----:B------:R-:W-:Y:S01]  /*aeb0*/  MUFU.EX2 R142, R142 ;  /* 0x0000008e008e7308 */ /* 0x000fe20000000800 */
[-CC-:B------:R-:W-:Y:S02]  /*aec0*/  FFMA2 R64, R64.F32x2.HI_LO, R156.reuse.F32, R159.reuse.F32 ;  /* 0x0000009c40407249 */ /* 0x180fe4000120009f */
[----:B------:R-:W-:-:S02]  /*aed0*/  FFMA2 R48, R48.F32x2.HI_LO, R156.F32, R159.F32 ;  /* 0x0000009c30307249 */ /* 0x000fc4000120009f */
[-CC-:B------:R-:W-:Y:S01]  /*aee0*/  FFMA2 R44, R44.F32x2.HI_LO, R156.reuse.F32, R159.reuse.F32 ;  /* 0x0000009c2c2c7249 */ /* 0x180fe2000120009f */
[----:B------:R-:W-:Y:S01]  /*aef0*/  FMNMX R64, R64, -127, !PT ;  /* 0xc2fe000040407809 */ /* 0x000fe20007800000 */
[--C-:B------:R-:W-:Y:S01]  /*af00*/  FFMA2 R46, R46.F32x2.HI_LO, R156.F32, R159.reuse.F32 ;  /* 0x0000009c2e2e7249 */ /* 0x100fe2000120009f */
[----:B------:R-:W3:Y:S01]  /*af10*/  MUFU.EX2 R143, R143 ;  /* 0x0000008f008f7308 */ /* 0x000ee20000000800 */
[----:B-1----:R-:W-:Y:S01]  /*af20*/  F2FP.SATFINITE.E4M3.F32.PACK_AB_MERGE_C R101, R141, R140, RZ ;  /* 0x0000008c8d65723e */ /* 0x002fe200048070ff */
[-CC-:B------:R-:W-:Y:S01]  /*af30*/  FFMA2 R52, R52.F32x2.HI_LO, R156.reuse.F32, R159.reuse.F32 ;  /* 0x0000009c34347249 */ /* 0x180fe2000120009f */
[----:B------:R-:W-:Y:S01]  /*af40*/  FMNMX R65, R65, -127, !PT ;  /* 0xc2fe000041417809 */ /* 0x000fe20007800000 */
[-CC-:B------:R-:W-:Y:S01]  /*af50*/  FFMA2 R54, R54.F32x2.HI_LO, R156.reuse.F32, R159.reuse.F32 ;  /* 0x0000009c36367249 */ /* 0x180fe2000120009f */
[----:B------:R-:W-:Y:S01]  /*af60*/  FMNMX R48, R48, -127, !PT ;  /* 0xc2fe000030307809 */ /* 0x000fe20007800000 */
[-CC-:B------:R-:W-:Y:S01]  /*af70*/  FFMA2 R56, R56.F32x2.HI_LO, R156.reuse.F32, R159.reuse.F32 ;  /* 0x0000009c38387249 */ /* 0x180fe2000120009f */
[----:B------:R-:W-:Y:S01]  /*af80*/  FMNMX R49, R49, -127, !PT ;  /* 0xc2fe000031317809 */ /* 0x000fe20007800000 */
[----:B------:R-:W-:Y:S01]  /*af90*/  MUFU.EX2 R108, R108 ;  /* 0x0000006c006c7308 */ /* 0x000fe20000000800 */
[----:B------:R-:W-:-:S02]  /*afa0*/  FFMA2 R58, R58.F32x2.HI_LO, R156.F32, R159.F32 ;  /* 0x0000009c3a3a7249 */ /* 0x000fc4000120009f */
[-CC-:B------:R-:W-:Y:S02]  /*afb0*/  FFMA2 R60, R60.F32x2.HI_LO, R156.reuse.F32, R159.reuse.F32 ;  /* 0x0000009c3c3c7249 */ /* 0x180fe4000120009f */
[-CC-:B------:R-:W-:Y:S02]  /*afc0*/  FFMA2 R12, R12.F32x2.HI_LO, R156.reuse.F32, R159.reuse.F32 ;  /* 0x0000009c0c0c7249 */ /* 0x180fe4000120009f */
[--C-:B------:R-:W-:Y:S01]  /*afd0*/  FFMA2 R14, R14.F32x2.HI_LO, R156.F32, R159.reuse.F32 ;  /* 0x0000009c0e0e7249 */ /* 0x100fe2000120009f */
[----:B------:R-:W1:Y:S01]  /*afe0*/  MUFU.EX2 R109, R109 ;  /* 0x0000006d006d7308 */ /* 0x000e620000000800 */
[----:B---3--:R-:W-:Y:S01]  /*aff0*/  F2FP.SATFINITE.E4M3.F32.PACK_AB_MERGE_C R102, R143, R142, RZ ;  /* 0x0000008e8f66723e */ /* 0x008fe200048070ff */
[-CC-:B------:R-:W-:Y:S02]  /*b000*/  FFMA2 R10, R10.F32x2.HI_LO, R156.reuse.F32, R159.reuse.F32 ;  /* 0x0000009c0a0a7249 */ /* 0x180fe4000120009f */
[-CC-:B------:R-:W-:Y:S01]  /*b010*/  FFMA2 R16, R16.F32x2.HI_LO, R156.reuse.F32, R159.reuse.F32 ;  /* 0x0000009c10107249 */ /* 0x180fe2000120009f */
[----:B------:R-:W-:Y:S01]  /*b020*/  PRMT R101, R101, 0x5410, R102 ;  /* 0x0000541065657816 */ /* 0x000fe20000000066 */
[----:B------:R-:W-:-:S02]  /*b030*/  FFMA2 R18, R18.F32x2.HI_LO, R156.F32, R159.F32 ;  /* 0x0000009c12127249 */ /* 0x000fc4000120009f */
[----:B------:R-:W-:Y:S01]  /*b040*/  MUFU.EX2 R110, R110 ;  /* 0x0000006e006e7308 */ /* 0x000fe20000000800 */
[-CC-:B------:R-:W-:Y:S02]  /*b050*/  FFMA2 R20, R20.F32x2.HI_LO, R156.reuse.F32, R159.reuse.F32 ;  /* 0x0000009c14147249 */ /* 0x180fe4000120009f */
[-CC-:B------:R-:W-:Y:S02]  /*b060*/  FFMA2 R22, R22.F32x2.HI_LO, R156.reuse.F32, R159.reuse.F32 ;  /* 0x0000009c16167249 */ /* 0x180fe4000120009f */
[-CC-:B------:R-:W-:Y:S02]  /*b070*/  FFMA2 R24, R24.F32x2.HI_LO, R156.reuse.F32, R159.reuse.F32 ;  /* 0x0000009c18187249 */ /* 0x180fe4000120009f */
[--C-:B------:R-:W-:Y:S01]  /*b080*/  FFMA2 R26, R26.F32x2.HI_LO, R156.F32, R159.reuse.F32 ;  /* 0x0000009c1a1a7249 */ /* 0x100fe2000120009f */
[----:B------:R-:W2:Y:S01]  /*b090*/  MUFU.EX2 R111, R111 ;  /* 0x0000006f006f7308 */ /* 0x000ea20000000800 */
[----:B-1----:R-:W-:Y:S01]  /*b0a0*/  F2FP.SATFINITE.E4M3.F32.PACK_AB_MERGE_C R102, R109, R108, RZ ;  /* 0x0000006c6d66723e */ /* 0x002fe200048070ff */
[----:B------:R-:W-:-:S02]  /*b0b0*/  FFMA2 R28, R28.F32x2.HI_LO, R156.F32, R159.F32 ;  /* 0x0000009c1c1c7249 */ /* 0x000fc4000120009f */
[-CC-:B------:R-:W-:Y:S02]  /*b0c0*/  FFMA2 R30, R30.F32x2.HI_LO, R156.reuse.F32, R159.reuse.F32 ;  /* 0x0000009c1e1e7249 */ /* 0x180fe4000120009f */
[-CC-:B------:R-:W-:Y:S02]  /*b0d0*/  FFMA2 R32, R32.F32x2.HI_LO, R156.reuse.F32, R159.reuse.F32 ;  /* 0x0000009c20207249 */ /* 0x180fe4000120009f */
[----:B------:R-:W-:Y:S01]  /*b0e0*/  MUFU.EX2 R112, R112 ;  /* 0x0000007000707308 */ /* 0x000fe20000000800 */
[----:B------:R-:W-:-:S07]  /*b0f0*/  FFMA2 R34, R34.F32x2.HI_LO, R156.F32, R159.F32 ;  /* 0x0000009c22227249 */ /* 0x000fce000120009f */
        /* <DEDUP_REMOVED lines=39> */
[----:B------:R-:W-:Y:S01]  /*b370*/  FADD2.RM R144, R80.F32x2.HI_LO, 12582912 ;  /* 0x4b4000005090744b */ /* 0x000fe20000204000 */
[----:B------:R-:W-:Y:S01]  /*b380*/  MUFU.EX2 R78, R78 ;  /* 0x0000004e004e7308 */ /* 0x000fe20000000800 */
[----:B------:R2:W-:Y:S01]  /*b390*/  STTM.x8 tmem[UR4], R100 ;  /* 0x00000064000079ed */ /* 0x0005e200081c0004 */
[----:B------:R-:W-:Y:S01]  /*b3a0*/  R2UR UR4, R149 ;  /* 0x00000000950472ca */ /* 0x000fe200000e0000 */
[----:B------:R-:W-:-:S04]  /*b3b0*/  FADD2 R146, R144.F32x2.HI_LO, -12582912 ;  /* 0xcb4000009092744b */ /* 0x000fc80000200000 */
[----:B------:R-:W-:Y:S01]  /*b3c0*/  FADD2 R146, R80.F32x2.HI_LO, -R146.F32x2.HI_LO ;  /* 0x800000925092724b */ /* 0x000fe20000000000 */
[----:B------:R-:W3:Y:S01]  /*b3d0*/  MUFU.EX2 R79, R79 ;  /* 0x0000004f004f7308 */ /* 0x000ee20000000800 */
[----:B------:R-:W-:Y:S02]  /*b3e0*/  FFMA2 R80, R68.F32x2.HI_LO, R156.F32, R159.F32 ;  /* 0x0000009c44507249 */ /* 0x000fe4000120009f */
[----:B------:R-:W-:-:S04]  /*b3f0*/  FFMA2 R68, R146.F32x2.HI_LO, R160.F32, 0.22756439447402954102 ;  /* 0x3e6906a492447449 */ /* 0x000fc800012000a0 */
[-C--:B------:R-:W-:Y:S01]  /*b400*/  FFMA2 R68, R68.F32x2.HI_LO, R146.reuse.F32x2.HI_LO, 0.69514614343643188477 ;  /* 0x3f31f51944447449 */ /* 0x080fe20000200092 */
[----:B------:R-:W-:Y:S03]  /*b410*/  MUFU.EX2 R80, R80 ;  /* 0x0000005000507308 */ /* 0x000fe60000000800 */
[----:B------:R-:W-:-:S05]  /*b420*/  FFMA2 R68, R68.F32x2.HI_LO, R146.F32x2.HI_LO, 1 ;  /* 0x3f80000044447449 */ /* 0x000fca0000200092 */
[----:B------:R-:W-:Y:S08]  /*b430*/  MUFU.EX2 R81, R81 ;  /* 0x0000005100517308 */ /* 0x000ff00000000800 */
[----:B------:R-:W-:Y:S01]  /*b440*/  MUFU.EX2 R84, R84 ;  /* 0x0000005400547308 */ /* 0x000fe20000000800 */
[-CC-:B--2---:R-:W-:Y:S02]  /*b450*/  FFMA2 R100, R70.F32x2.HI_LO, R156.reuse.F32, R159.reuse.F32 ;  /* 0x0000009c46647249 */ /* 0x184fe4000120009f */
[----:B------:R-:W-:-:S05]  /*b460*/  FFMA2 R70, R82.F32x2.HI_LO, R156.F32, R159.F32 ;  /* 0x0000009c52467249 */ /* 0x000fca000120009f */
[----:B------:R-:W2:Y:S01]  /*b470*/  MUFU.EX2 R85, R85 ;  /* 0x0000005500557308 */ /* 0x000ea20000000800 */
[-CC-:B------:R-:W-:Y:S02]  /*b480*/  FFMA2 R82, R72.F32x2.HI_LO, R156.reuse.F32, R159.reuse.F32 ;  /* 0x0000009c48527249 */ /* 0x180fe4000120009f */
[----:B------:R-:W-:Y:S01]  /*b490*/  FFMA2 R102, R74.F32x2.HI_LO, R156.F32, R159.F32 ;  /* 0x0000009c4a667249 */ /* 0x000fe2000120009f */
[----:B------:R-:W-:Y:S02]  /*b4a0*/  FMNMX R72, R70, -127, !PT ;  /* 0xc2fe000046487809 */ /* 0x000fe40007800000 */
[----:B------:R-:W-:Y:S02]  /*b4b0*/  FMNMX R73, R71, -127, !PT ;  /* 0xc2fe000047497809 */ /* 0x000fe40007800000 */
[----:B------:R-:W-:Y:S03]  /*b4c0*/  MUFU.EX2 R100, R100 ;  /* 0x0000006400647308 */ /* 0x000fe60000000800 */
[----:B------:R-:W-:-:S04]  /*b4d0*/  FADD2.RM R104, R72.F32x2.HI_LO, 12582912 ;  /* 0x4b4000004868744b */ /* 0x000fc80000204000 */
[----:B------:R-:W-:Y:S01]  /*b4e0*/  FADD2 R70, R104.F32x2.HI_LO, -12582912 ;  /* 0xcb4000006846744b */ /* 0x000fe20000200000 */
[----:B------:R-:W-:Y:S03]  /*b4f0*/  MUFU.EX2 R101, R101 ;  /* 0x0000006500657308 */ /* 0x000fe60000000800 */
[----:B------:R-:W-:-:S04]  /*b500*/  FADD2 R70, R72.F32x2.HI_LO, -R70.F32x2.HI_LO ;  /* 0x800000464846724b */ /* 0x000fc80000000000 */
[----:B------:R-:W-:Y:S01]  /*b510*/  FFMA2 R72, R70.F32x2.HI_LO, R160.F32, 0.22756439447402954102 ;  /* 0x3e6906a446487449 */ /* 0x000fe200012000a0 */
[----:B------:R-:W-:Y:S03]  /*b520*/  MUFU.EX2 R82, R82 ;  /* 0x0000005200527308 */ /* 0x000fe60000000800 */
[----:B------:R-:W-:-:S04]  /*b530*/  FFMA2 R72, R72.F32x2.HI_LO, R70.F32x2.HI_LO, 0.69514614343643188477 ;  /* 0x3f31f51948487449 */ /* 0x000fc80000200046 */
[----:B------:R-:W-:Y:S01]  /*b540*/  FFMA2 R70, R72.F32x2.HI_LO, R70.F32x2.HI_LO, 1 ;  /* 0x3f80000048467449 */ /* 0x000fe20000200046 */
[----:B------:R-:W-:Y:S01]  /*b550*/  MUFU.EX2 R83, R83 ;  /* 0x0000005300537308 */ /* 0x000fe20000000800 */
[----:B------:R-:W-:Y:S02]  /*b560*/  FADD2.RM R72, R96.F32x2.HI_LO, 12582912 ;  /* 0x4b4000006048744b */ /* 0x000fe40000204000 */
[----:B------:R-:W-:Y:S02]  /*b570*/  IMAD R104, R104, 0x800000, R70 ;  /* 0x0080000068687824 */ /* 0x000fe400078e0246 */
[----:B------:R-:W-:Y:S02]  /*b580*/  FADD2 R74, R72.F32x2.HI_LO, -12582912 ;  /* 0xcb400000484a744b */ /* 0x000fe40000200000 */
[----:B------:R-:W-:Y:S01]  /*b590*/  IMAD R105, R105, 0x800000, R71 ;  /* 0x0080000069697824 */ /* 0x000fe200078e0247 */
[----:B---3--:R-:W-:Y:S01]  /*b5a0*/  F2FP.SATFINITE.E4M3.F32.PACK_AB_MERGE_C R71, R79, R78, RZ ;  /* 0x0000004e4f47723e */ /* 0x008fe200048070ff */
[----:B------:R-:W-:Y:S01]  /*b5b0*/  MUFU.EX2 R102, R102 ;  /* 0x0000006600667308 */ /* 0x000fe20000000800 */
[----:B------:R-:W-:-:S04]  /*b5c0*/  FADD2 R74, R96.F32x2.HI_LO, -R74.F32x2.HI_LO ;  /* 0x8000004a604a724b */ /* 0x000fc80000000000 */
[----:B------:R-:W-:-:S03]  /*b5d0*/  FFMA2 R96, R74.F32x2.HI_LO, R160.F32, 0.22756439447402954102 ;  /* 0x3e6906a44a607449 */ /* 0x000fc600012000a0 */
[----:B------:R-:W3:Y:S01]  /*b5e0*/  MUFU.EX2 R103, R103 ;  /* 0x0000006700677308 */ /* 0x000ee20000000800 */
[----:B------:R-:W-:-:S04]  /*b5f0*/  FFMA2 R96, R96.F32x2.HI_LO, R74.F32x2.HI_LO, 0.69514614343643188477 ;  /* 0x3f31f51960607449 */ /* 0x000fc8000020004a */
[----:B------:R-:W-:Y:S02]  /*b600*/  FFMA2 R74, R96.F32x2.HI_LO, R74.F32x2.HI_LO, 1 ;  /* 0x3f800000604a7449 */ /* 0x000fe4000020004a */
[-CC-:B------:R-:W-:Y:S01]  /*b610*/  FFMA2 R96, R98.F32x2.HI_LO, R156.reuse.F32, R159.reuse.F32 ;  /* 0x0000009c62607249 */ /* 0x180fe2000120009f */
[----:B------:R-:W-:Y:S01]  /*b620*/  MUFU.EX2 R86, R86 ;  /* 0x0000005600567308 */ /* 0x000fe20000000800 */
[----:B------:R-:W-:Y:S02]  /*b630*/  FFMA2 R98, R92.F32x2.HI_LO, R156.F32, R159.F32 ;  /* 0x0000009c5c627249 */ /* 0x000fe4000120009f */
[----:B------:R-:W-:Y:S01]  /*b640*/  IMAD R92, R72, 0x800000, R74 ;  /* 0x00800000485c7824 */ /* 0x000fe200078e024a */
[----:B--2---:R-:W-:Y:S01]  /*b650*/  F2FP.SATFINITE.E4M3.F32.PACK_AB_MERGE_C R72, R85, R84, RZ ;  /* 0x000000545548723e */ /* 0x004fe200048070ff */
[----:B------:R-:W-:Y:S01]  /*b660*/  IMAD R93, R73, 0x800000, R75 ;  /* 0x00800000495d7824 */ /* 0x000fe200078e024b */
[----:B------:R-:W-:Y:S02]  /*b670*/  FMNMX R96, R96, -127, !PT ;  /* 0xc2fe000060607809 */ /* 0x000fe40007800000 */
[----:B------:R-:W-:Y:S01]  /*b680*/  FMNMX R97, R97, -127, !PT ;  /* 0xc2fe000061617809 */ /* 0x000fe20007800000 */
[----:B------:R-:W-:Y:S01]  /*b690*/  MUFU.EX2 R87, R87 ;  /* 0x0000005700577308 */ /* 0x000fe20000000800 */
[----:B---3--:R-:W-:-:S02]  /*b6a0*/  F2FP.SATFINITE.E4M3.F32.PACK_AB_MERGE_C R70, R103, R102, RZ ;  /* 0x000000666746723e */ /* 0x008fc400048070ff */
[----:B------:R-:W-:Y:S01]  /*b6b0*/  F2FP.SATFINITE.E4M3.F32.PACK_AB_MERGE_C R75, R93, R92, RZ ;  /* 0x0000005c5d4b723e */ /* 0x000fe200048070ff */
[----:B------:R-:W-:-:S04]  /*b6c0*/  FADD2.RM R106, R96.F32x2.HI_LO, 12582912 ;  /* 0x4b400000606a744b */ /* 0x000fc80000204000 */
[----:B------:R-:W-:Y:S01]  /*b6d0*/  FADD2 R146, R106.F32x2.HI_LO, -12582912 ;  /* 0xcb4000006a92744b */ /* 0x000fe20000200000 */
[----:B------:R-:W-:Y:S03]  /*b6e0*/  MUFU.EX2 R88, R88 ;  /* 0x0000005800587308 */ /* 0x000fe60000000800 */
[----:B------:R-:W-:-:S04]  /*b6f0*/  FADD2 R146, R96.F32x2.HI_LO, -R146.F32x2.HI_LO ;  /* 0x800000926092724b */ /* 0x000fc80000000000 */
[----:B------:R-:W-:Y:S01]  /*b700*/  FFMA2 R96, R146.F32x2.HI_LO, R160.F32, 0.22756439447402954102 ;  /* 0x3e6906a492607449 */ /* 0x000fe200012000a0 */
[----:B------:R-:W2:Y:S03]  /*b710*/  MUFU.EX2 R89, R89 ;  /* 0x0000005900597308 */ /* 0x000ea60000000800 */
[----:B------:R-:W-:-:S04]  /*b720*/  FFMA2 R96, R96.F32x2.HI_LO, R146.F32x2.HI_LO, 0.69514614343643188477 ;  /* 0x3f31f51960607449 */ /* 0x000fc80000200092 */
[----:B------:R-:W-:Y:S01]  /*b730*/  FFMA2 R146, R96.F32x2.HI_LO, R146.F32x2.HI_LO, 1 ;  /* 0x3f80000060927449 */ /* 0x000fe20000200092 */
[----:B------:R-:W-:Y:S01]  /*b740*/  MUFU.EX2 R90, R90 ;  /* 0x0000005a005a7308 */ /* 0x000fe20000000800 */
[----:B------:R-:W-:Y:S01]  /*b750*/  IMAD R96, R144, 0x800000, R68 ;  /* 0x0080000090607824 */ /* 0x000fe200078e0244 */
[----:B------:R-:W-:Y:S01]  /*b760*/  F2FP.SATFINITE.E4M3.F32.PACK_AB_MERGE_C R68, R81, R80, RZ ;  /* 0x000000505144723e */ /* 0x000fe200048070ff */
[----:B------:R-:W-:Y:S01]  /*b770*/  IMAD R97, R145, 0x800000, R69 ;  /* 0x0080000091617824 */ /* 0x000fe200078e0245 */
[----:B------:R-:W-:Y:S01]  /*b780*/  F2FP.SATFINITE.E4M3.F32.PACK_AB_MERGE_C R69, R101, R100, RZ ;  /* 0x000000646545723e */ /* 0x000fe200048070ff */
[----:B------:R-:W-:Y:S01]  /*b790*/  IMAD R106, R106, 0x800000, R146 ;  /* 0x008000006a6a7824 */ /* 0x000fe200078e0292 */
[----:B------:R-:W-:Y:S01]  /*b7a0*/  F2FP.SATFINITE.E4M3.F32.PACK_AB_MERGE_C R144, R105, R104, RZ ;  /* 0x000000686990723e */ /* 0x000fe200048070ff */
[----:B------:R-:W-:Y:S01]  /*b7b0*/  IMAD R107, R107, 0x800000, R147 ;  /* 0x008000006b6b7824 */ /* 0x000fe200078e0293 */
[----:B------:R-:W3:Y:S01]  /*b7c0*/  MUFU.EX2 R91, R91 ;  /* 0x0000005b005b7308 */ /* 0x000ee20000000800 */
[----:B------:R-:W-:-:S02]  /*b7d0*/  PRMT R68, R68, 0x5410, R69 ;  /* 0x0000541044447816 */ /* 0x000fc40000000045 */
[----:B------:R-:W-:Y:S02]  /*b7e0*/  F2FP.SATFINITE.E4M3.F32.PACK_AB_MERGE_C R69, R83, R82, RZ ;  /* 0x000000525345723e */ /* 0x000fe400048070ff */
[----:B--2---:R-:W-:Y:S02]  /*b7f0*/  F2FP.SATFINITE.E4M3.F32.PACK_AB_MERGE_C R73, R89, R88, RZ ;  /* 0x000000585949723e */ /* 0x004fe400048070ff */
[----:B------:R-:W-:Y:S01]  /*b800*/  PRMT R69, R69, 0x5410, R70 ;  /* 0x0000541045457816 */ /* 0x000fe20000000046 */
[----:B------:R-:W-:Y:S01]  /*b810*/  MUFU.EX2 R98, R98 ;  /* 0x0000006200627308 */ /* 0x000fe20000000800 */
[----:B------:R-:W-:-:S04]  /*b820*/  F2FP.SATFINITE.E4M3.F32.PACK_AB_MERGE_C R70, R77, R76, RZ ;  /* 0x0000004c4d46723e */ /* 0x000fc800048070ff */
[----:B------:R-:W-:Y:S02]  /*b830*/  PRMT R70, R70, 0x5410, R71 ;  /* 0x0000541046467816 */ /* 0x000fe40000000047 */
[----:B------:R-:W-:Y:S01]  /*b840*/  F2FP.SATFINITE.E4M3.F32.PACK_AB_MERGE_C R71, R87, R86, RZ ;  /* 0x000000565747723e */ /* 0x000fe200048070ff */
[----:B------:R-:W2:Y:S01]  /*b850*/  MUFU.EX2 R99, R99 ;  /* 0x0000006300637308 */ /* 0x000ea20000000800 */
[----:B---3--:R-:W-:Y:S02]  /*b860*/  F2FP.SATFINITE.E4M3.F32.PACK_AB_MERGE_C R74, R91, R90, RZ ;  /* 0x0000005a5b4a723e */ /* 0x008fe400048070ff */
[----:B------:R-:W-:Y:S02]  /*b870*/  PRMT R72, R72, 0x5410, R71 ;  /* 0x0000541048487816 */ /* 0x000fe40000000047 */
[----:B------:R-:W-:-:S03]  /*b880*/  PRMT R73, R73, 0x5410, R74 ;  /* 0x0000541049497816 */ /* 0x000fc6000000004a */
[----:B------:R-:W-:Y:S08]  /*b890*/  MUFU.EX2 R94, R94 ;  /* 0x0000005e005e7308 */ /* 0x000ff00000000800 */
[----:B------:R-:W3:Y:S01]  /*b8a0*/  MUFU.EX2 R95, R95 ;  /* 0x0000005f005f7308 */ /* 0x000ee20000000800 */
[----:B--2---:R-:W-:-:S07]  /*b8b0*/  F2FP.SATFINITE.E4M3.F32.PACK_AB_MERGE_C R74, R99, R98, RZ ;  /* 0x00000062634a723e */ /* 0x004fce00048070ff */
[----:B------:R-:W-:Y:S08]  /*b8c0*/  MUFU.EX2 R44, R44 ;  /* 0x0000002c002c7308 */ /* 0x000ff00000000800 */
[----:B------:R-:W-:Y:S01]  /*b8d0*/  MUFU.EX2 R45, R45 ;  /* 0x0000002d002d7308 */ /* 0x000fe20000000800 */
[----:B---3--:R-:W-:-:S04]  /*b8e0*/  F2FP.SATFINITE.E4M3.F32.PACK_AB_MERGE_C R71, R95, R94, RZ ;  /* 0x0000005e5f47723e */ /* 0x008fc800048070ff */
[----:B------:R-:W-:Y:S02]  /*b8f0*/  PRMT R74, R74, 0x5410, R71 ;  /* 0x000054104a4a7816 */ /* 0x000fe40000000047 */
[----:B------:R-:W-:Y:S01]  /*b900*/  F2FP.SATFINITE.E4M3.F32.PACK_AB_MERGE_C R71, R97, R96, RZ ;  /* 0x000000606147723e */ /* 0x000fe200048070ff */
[----:B------:R-:W-:Y:S03]  /*b910*/  MUFU.EX2 R46, R46 ;  /* 0x0000002e002e7308 */ /* 0x000fe60000000800 */
[----:B------:R-:W-:Y:S02]  /*b920*/  PRMT R71, R71, 0x5410, R144 ;  /* 0x0000541047477816 */ /* 0x000fe40000000090 */
[----:B------:R-:W-:-:S03]  /*b930*/  F2FP.SATFINITE.E4M3.F32.PACK_AB_MERGE_C R144, R107, R106, RZ ;  /* 0x0000006a6b90723e */ /* 0x000fc600048070ff */
[----:B------:R-:W-:Y:S01]  /*b940*/  MUFU.EX2 R47, R47 ;  /* 0x0000002f002f7308 */ /* 0x000fe20000000800 */
[----:B------:R-:W-:Y:S01]  /*b950*/  PRMT R75, R75, 0x5410, R144 ;  /* 0x000054104b4b7816 */ /* 0x000fe20000000090 */
[----:B------:R-:W-:-:S03]  /*b960*/  FADD2.RM R144, R48.F32x2.HI_LO, 12582912 ;  /* 0x4b4000003090744b */ /* 0x000fc60000204000 */
[----:B------:R2:W-:Y:S01]  /*b970*/  STTM.x8 tmem[UR4], R68 ;  /* 0x00000044000079ed */ /* 0x0005e200081c0004 */
[----:B------:R-:W-:Y:S01]  /*b980*/  FADD2 R146, R144.F32x2.HI_LO, -12582912 ;  /* 0xcb4000009092744b */ /* 0x000fe20000200000 */
[----:B------:R-:W-:Y:S01]  /*b990*/  R2UR UR4, R150 ;  /* 0x00000000960472ca */ /* 0x000fe200000e0000 */
[----:B------:R-:W-:Y:S02]  /*b9a0*/  MUFU.EX2 R52, R52 ;  /* 0x0000003400347308 */ /* 0x000fe40000000800 */
[----:B------:R-:W-:Y:S02]  /*b9b0*/  FADD2 R146, R48.F32x2.HI_LO, -R146.F32x2.HI_LO ;  /* 0x800000923092724b */ /* 0x000fe40000000000 */
[----:B------:R-:W-:Y:S02]  /*b9c0*/  FFMA2 R48, R36.F32x2.HI_LO, R156.F32, R159.F32 ;  /* 0x0000009c24307249 */ /* 0x000fe4000120009f */
[----:B------:R-:W-:Y:S02]  /*b9d0*/  FFMA2 R36, R146.F32x2.HI_LO, R160.F32, 0.22756439447402954102 ;  /* 0x3e6906a492247449 */ /* 0x000fe400012000a0 */
[----:B------:R-:W-:Y:S02]  /*b9e0*/  MUFU.EX2 R53, R53 ;  /* 0x0000003500357308 */ /* 0x000fe40000000800 */
[----:B------:R-:W-:-:S04]  /*b9f0*/  FFMA2 R36, R36.F32x2.HI_LO, R146.F32x2.HI_LO, 0.69514614343643188477 ;  /* 0x3f31f51924247449 */ /* 0x000fc80000200092 */
[----:B------:R-:W-:Y:S02]  /*ba00*/  FFMA2 R36, R36.F32x2.HI_LO, R146.F32x2.HI_LO, 1 ;  /* 0x3f80000024247449 */ /* 0x000fe40000200092 */
[----:B------:R-:W-:Y:S01]  /*ba10*/  MUFU.EX2 R48, R48 ;  /* 0x0000003000307308 */ /* 0x000fe20000000800 */
[----:B------:R-:W-:Y:S02]  /*ba20*/  FFMA2 R146, R6.F32x2.HI_LO, R156.F32, R159.F32 ;  /* 0x0000009c06927249 */ /* 0x000fe4000120009f */
[----:B------:R-:W-:Y:S02]  /*ba30*/  IMAD R144, R144, 0x800000, R36 ;  /* 0x0080000090907824 */ /* 0x000fe400078e0224 */
[----:B------:R-:W-:-:S03]  /*ba40*/  IMAD R145, R145, 0x800000, R37 ;  /* 0x0080000091917824 */ /* 0x000fc600078e0225 */
[----:B------:R-:W3:Y:S08]  /*ba50*/  MUFU.EX2 R49, R49 ;  /* 0x0000003100317308 */ /* 0x000ef00000000800 */
[----:B------:R-:W-:Y:S01]  /*ba60*/  MUFU.EX2 R54, R54 ;  /* 0x0000003600367308 */ /* 0x000fe20000000800 */
[-CC-:B--2---:R-:W-:Y:S02]  /*ba70*/  FFMA2 R70, R50.F32x2.HI_LO, R156.reuse.F32, R159.reuse.F32 ;  /* 0x0000009c32467249 */ /* 0x184fe4000120009f */
[----:B------:R-:W-:-:S02]  /*ba80*/  FFMA2 R68, R38.F32x2.HI_LO, R156.F32, R159.F32 ;  /* 0x0000009c26447249 */ /* 0x000fc4000120009f */
[----:B------:R-:W-:Y:S01]  /*ba90*/  FFMA2 R50, R40.F32x2.HI_LO, R156.F32, R159.F32 ;  /* 0x0000009c28327249 */ /* 0x000fe2000120009f */
[----:B------:R-:W-:Y:S02]  /*baa0*/  FMNMX R70, R70, -127, !PT ;  /* 0xc2fe000046467809 */ /* 0x000fe40007800000 */
[----:B------:R-:W-:Y:S01]  /*bab0*/  MUFU.EX2 R55, R55 ;  /* 0x0000003700377308 */ /* 0x000fe20000000800 */
[----:B------:R-:W-:Y:S02]  /*bac0*/  FMNMX R71, R71, -127, !PT ;  /* 0xc2fe000047477809 */ /* 0x000fe40007800000 */
[----:B---3--:R-:W-:-:S03]  /*bad0*/  F2FP.SATFINITE.E4M3.F32.PACK_AB_MERGE_C R36, R49, R48, RZ ;  /* 0x000000303124723e */ /* 0x008fc600048070ff */
[----:B------:R-:W-:Y:S02]  /*bae0*/  FADD2.RM R38, R70.F32x2.HI_LO, 12582912 ;  /* 0x4b4000004626744b */ /* 0x000fe40000204000 */
[----:B------:R-:W-:Y:S02]  /*baf0*/  MUFU.EX2 R68, R68 ;  /* 0x0000004400447308 */ /* 0x000fe40000000800 */
[----:B------:R-:W-:-:S04]  /*bb00*/  FADD2 R40, R38.F32x2.HI_LO, -12582912 ;  /* 0xcb4000002628744b */ /* 0x000fc80000200000 */
[----:B------:R-:W-:Y:S02]  /*bb10*/  FADD2 R40, R70.F32x2.HI_LO, -R40.F32x2.HI_LO ;  /* 0x800000284628724b */ /* 0x000fe40000000000 */
[----:B------:R-:W-:Y:S01]  /*bb20*/  FFMA2 R70, R42.F32x2.HI_LO, R156.F32, R159.F32 ;  /* 0x0000009c2a467249 */ /* 0x000fe2000120009f */
[----:B------:R-:W-:Y:S01]  /*bb30*/  MUFU.EX2 R69, R69 ;  /* 0x0000004500457308 */ /* 0x000fe20000000800 */
[----:B------:R-:W-:-:S04]  /*bb40*/  FFMA2 R42, R40.F32x2.HI_LO, R160.F32, 0.22756439447402954102 ;  /* 0x3e6906a4282a7449 */ /* 0x000fc800012000a0 */
[----:B------:R-:W-:-:S03]  /*bb50*/  FFMA2 R42, R42.F32x2.HI_LO, R40.F32x2.HI_LO, 0.69514614343643188477 ;  /* 0x3f31f5192a2a7449 */ /* 0x000fc60000200028 */
[----:B------:R-:W-:Y:S01]  /*bb60*/  MUFU.EX2 R50, R50 ;  /* 0x0000003200327308 */ /* 0x000fe20000000800 */
[----:B------:R-:W-:Y:S02]  /*bb70*/  FFMA2 R40, R42.F32x2.HI_LO, R40.F32x2.HI_LO, 1 ;  /* 0x3f8000002a287449 */ /* 0x000fe40000200028 */
[----:B------:R-:W-:-:S04]  /*bb80*/  FADD2.RM R42, R64.F32x2.HI_LO, 12582912 ;  /* 0x4b400000402a744b */ /* 0x000fc80000204000 */
[----:B------:R-:W-:Y:S01]  /*bb90*/  FADD2 R72, R42.F32x2.HI_LO, -12582912 ;  /* 0xcb4000002a48744b */ /* 0x000fe20000200000 */
[----:B------:R-:W2:Y:S03]  /*bba0*/  MUFU.EX2 R51, R51 ;  /* 0x0000003300337308 */ /* 0x000ea60000000800 */
[----:B------:R-:W-:-:S04]  /*bbb0*/  FADD2 R72, R64.F32x2.HI_LO, -R72.F32x2.HI_LO ;  /* 0x800000484048724b */ /* 0x000fc80000000000 */
[----:B------:R-:W-:Y:S01]  /*bbc0*/  FFMA2 R64, R72.F32x2.HI_LO, R160.F32, 0.22756439447402954102 ;  /* 0x3e6906a448407449 */ /* 0x000fe200012000a0 */
[----:B------:R-:W-:Y:S03]  /*bbd0*/  MUFU.EX2 R70, R70 ;  /* 0x0000004600467308 */ /* 0x000fe60000000800 */
[----:B------:R-:W-:-:S04]  /*bbe0*/  FFMA2 R64, R64.F32x2.HI_LO, R72.F32x2.HI_LO, 0.69514614343643188477 ;  /* 0x3f31f51940407449 */ /* 0x000fc80000200048 */
[----:B------:R-:W-:Y:S01]  /*bbf0*/  FFMA2 R72, R64.F32x2.HI_LO, R72.F32x2.HI_LO, 1 ;  /* 0x3f80000040487449 */ /* 0x000fe20000200048 */
[----:B------:R-:W3:Y:S01]  /*bc00*/  MUFU.EX2 R71, R71 ;  /* 0x0000004700477308 */ /* 0x000ee20000000800 */
[----:B------:R-:W-:Y:S01]  /*bc10*/  FFMA2 R64, R66.F32x2.HI_LO, R156.F32, R159.F32 ;  /* 0x0000009c42407249 */ /* 0x000fe2000120009f */
[----:B--2---:R-:W-:Y:S01]  /*bc20*/  F2FP.SATFINITE.E4M3.F32.PACK_AB_MERGE_C R37, R51, R50, RZ ;  /* 0x000000323325723e */ /* 0x004fe200048070ff */
[----:B------:R-:W-:Y:S02]  /*bc30*/  IMAD R72, R42, 0x800000, R72 ;  /* 0x008000002a487824 */ /* 0x000fe400078e0248 */
[----:B------:R-:W-:Y:S01]  /*bc40*/  IMAD R73, R43, 0x800000, R73 ;  /* 0x008000002b497824 */ /* 0x000fe200078e0249 */
[----:B------:R-:W-:Y:S01]  /*bc50*/  FMNMX R64, R64, -127, !PT ;  /* 0xc2fe000040407809 */ /* 0x000fe20007800000 */
[----:B------:R-:W-:Y:S01]  /*bc60*/  FFMA2 R42, R62.F32x2.HI_LO, R156.F32, R159.F32 ;  /* 0x0000009c3e2a7249 */ /* 0x000fe2000120009f */
[----:B------:R-:W-:Y:S01]  /*bc70*/  FMNMX R65, R65, -127, !PT ;  /* 0xc2fe000041417809 */ /* 0x000fe20007800000 */
[----:B------:R-:W-:Y:S04]  /*bc80*/  MUFU.EX2 R56, R56 ;  /* 0x0000003800387308 */ /* 0x000fe80000000800 */
[----:B------:R-:W-:-:S04]  /*bc90*/  FADD2.RM R66, R64.F32x2.HI_LO, 12582912 ;  /* 0x4b4000004042744b */ /* 0x000fc80000204000 */
[----:B------:R-:W-:Y:S01]  /*bca0*/  FADD2 R74, R66.F32x2.HI_LO, -12582912 ;  /* 0xcb400000424a744b */ /* 0x000fe20000200000 */
[----:B------:R-:W2:Y:S03]  /*bcb0*/  MUFU.EX2 R57, R57 ;  /* 0x0000003900397308 */ /* 0x000ea60000000800 */
[----:B------:R-:W-:-:S04]  /*bcc0*/  FADD2 R74, R64.F32x2.HI_LO, -R74.F32x2.HI_LO ;  /* 0x8000004a404a724b */ /* 0x000fc80000000000 */
[----:B------:R-:W-:Y:S01]  /*bcd0*/  FFMA2 R64, R74.F32x2.HI_LO, R160.F32, 0.22756439447402954102 ;  /* 0x3e6906a44a407449 */ /* 0x000fe200012000a0 */
[----:B------:R-:W-:Y:S01]  /*bce0*/  MUFU.EX2 R58, R58 ;  /* 0x0000003a003a7308 */ /* 0x000fe20000000800 */
[----:B------:R-:W-:Y:S02]  /*bcf0*/  FFMA2 R160, R8.F32x2.HI_LO, R156.F32, R159.F32 ;  /* 0x0000009c08a07249 */ /* 0x000fe4000120009f */
[----:B------:R-:W-:-:S04]  /*bd00*/  FFMA2 R64, R64.F32x2.HI_LO, R74.F32x2.HI_LO, 0.69514614343643188477 ;  /* 0x3f31f51940407449 */ /* 0x000fc8000020004a */
[----:B------:R-:W-:Y:S01]  /*bd10*/  FFMA2 R74, R64.F32x2.HI_LO, R74.F32x2.HI_LO, 1 ;  /* 0x3f800000404a7449 */ /* 0x000fe2000020004a */
[----:B------:R-:W4:Y:S01]  /*bd20*/  MUFU.EX2 R59, R59 ;  /* 0x0000003b003b7308 */ /* 0x000f220000000800 */
[----:B------:R-:W-:Y:S01]  /*bd30*/  IMAD R64, R38, 0x800000, R40 ;  /* 0x0080000026407824 */ /* 0x000fe200078e0228 */
[----:B---3--:R-:W-:Y:S01]  /*bd40*/  F2FP.SATFINITE.E4M3.F32.PACK_AB_MERGE_C R38, R71, R70, RZ ;  /* 0x000000464726723e */ /* 0x008fe200048070ff */
[----:B------:R-:W-:Y:S01]  /*bd50*/  IMAD R62, R66, 0x800000, R74 ;  /* 0x00800000423e7824 */ /* 0x000fe200078e024a */
[----:B------:R-:W-:Y:S01]  /*bd60*/  F2FP.SATFINITE.E4M3.F32.PACK_AB_MERGE_C R40, R53, R52, RZ ;  /* 0x000000343528723e */ /* 0x000fe200048070ff */
[----:B------:R-:W-:Y:S01]  /*bd70*/  IMAD R63, R67, 0x800000, R75 ;  /* 0x00800000433f7824 */ /* 0x000fe200078e024b */
[----:B------:R-:W-:Y:S01]  /*bd80*/  PRMT R37, R37, 0x5410, R38 ;  /* 0x0000541025257816 */ /* 0x000fe20000000026 */
[----:B------:R-:W-:Y:S01]  /*bd90*/  IMAD R65, R39, 0x800000, R41 ;  /* 0x0080000027417824 */ /* 0x000fe200078e0229 */
[----:B------:R-:W-:Y:S01]  /*bda0*/  MUFU.EX2 R60, R60 ;  /* 0x0000003c003c7308 */ /* 0x000fe20000000800 */
[----:B------:R-:W-:-:S02]  /*bdb0*/  F2FP.SATFINITE.E4M3.F32.PACK_AB_MERGE_C R39, R69, R68, RZ ;  /* 0x000000444527723e */ /* 0x000fc400048070ff */
[----:B------:R-:W-:Y:S02]  /*bdc0*/  F2FP.SATFINITE.E4M3.F32.PACK_AB_MERGE_C R38, R45, R44, RZ ;  /* 0x0000002c2d26723e */ /* 0x000fe400048070ff */
[----:B------:R-:W-:Y:S02]  /*bdd0*/  PRMT R36, R36, 0x5410, R39 ;  /* 0x0000541024247816 */ /* 0x000fe40000000027 */
[----:B------:R-:W-:Y:S01]  /*bde0*/  F2FP.SATFINITE.E4M3.F32.PACK_AB_MERGE_C R39, R47, R46, RZ ;  /* 0x0000002e2f27723e */ /* 0x000fe200048070ff */
[----:B------:R-:W3:Y:S01]  /*bdf0*/  MUFU.EX2 R61, R61 ;  /* 0x0000003d003d7308 */ /* 0x000ee20000000800 */
[----:B--2---:R-:W-:Y:S02]  /*be00*/  F2FP.SATFINITE.E4M3.F32.PACK_AB_MERGE_C R41, R57, R56, RZ ;  /* 0x000000383929723e */ /* 0x004fe400048070ff */
[----:B------:R-:W-:Y:S02]  /*be10*/  PRMT R38, R38, 0x5410, R39 ;  /* 0x0000541026267816 */ /* 0x000fe40000000027 */
[----:B------:R-:W-:-:S02]  /*be20*/  F2FP.SATFINITE.E4M3.F32.PACK_AB_MERGE_C R39, R55, R54, RZ ;  /* 0x000000363727723e */ /* 0x000fc400048070ff */
[----:B------:R-:W-:Y:S01]  /*be30*/  F2FP.SATFINITE.E4M3.F32.PACK_AB_MERGE_C R74, R65, R64, RZ ;  /* 0x00000040414a723e */ /* 0x000fe200048070ff */
[----:B------:R4:W-:Y:S01]  /*be40*/  MUFU.EX2 R66, R42 ;  /* 0x0000002a00427308 */ /* 0x0009e20000000800 */
[----:B------:R-:W-:-:S07]  /*be50*/  PRMT R40, R40, 0x5410, R39 ;  /* 0x0000541028287816 */ /* 0x000fce0000000027 */
[----:B------:R-:W2:Y:S08]  /*be60*/  MUFU.EX2 R67, R43 ;  /* 0x0000002b00437308 */ /* 0x000eb00000000800 */
[----:B------:R-:W-:Y:S01]  /*be70*/  MUFU.EX2 R146, R146 ;  /* 0x0000009200927308 */ /* 0x000fe20000000800 */
[----:B----4-:R-:W-:-:S04]  /*be80*/  F2FP.SATFINITE.E4M3.F32.PACK_AB_MERGE_C R42, R59, R58, RZ ;  /* 0x0000003a3b2a723e */ /* 0x010fc800048070ff */
[----:B------:R-:W-:Y:S02]  /*be90*/  PRMT R41, R41, 0x5410, R42 ;  /* 0x0000541029297816 */ /* 0x000fe4000000002a */
[----:B---3--:R-:W-:Y:S01]  /*bea0*/  F2FP.SATFINITE.E4M3.F32.PACK_AB_MERGE_C R42, R61, R60, RZ ;  /* 0x0000003c3d2a723e */ /* 0x008fe200048070ff */
[----:B------:R-:W3:Y:S01]  /*beb0*/  MUFU.EX2 R147, R147 ;  /* 0x0000009300937308 */ /* 0x000ee20000000800 */
[----:B--2---:R-:W-:Y:S02]  /*bec0*/  F2FP.SATFINITE.E4M3.F32.PACK_AB_MERGE_C R39, R67, R66, RZ ;  /* 0x000000424327723e */ /* 0x004fe400048070ff */
[----:B------:R-:W-:Y:S02]  /*bed0*/  F2FP.SATFINITE.E4M3.F32.PACK_AB_MERGE_C R43, R73, R72, RZ ;  /* 0x00000048492b723e */ /* 0x000fe400048070ff */
[----:B------:R-:W-:Y:S02]  /*bee0*/  PRMT R42, R42, 0x5410, R39 ;  /* 0x000054102a2a7816 */ /* 0x000fe40000000027 */
[----:B------:R-:W-:Y:S01]  /*bef0*/  F2FP.SATFINITE.E4M3.F32.PACK_AB_MERGE_C R39, R145, R144, RZ ;  /* 0x000000909127723e */ /* 0x000fe200048070ff */
[----:B------:R-:W-:Y:S03]  /*bf00*/  MUFU.EX2 R160, R160 ;  /* 0x000000a000a07308 */ /* 0x000fe60000000800 */
[----:B------:R-:W-:-:S02]  /*bf10*/  PRMT R39, R39, 0x5410, R74 ;  /* 0x0000541027277816 */ /* 0x000fc4000000004a */
[----:B------:R-:W-:-:S03]  /*bf20*/  F2FP.SATFINITE.E4M3.F32.PACK_AB_MERGE_C R74, R63, R62, RZ ;  /* 0x0000003e3f4a723e */ /* 0x000fc600048070ff */
[----:B------:R-:W-:Y:S01]  /*bf30*/  MUFU.EX2 R161, R161 ;  /* 0x000000a100a17308 */ /* 0x000fe20000000800 */
[----:B------:R-:W-:Y:S01]  /*bf40*/  PRMT R43, R43, 0x5410, R74 ;  /* 0x000054102b2b7816 */ /* 0x000fe2000000004a */
[----:B------:R-:W-:Y:S01]  /*bf50*/  FFMA2 R74, R4.F32x2.HI_LO, R156.F32, R159.F32 ;  /* 0x0000009c044a7249 */ /* 0x000fe2000120009f */
[----:B---3--:R-:W-:Y:S02]  /*bf60*/  F2FP.SATFINITE.E4M3.F32.PACK_AB_MERGE_C R5, R147, R146, RZ ;  /* 0x000000929305723e */ /* 0x008fe400048070ff */
[----:B------:R2:W-:Y:S01]  /*bf70*/  STTM.x8 tmem[UR4], R36 ;  /* 0x00000024000079ed */ /* 0x0005e200081c0004 */
[----:B------:R-:W-:Y:S01]  /*bf80*/  R2UR UR4, R151 ;  /* 0x00000000970472ca */ /* 0x000fe200000e0000 */
[----:B------:R-:W3:Y:S01]  /*bf90*/  FENCE.VIEW.ASYNC.T ;  /* 0x00000000000073c6 */ /* 0x000ee20000000200 */
[----:B------:R-:W-:Y:S08]  /*bfa0*/  MUFU.EX2 R74, R74 ;  /* 0x0000004a004a7308 */ /* 0x000ff00000000800 */
[----:B------:R-:W4:Y:S08]  /*bfb0*/  MUFU.EX2 R75, R75 ;  /* 0x0000004b004b7308 */ /* 0x000f300000000800 */
[----:B------:R-:W-:Y:S08]  /*bfc0*/  MUFU.EX2 R12, R12 ;  /* 0x0000000c000c7308 */ /* 0x000ff00000000800 */
[----:B------:R-:W5:Y:S01]  /*bfd0*/  MUFU.EX2 R13, R13 ;  /* 0x0000000d000d7308 */ /* 0x000f620000000800 */
[----:B----4-:R-:W-:-:S04]  /*bfe0*/  F2FP.SATFINITE.E4M3.F32.PACK_AB_MERGE_C R4, R75, R74, RZ ;  /* 0x0000004a4b04723e */ /* 0x010fc800048070ff */
[----:B------:R-:W-:Y:S02]  /*bff0*/  PRMT R4, R4, 0x5410, R5 ;  /* 0x0000541004047816 */ /* 0x000fe40000000005 */
[----:B------:R-:W-:Y:S01]  /*c000*/  F2FP.SATFINITE.E4M3.F32.PACK_AB_MERGE_C R5, R161, R160, RZ ;  /* 0x000000a0a105723e */ /* 0x000fe200048070ff */
[----:B------:R-:W-:Y:S01]  /*c010*/  MUFU.EX2 R14, R14 ;  /* 0x0000000e000e7308 */ /* 0x000fe20000000800 */
[----:B--2---:R-:W-:-:S07]  /*c020*/  IMAD.U32 R39, R134, -0x80000000, RZ ;  /* 0x8000000086277824 */ /* 0x004fce00078e00ff */
[----:B------:R-:W-:Y:S01]  /*c030*/  MUFU.EX2 R36, R10 ;  /* 0x0000000a00247308 */ /* 0x000fe20000000800 */
[----:B-----5:R-:W-:-:S07]  /*c040*/  F2FP.SATFINITE.E4M3.F32.PACK_AB_MERGE_C R6, R13, R12, RZ ;  /* 0x0000000c0d06723e */ /* 0x020fce00048070ff */
[----:B------:R-:W2:Y:S08]  /*c050*/  MUFU.EX2 R37, R11 ;  /* 0x0000000b00257308 */ /* 0x000eb00000000800 */
[----:B------:R-:W4:Y:S08]  /*c060*/  MUFU.EX2 R15, R15 ;  /* 0x0000000f000f7308 */ /* 0x000f300000000800 */
[----:B------:R-:W-:Y:S01]  /*c070*/  MUFU.EX2 R16, R16 ;  /* 0x0000001000107308 */ /* 0x000fe20000000800 */
[----:B--2---:R-:W-:-:S04]  /*c080*/  F2FP.SATFINITE.E4M3.F32.PACK_AB_MERGE_C R8, R37, R36, RZ ;  /* 0x000000242508723e */ /* 0x004fc800048070ff */
[----:B------:R-:W-:-:S03]  /*c090*/  PRMT R5, R5, 0x5410, R8 ;  /* 0x0000541005057816 */ /* 0x000fc60000000008 */
[----:B------:R-:W2:Y:S01]  /*c0a0*/  MUFU.EX2 R17, R17 ;  /* 0x0000001100117308 */ /* 0x000ea20000000800 */
[----:B----4-:R-:W-:-:S04]  /*c0b0*/  F2FP.SATFINITE.E4M3.F32.PACK_AB_MERGE_C R7, R15, R14, RZ ;  /* 0x0000000e0f07723e */ /* 0x010fc800048070ff */
[----:B------:R-:W-:-:S03]  /*c0c0*/  PRMT R6, R6, 0x5410, R7 ;  /* 0x0000541006067816 */ /* 0x000fc60000000007 */
[----:B------:R-:W-:Y:S08]  /*c0d0*/  MUFU.EX2 R18, R18 ;  /* 0x0000001200127308 */ /* 0x000ff00000000800 */
[----:B------:R-:W4:Y:S01]  /*c0e0*/  MUFU.EX2 R19, R19 ;  /* 0x0000001300137308 */ /* 0x000f220000000800 */
[----:B--2---:R-:W-:-:S07]  /*c0f0*/  F2FP.SATFINITE.E4M3.F32.PACK_AB_MERGE_C R7, R17, R16, RZ ;  /* 0x000000101107723e */ /* 0x004fce00048070ff */
[----:B------:R-:W-:Y:S08]  /*c100*/  MUFU.EX2 R20, R20 ;  /* 0x0000001400147308 */ /* 0x000ff00000000800 */
        /* <DEDUP_REMOVED lines=21> */
[----:B------:R-:W-:Y:S01]  /*c260*/  MUFU.EX2 R34, R34 ;  /* 0x0000002200227308 */ /* 0x000fe20000000800 */
[----:B----4-:R-:W-:-:S04]  /*c270*/  F2FP.SATFINITE.E4M3.F32.PACK_AB_MERGE_C R11, R31, R30, RZ ;  /* 0x0000001e1f0b723e */ /* 0x010fc800048070ff */
[----:B------:R-:W-:-:S03]  /*c280*/  PRMT R10, R10, 0x5410, R11 ;  /* 0x000054100a0a7816 */ /* 0x000fc6000000000b */
[----:B------:R-:W2:Y:S08]  /*c290*/  MUFU.EX2 R35, R35 ;  /* 0x0000002300237308 */ /* 0x000eb00000000800 */
[----:B------:R-:W4:Y:S01]  /*c2a0*/  MUFU.EX2 R33, R33 ;  /* 0x0000002100217308 */ /* 0x000f220000000800 */
[----:B--2---:R-:W-:Y:S02]  /*c2b0*/  F2FP.SATFINITE.E4M3.F32.PACK_AB_MERGE_C R38, R35, R34, RZ ;  /* 0x000000222326723e */ /* 0x004fe400048070ff */
[----:B----4-:R-:W-:-:S04]  /*c2c0*/  F2FP.SATFINITE.E4M3.F32.PACK_AB_MERGE_C R11, R33, R32, RZ ;  /* 0x00000020210b723e */ /* 0x010fc800048070ff */
[----:B------:R-:W-:Y:S01]  /*c2d0*/  PRMT R11, R11, 0x5410, R38 ;  /* 0x000054100b0b7816 */ /* 0x000fe20000000026 */
[----:B------:R-:W-:-:S04]  /*c2e0*/  IMAD.MOV.U32 R38, RZ, RZ, 0x1 ;  /* 0x00000001ff267424 */ /* 0x000fc800078e00ff */
[----:B---3--:R1:W-:Y:S01]  /*c2f0*/  SYNCS.ARRIVE.TRANS64.RED.ART0 RZ, [UR8], R38 ;  /* 0x00000026ffff79a7 */ /* 0x0083e20008500408 */
[----:B------:R1:W-:Y:S01]  /*c300*/  STTM.x8 tmem[UR4], R4 ;  /* 0x00000004000079ed */ /* 0x0003e200081c0004 */
[----:B------:R-:W2:Y:S02]  /*c310*/  FENCE.VIEW.ASYNC.T ;  /* 0x00000000000073c6 */ /* 0x000ea40000000200 */
[----:B--2---:R-:W-:Y:S01]  /*c320*/  NOP ;  /* 0x0000000000007918 */ /* 0x004fe20000000000 */
[----:B------:R1:W-:Y:S01]  /*c330*/  @P0 SYNCS.ARRIVE.TRANS64.RED.ART0 RZ, [UR10], R38 ;  /* 0x00000026ffff09a7 */ /* 0x0003e2000850040a */
[----:B------:R-:W2:Y:S02]  /*c340*/  SYNCS.PHASECHK.TRANS64.TRYWAIT P0, [UR6+0x1d0], R39 ;  /* 0x0001d027ff0075a7 */ /* 0x000ea40008001106 */
[----:B-12---:R-:W-:Y:S05]  /*c350*/  @!P0 BRA `(.L_x_79) ;  /* 0x00000048000c8947 */ /* 0x006fea0003800000 */
.L_x_165:
[----:B------:R-:W-:Y:S01]  /*c360*/  MOV R159, UR11 ;  /* 0x0000000b009f7c02 */ /* 0x000fe20008000f00 */
[----:B------:R-:W-:Y:S01]  /*c370*/  FMUL R158, R158, R133 ;  /* 0x000000859e9e7220 */ /* 0x000fe20000400000 */
[----:B------:R-:W-:Y:S01]  /*c380*/  FADD2 R110, R138.F32x2.HI_LO, R110.F32x2.HI_LO ;  /* 0x0000006e8a6e724b */ /* 0x000fe20000000000 */
[----:B------:R-:W-:Y:S01]  /*c390*/  IADD3 R154, PT, PT, R154, 0x1, RZ ;  /* 0x000000019a9a7810 */ /* 0x000fe20007ffe0ff */
[----:B------:R-:W-:Y:S01]  /*c3a0*/  FADD2 R112, R140.F32x2.HI_LO, R112.F32x2.HI_LO ;  /* 0x000000708c70724b */ /* 0x000fe20000000000 */
[----:B------:R-:W-:Y:S01]  /*c3b0*/  LOP3.LUT R132, R132, 0x1, RZ, 0x3c, !PT ;  /* 0x0000000184847812 */ /* 0x000fe200078e3cff */
[----:B------:R-:W-:Y:S01]  /*c3c0*/  FADD2 R158, R158.F32x2.HI_LO, R136.F32x2.HI_LO ;  /* 0x000000889e9e724b */ /* 0x000fe20000000000 */
[----:B------:R-:W-:Y:S01]  /*c3d0*/  ISETP.NE.AND P0, PT, R154, RZ, PT ;  /* 0x000000ff9a00720c */ /* 0x000fe20003f05270 */
        /* <DEDUP_REMOVED lines=65> */
.L_x_77:
[----:B------:R-:W2:Y:S01]  /*c7f0*/  S2R R5, SR_TID.X ;  /* 0x0000000000057919 */ /* 0x000ea20000002100 */
[----:B------:R-:W3:Y:S01]  /*c800*/  S2UR UR5, SR_CgaCtaId ;  /* 0x00000000000579c3 */ /* 0x000ee20000008800 */
[----:B------:R-:W-:Y:S01]  /*c810*/  UISETP.GT.AND UP0, UPT, UR76, 0x3, UPT ;  /* 0x000000034c00788c */ /* 0x000fe2000bf04270 */
[----:B------:R-:W-:-:S03]  /*c820*/  UMOV UR6, 0x400 ;  /* 0x0000040000067882 */ /* 0x000fc60000000000 */
[----:B------:R-:W-:-:S06]  /*c830*/  USEL UR4, URZ, 0x80, !UP0 ;  /* 0x00000080ff047887 */ /* 0x000fcc000c000000 */
[----:B------:R-:W-:Y:S01]  /*c840*/  IMAD.U32 R2, RZ, RZ, UR4 ;  /* 0x00000004ff027e24 */ /* 0x000fe2000f8e00ff */
[----:B---3--:R-:W-:-:S04]  /*c850*/  ULEA UR4, UR5, UR6, 0x18 ;  /* 0x0000000605047291 */ /* 0x008fc8000f8ec0ff */
[----:B--2---:R-:W-:-:S04]  /*c860*/  LOP3.LUT R2, R2, 0x7f, R5, 0xf8, !PT ;  /* 0x0000007f02027812 */ /* 0x004fc800078ef805 */
[----:B------:R-:W-:-:S05]  /*c870*/  LEA R2, R2, UR4, 0x2 ;  /* 0x0000000402027c11 */ /* 0x000fca000f8e10ff */
[----:B------:R2:W-:Y:S04]  /*c880*/  STS [R2+0x22c], R133 ;  /* 0x00022c8502007388 */ /* 0x0005e80000000800 */
[----:B------:R2:W-:Y:S01]  /*c890*/  STS [R2+0x62c], R164 ;  /* 0x00062ca402007388 */ /* 0x0005e20000000800 */
[----:B------:R2:W-:Y:S06]  /*c8a0*/  BAR.ARV R3, 0x40 ;  /* 0x000100030000751d */ /* 0x0005ec0000002000 */
.L_x_69:
[----:B------:R-:W1:Y:S01]  /*c8b0*/  S2UR UR4, SR_CgaCtaId ;  /* 0x00000000000479c3 */ /* 0x000e620000008800 */
[----:B------:R-:W-:Y:S01]  /*c8c0*/  UISETP.GT.AND UP0, UPT, UR76, 0x3, UPT ;  /* 0x000000034c00788c */ /* 0x000fe2000bf04270 */
[----:B------:R-:W-:Y:S01]  /*c8d0*/  SHF.L.U32 R134, R134, 0x1f, RZ ;  /* 0x0000001f86867819 */ /* 0x000fe200000006ff */
[----:B------:R-:W-:Y:S02]  /*c8e0*/  UMOV UR5, 0x400 ;  /* 0x0000040000057882 */ /* 0x000fe40000000000 */
[----:B-1----:R-:W-:-:S04]  /*c8f0*/  ULEA UR5, UR4, UR5, 0x18 ;  /* 0x0000000504057291 */ /* 0x002fc8000f8ec0ff */
[----:B------:R-:W-:-:S03]  /*c900*/  UIADD3 UR4, UPT, UPT, UR5, 0x8, URZ ;  /* 0x0000000805047890 */ /* 0x000fc6000fffe0ff */
[----:B------:R-:W-:-:S09]  /*c910*/  @!UP0 UIADD3 UR4, UPT, UPT, UR5, URZ, URZ ;  /* 0x000000ff05048290 */ /* 0x000fd2000fffe0ff */
[----:B------:R-:W1:Y:S02]  /*c920*/  SYNCS.PHASECHK.TRANS64.TRYWAIT P0, [UR4+0x1d0], R134 ;  /* 0x0001d086ff0075a7 */ /* 0x000e640008001104 */
[----:B-1----:R-:W-:Y:S05]  /*c930*/  @!P0 BRA `(.L_x_81) ;  /* 0x0000004000b48947 */ /* 0x002fea0003800000 */
.L_x_167:
[----:B------:R-:W-:Y:S06]  /*c940*/  BAR.ARV 0x2, 0x1a0 ;  /* 0x0086800000007b1d */ /* 0x000fec0000002000 */
[----:B------:R-:W-:Y:S05]  /*c950*/  BRA `(.L_x_82) ;  /* 0x0000000000387947 */ /* 0x000fea0003800000 */
.L_x_67:
[----:B------:R-:W-:-:S09]  /*c960*/  UISETP.NE.AND UP0, UPT, UR76, 0xc, UPT ;  /* 0x0000000c4c00788c */ /* 0x000fd2000bf05270 */
[----:B------:R-:W-:Y:S05]  /*c970*/  BRA.U UP0, `(.L_x_83) ;  /* 0x00000001002c7547 */ /* 0x000fea000b800000 */
[----:B------:R-:W1:Y:S01]  /*c980*/  S2UR UR4, SR_CgaCtaId ;  /* 0x00000000000479c3 */ /* 0x000e620000008800 */
[----:B---3--:R-:W-:Y:S01]  /*c990*/  UMOV UR6, 0x400 ;  /* 0x0000040000067882 */ /* 0x008fe20000000000 */
[----:B------:R-:W-:Y:S01]  /*c9a0*/  UMOV UR5, 0x20 ;  /* 0x0000002000057882 */ /* 0x000fe20000000000 */
[----:B------:R-:W-:Y:S01]  /*c9b0*/  ELECT P0, URZ, PT ;  /* 0x0000000000ff782f */ /* 0x000fe20003800000 */
[----:B-1----:R-:W-:Y:S02]  /*c9c0*/  ULEA UR6, UR4, UR6, 0x18 ;  /* 0x0000000604067291 */ /* 0x002fe4000f8ec0ff */
[----:B------:R-:W-:-:S04]  /*c9d0*/  UIADD3 UR4, UPT, UPT, -UR5, 0x100000, URZ ;  /* 0x0010000005047890 */ /* 0x000fc8000fffe1ff */
[----:B------:R-:W-:Y:S02]  /*c9e0*/  USHF.L.U32 UR5, UR4, 0xb, URZ ;  /* 0x0000000b04057899 */ /* 0x000fe400080006ff */
[----:B------:R-:W-:Y:S01]  /*c9f0*/  USHF.L.U32 UR4, UR4, 0x1, URZ ;  /* 0x0000000104047899 */ /* 0x000fe200080006ff */
[----:B------:R-:W1:Y:S11]  /*ca00*/  FENCE.VIEW.ASYNC.S ;  /* 0x00000000000073c6 */ /* 0x000e760000000000 */
[----:B-1----:R1:W3:Y:S01]  /*ca10*/  SYNCS.EXCH.64 URZ, [UR6+0x220], UR4 ;  /* 0x0002200406ff75b2 */ /* 0x0022e20008000100 */
[----:B------:R-:W-:Y:S01]  /*ca20*/  NOP ;  /* 0x0000000000007918 */ /* 0x000fe20000000000 */
.L_x_83:
[----:B------:R-:W-:Y:S01]  /*ca30*/  NOP ;  /* 0x0000000000007918 */ /* 0x000fe20000000000 */
.L_x_82:
[----:B------:R-:W-:Y:S02]  /*ca40*/  UISETP.NE.AND UP0, UPT, UR76, 0xc, UPT ;  /* 0x0000000c4c00788c */ /* 0x000fe4000bf05270 */
[----:B-1----:R-:W-:-:S04]  /*ca50*/  ULOP3.LUT UR4, UR76, 0xfffffffc, URZ, 0xc0, !UPT ;  /* 0xfffffffc4c047892 */ /* 0x002fc8000f8ec0ff */
[----:B------:R-:W-:-:S03]  /*ca60*/  UISETP.NE.AND UP1, UPT, UR4, 0x8, UPT ;  /* 0x000000080400788c */ /* 0x000fc6000bf25270 */
[----:B------:R-:W-:Y:S08]  /*ca70*/  BRA.U UP0, `(.L_x_84) ;  /* 0x00000001002c7547 */ /* 0x000ff0000b800000 */
        /* <DEDUP_REMOVED lines=11> */
.L_x_84:
[----:B------:R-:W-:Y:S01]  /*cb30*/  NOP ;  /* 0x0000000000007918 */ /* 0x000fe20000000000 */
[----:B------:R-:W-:Y:S05]  /*cb40*/  BRA.U UP1, `(.L_x_85) ;  /* 0x0000002d01ec7547 */ /* 0x000fea000b800000 */
[----:B------:R-:W-:-:S08]  /*cb50*/  NOP ;  /* 0x0000000000007918 */ /* 0x000fd00000000000 */
[----:B------:R-:W1:-:S00]  /*cb60*/  USETMAXREG.DEALLOC.CTAPOOL 0x50 ;  /* 0x00000050000079c8 */ /* 0x000e4000080e0500 */
[----:B------:R-:W4:Y:S01]  /*cb70*/  S2UR UR21, SR_CTAID.X ;  /* 0x00000000001579c3 */ /* 0x000f220000002500 */
[----:B-1----:R-:W4:Y:S01]  /*cb80*/  LDCU UR4, c[0x0][0x640] ;  /* 0x0000c800ff0477ac */ /* 0x002f220008000800 */
[----:B---3--:R-:W-:Y:S01]  /*cb90*/  R2UR UR15, R0 ;  /* 0x00000000000f72ca */ /* 0x008fe200000e0000 */
[----:B------:R-:W1:Y:S01]  /*cba0*/  S2R R41, SR_TID.X ;  /* 0x0000000000297919 */ /* 0x000e620000002100 */
[----:B------:R-:W-:Y:S01]  /*cbb0*/  IMAD.MOV.U32 R0, RZ, RZ, 0x1 ;  /* 0x00000001ff007424 */ /* 0x000fe200078e00ff */
[----:B------:R-:W3:Y:S01]  /*cbc0*/  LDCU.U8 UR8, c[0x0][0x644] ;  /* 0x0000c880ff0877ac */ /* 0x000ee20008000000 */
[----:B------:R-:W-:Y:S01]  /*cbd0*/  IMAD.MOV.U32 R6, RZ, RZ, 0x1 ;  /* 0x00000001ff067424 */ /* 0x000fe200078e00ff */
[----:B------:R-:W5:Y:S01]  /*cbe0*/  LDCU.U8 UR7, c[0x0][0x645] ;  /* 0x0000c8a0ff0777ac */ /* 0x000f620008000000 */
[----:B------:R-:W2:Y:S01]  /*cbf0*/  LDCU UR6, c[0x0][0x654] ;  /* 0x0000ca80ff0677ac */ /* 0x000ea20008000800 */
[----:B------:R-:W1:Y:S01]  /*cc00*/  LDCU.U8 UR13, c[0x0][0x638] ;  /* 0x0000c700ff0d77ac */ /* 0x000e620008000000 */
[----:B------:R-:W1:Y:S01]  /*cc10*/  LDCU.U8 UR14, c[0x0][0x650] ;  /* 0x0000ca00ff0e77ac */ /* 0x000e620008000000 */
[----:B----4-:R-:W-:Y:S01]  /*cc20*/  UIMAD.WIDE.U32 UR4, UR21, UR4, URZ ;  /* 0x00000004150472a5 */ /* 0x010fe2000f8e00ff */
[----:B------:R-:W4:Y:S03]  /*cc30*/  LDCU.U8 UR11, c[0x0][0x639] ;  /* 0x0000c720ff0b77ac */ /* 0x000f260008000000 */
[----:B------:R-:W-:Y:S01]  /*cc40*/  UIADD3 UR4, UPT, UPT, -UR5, UR21, URZ ;  /* 0x0000001505047290 */ /* 0x000fe2000fffe1ff */
[----:B------:R-:W4:Y:S01]  /*cc50*/  LDCU.U8 UR12, c[0x0][0x651] ;  /* 0x0000ca20ff0c77ac */ /* 0x000f220008000000 */
[C---:B-1----:R-:W-:Y:S01]  /*cc60*/  IMAD.SHL.U32 R36, R41.reuse, 0x80, RZ ;  /* 0x0000008029247824 */ /* 0x042fe200078e00ff */
[----:B--2---:R-:W-:Y:S01]  /*cc70*/  LOP3.LUT R2, R41, 0x7f, RZ, 0xc0, !PT ;  /* 0x0000007f29027812 */ /* 0x004fe200078ec0ff */
[----:B---3--:R-:W-:Y:S01]  /*cc80*/  USHF.R.U32.HI UR4, URZ, UR8, UR4 ;  /* 0x00000008ff047299 */ /* 0x008fe20008011604 */
[----:B------:R-:W1:Y:S02]  /*cc90*/  LDCU.64 UR8, c[0x0][0x630] ;  /* 0x0000c600ff0877ac */ /* 0x000e640008000a00 */
[----:B------:R-:W-:-:S02]  /*cca0*/  LOP3.LUT R36, R36, 0xf80, RZ, 0xc0, !PT ;  /* 0x00000f8024247812 */ /* 0x000fc400078ec0ff */
[----:B-----5:R-:W-:Y:S01]  /*ccb0*/  SHF.R.U32.HI R3, RZ, 0x5, R2 ;  /* 0x00000005ff037819 */ /* 0x020fe20000011602 */
[----:B------:R-:W-:-:S04]  /*ccc0*/  UIADD3 UR4, UPT, UPT, UR5, UR4, URZ ;  /* 0x0000000405047290 */ /* 0x000fc8000fffe0ff */
[----:B------:R-:W-:Y:S01]  /*ccd0*/  USHF.R.U32.HI UR10, URZ, UR7, UR4 ;  /* 0x00000007ff0a7299 */ /* 0x000fe20008011604 */
[----:B------:R-:W-:Y:S01]  /*cce0*/  IMAD R36, R3, 0x1000, R36 ;  /* 0x0000100003247824 */ /* 0x000fe200078e0224 */
[----:B------:R-:W2:Y:S02]  /*ccf0*/  LDCU UR7, c[0x0][0x63c] ;  /* 0x0000c780ff0777ac */ /* 0x000ea40008000800 */
[----:B------:R-:W-:Y:S02]  /*cd00*/  UISETP.GE.AND UP0, UPT, UR10, UR6, UPT ;  /* 0x000000060a00728c */ /* 0x000fe4000bf06270 */
[----:B------:R-:W-:Y:S02]  /*cd10*/  UIADD3 UR4, UPT, UPT, -UR10, URZ, URZ ;  /* 0x000000ff0a047290 */ /* 0x000fe4000fffe1ff */
[----:B------:R-:W-:Y:S01]  /*cd20*/  USEL UR6, UR13, UR14, !UP0 ;  /* 0x0000000e0d067287 */ /* 0x000fe2000c000000 */
[----:B------:R-:W3:Y:S03]  /*cd30*/  LDCU.U8 UR14, c[0x0][0x62c] ;  /* 0x0000c580ff0e77ac */ /* 0x000ee60008000000 */
[----:B------:R-:W-:-:S03]  /*cd40*/  ULOP3.LUT UR6, UR6, 0xff, URZ, 0xc0, !UPT ;  /* 0x000000ff06067892 */ /* 0x000fc6000f8ec0ff */
[----:B-1----:R-:W1:Y:S01]  /*cd50*/  @UP0 LDCU UR9, c[0x0][0x64c] ;  /* 0x0000c980ff0907ac */ /* 0x002e620008000800 */
[----:B--2---:R-:W-:Y:S01]  /*cd60*/  UIMAD UR7, UR4, UR7, UR21 ;  /* 0x00000007040772a4 */ /* 0x004fe2000f8e0215 */
[----:B------:R-:W2:Y:S03]  /*cd70*/  @UP0 LDCU UR8, c[0x0][0x648] ;  /* 0x0000c900ff0807ac */ /* 0x000ea60008000800 */
[----:B-1----:R-:W-:Y:S02]  /*cd80*/  UIMAD.WIDE.U32 UR4, UR7, UR9, URZ ;  /* 0x00000009070472a5 */ /* 0x002fe4000f8e00ff */
[----:B----4-:R-:W-:Y:S01]  /*cd90*/  USEL UR9, UR11, UR12, !UP0 ;  /* 0x0000000c0b097287 */ /* 0x010fe2000c000000 */
[----:B------:R-:W1:Y:S01]  /*cda0*/  S2UR UR11, SR_CgaCtaId ;  /* 0x00000000000b79c3 */ /* 0x000e620000008800 */
[----:B------:R-:W-:Y:S01]  /*cdb0*/  UIADD3 UR4, UPT, UPT, UR7, -UR5, URZ ;  /* 0x8000000507047290 */ /* 0x000fe2000fffe0ff */
[----:B------:R-:W4:Y:S03]  /*cdc0*/  LDCU.64 UR12, c[0x0][0x620] ;  /* 0x0000c400ff0c77ac */ /* 0x000f260008000a00 */
[----:B------:R-:W-:-:S02]  /*cdd0*/  USHF.R.U32.HI UR4, URZ, UR6, UR4 ;  /* 0x00000006ff047299 */ /* 0x000fc40008011604 */
[----:B------:R-:W-:Y:S02]  /*cde0*/  ULOP3.LUT UR6, UR9, 0xff, URZ, 0xc0, !UPT ;  /* 0x000000ff09067892 */ /* 0x000fe4000f8ec0ff */
[----:B------:R-:W-:Y:S01]  /*cdf0*/  UIADD3 UR4, UPT, UPT, UR5, UR4, URZ ;  /* 0x0000000405047290 */ /* 0x000fe2000fffe0ff */
[----:B------:R-:W5:Y:S03]  /*ce00*/  LDCU UR5, c[0x0][0x628] ;  /* 0x0000c500ff0577ac */ /* 0x000f660008000800 */
[----:B------:R-:W-:-:S04]  /*ce10*/  USHF.R.U32.HI UR20, URZ, UR6, UR4 ;  /* 0x00000006ff147299 */ /* 0x000fc80008011604 */
[----:B------:R-:W-:-:S04]  /*ce20*/  UIADD3 UR4, UPT, UPT, -UR20, URZ, URZ ;  /* 0x000000ff14047290 */ /* 0x000fc8000fffe1ff */
[----:B--2---:R-:W-:-:S03]  /*ce30*/  UIMAD UR4, UR8, UR4, UR7 ;  /* 0x00000004080472a4 */ /* 0x004fc6000f8e0207 */
[----:B------:R-:W-:Y:S01]  /*ce40*/  UMOV UR7, 0x400 ;  /* 0x0000040000077882 */ /* 0x000fe20000000000 */
[----:B----4-:R-:W-:Y:S02]  /*ce50*/  UIMAD UR6, UR10, UR12, UR4 ;  /* 0x0000000c0a0672a4 */ /* 0x010fe4000f8e0204 */
[----:B-1----:R-:W-:Y:S02]  /*ce60*/  ULEA UR7, UR11, UR7, 0x18 ;  /* 0x000000070b077291 */ /* 0x002fe4000f8ec0ff */
[----:B-----5:R-:W-:Y:S02]  /*ce70*/  UIMAD.WIDE.U32 UR4, UR6, UR5, URZ ;  /* 0x00000005060472a5 */ /* 0x020fe4000f8e00ff */
[----:B------:R-:W-:Y:S02]  /*ce80*/  UIADD3 UR8, UPT, UPT, UR7, 0x170, URZ ;  /* 0x0000017007087890 */ /* 0x000fe4000fffe0ff */
[----:B------:R-:W-:Y:S02]  /*ce90*/  UIADD3 UR10, UPT, UPT, UR7, 0x178, URZ ;  /* 0x00000178070a7890 */ /* 0x000fe4000fffe0ff */
[----:B------:R-:W-:Y:S01]  /*cea0*/  UPRMT UR9, UR15, 0x654, UR8 ;  /* 0x000006540f097896 */ /* 0x000fe20008000008 */
[----:B------:R-:W-:Y:S01]  /*ceb0*/  BAR.SYNC.DEFER_BLOCKING 0x2, 0x1a0 ;  /* 0x0086800000007b1d */ /* 0x000fe20000010000 */
[----:B------:R-:W-:-:S02]  /*cec0*/  UPRMT UR11, UR15, 0x654, UR10 ;  /* 0x000006540f0b7896 */ /* 0x000fc4000800000a */
[----:B------:R-:W-:-:S03]  /*ced0*/  UIADD3 UR4, UPT, UPT, UR6, -UR5, URZ ;  /* 0x8000000506047290 */ /* 0x000fc6000fffe0ff */
[----:B------:R-:W1:Y:S01]  /*cee0*/  LDCU UR8, c[0x0][0x60c] ;  /* 0x0000c180ff0877ac */ /* 0x000e620008000800 */
[----:B---3--:R-:W-:Y:S01]  /*cef0*/  USHF.R.U32.HI UR4, URZ, UR14, UR4 ;  /* 0x0000000eff047299 */ /* 0x008fe20008011604 */
[----:B------:R-:W2:Y:S03]  /*cf00*/  LDCU.U8 UR14, c[0x0][0x62d] ;  /* 0x0000c5a0ff0e77ac */ /* 0x000ea60008000000 */
[----:B------:R-:W-:Y:S01]  /*cf10*/  UIADD3 UR4, UPT, UPT, UR5, UR4, URZ ;  /* 0x0000000405047290 */ /* 0x000fe2000fffe0ff */
[----:B------:R3:W-:Y:S01]  /*cf20*/  SYNCS.ARRIVE.TRANS64.RED.ART0 RZ, [UR9], R0 ;  /* 0x00000000ffff79a7 */ /* 0x0007e20008500409 */
[----:B-1----:R-:W-:Y:S02]  /*cf30*/  UISETP.GE.AND UP0, UPT, UR21, UR8, UPT ;  /* 0x000000081500728c */ /* 0x002fe4000bf06270 */
[----:B--2---:R-:W-:Y:S01]  /*cf40*/  USHF.R.U32.HI UR18, URZ, UR14, UR4 ;  /* 0x0000000eff127299 */ /* 0x004fe20008011604 */
[----:B------:R3:W-:Y:S03]  /*cf50*/  SYNCS.ARRIVE.TRANS64.RED.ART0 RZ, [UR11], R0 ;  /* 0x00000000ffff79a7 */ /* 0x0007e6000850040b */
[----:B------:R-:W-:-:S04]  /*cf60*/  UIADD3 UR4, UPT, UPT, -UR18, URZ, URZ ;  /* 0x000000ff12047290 */ /* 0x000fc8000fffe1ff */
[----:B------:R-:W-:Y:S01]  /*cf70*/  UIMAD UR19, UR4, UR13, UR6 ;  /* 0x0000000d041372a4 */ /* 0x000fe2000f8e0206 */
[----:B------:R-:W-:Y:S11]  /*cf80*/  BRA.U UP0, `(.L_x_86) ;  /* 0x0000002900c87547 */ /* 0x000ff6000b800000 */
[----:B------:R-:W1:Y:S01]  /*cf90*/  LDCU UR5, c[0x0][0x614] ;  /* 0x0000c280ff0577ac */ /* 0x000e620008000800 */
[----:B------:R-:W-:Y:S01]  /*cfa0*/  VIADD R36, R36, UR7 ;  /* 0x0000000724247c36 */ /* 0x000fe20008000000 */
[----:B------:R-:W-:Y:S01]  /*cfb0*/  SHF.L.U32 R3, R3, 0x15, RZ ;  /* 0x0000001503037819 */ /* 0x000fe200000006ff */
[----:B------:R-:W2:Y:S01]  /*cfc0*/  LDCU UR10, c[0x0][0x38c] ;  /* 0x00007180ff0a77ac */ /* 0x000ea20008000800 */
[----:B------:R-:W-:Y:S01]  /*cfd0*/  LEA R38, R2, UR7, 0x2 ;  /* 0x0000000702267c11 */ /* 0x000fe2000f8e10ff */
[----:B------:R-:W-:Y:S01]  /*cfe0*/  VIADD R39, R36, 0xc00 ;  /* 0x00000c0024277836 */ /* 0x000fe20000000000 */
[----:B------:R-:W4:Y:S01]  /*cff0*/  LDCU UR6, c[0x0][0x380] ;  /* 0x00007000ff0677ac */ /* 0x000f220008000800 */
[----:B------:R-:W-:Y:S01]  /*d000*/  ULOP3.LUT UR4, UR76, 0x3, URZ, 0xc0, !UPT ;  /* 0x000000034c047892 */ /* 0x000fe2000f8ec0ff */
[----:B------:R-:W-:Y:S01]  /*d010*/  UMOV UR22, 0x0 ;  /* 0x0000000000167882 */ /* 0x000fe20000000000 */
[----:B------:R-:W-:Y:S02]  /*d020*/  UMOV UR23, 0x1 ;  /* 0x0000000100177882 */ /* 0x000fe40000000000 */
[----:B------:R-:W-:-:S02]  /*d030*/  UIADD3 UR14, UPT, UPT, UR4, 0x3, URZ ;  /* 0x00000003040e7890 */ /* 0x000fc4000fffe0ff */
[----:B------:R-:W-:Y:S02]  /*d040*/  UIADD3 UR15, UPT, UPT, UR4, 0x7, URZ ;  /* 0x00000007040f7890 */ /* 0x000fe4000fffe0ff */
[----:B-1----:R-:W-:Y:S02]  /*d050*/  UIADD3 UR5, UPT, UPT, -UR20, UR5, URZ ;  /* 0x0000000514057290 */ /* 0x002fe4000fffe1ff */
[----:B------:R-:W-:Y:S01]  /*d060*/  IMAD.U32 R40, RZ, RZ, UR14 ;  /* 0x0000000eff287e24 */ /* 0x000fe2000f8e00ff */
[----:B--2---:R-:W-:Y:S01]  /*d070*/  UIADD3 UR13, UPT, UPT, UR10, -0x1, URZ ;  /* 0xffffffff0a0d7890 */ /* 0x004fe2000fffe0ff */
[----:B------:R-:W-:Y:S01]  /*d080*/  MOV R37, UR15 ;  /* 0x0000000f00257c02 */ /* 0x000fe20008000f00 */
[----:B------:R-:W-:Y:S02]  /*d090*/  UISETP.GT.AND UP0, UPT, UR10, URZ, UPT ;  /* 0x000000ff0a00728c */ /* 0x000fe4000bf04270 */
[----:B----4-:R-:W-:Y:S01]  /*d0a0*/  UIADD3 UR4, UPT, UPT, UR10, -UR6, URZ ;  /* 0x800000060a047290 */ /* 0x010fe2000fffe0ff */
[----:B------:R1:W-:Y:S01]  /*d0b0*/  BAR.SYNC.DEFER_BLOCKING R40, 0x40 ;  /* 0x000100280000751d */ /* 0x0003e20000010000 */
[----:B------:R-:W-:-:S02]  /*d0c0*/  UIADD3 UR6, UPT, UPT, -UR10, URZ, URZ ;  /* 0x000000ff0a067290 */ /* 0x000fc4000fffe1ff */
[----:B------:R-:W-:Y:S02]  /*d0d0*/  ULEA UR4, UR5, UR4, 0x8 ;  /* 0x0000000405047291 */ /* 0x000fe4000f8e40ff */
[----:B------:R-:W-:Y:S02]  /*d0e0*/  USHF.R.S32.HI UR6, URZ, 0x1f, UR6 ;  /* 0x0000001fff067899 */ /* 0x000fe40008011406 */
[----:B------:R-:W-:Y:S02]  /*d0f0*/  UIADD3 UR12, UPT, UPT, -UR4, URZ, URZ ;  /* 0x000000ff040c7290 */ /* 0x000fe4000fffe1ff */
[----:B------:R-:W-:Y:S02]  /*d100*/  ULEA.HI UR10, UR6, -UR10, URZ, 0x7 ;  /* 0x8000000a060a7291 */ /* 0x000fe4000f8f38ff */
[----:B------:R-:W-:Y:S02]  /*d110*/  USHF.R.S32.HI UR5, URZ, 0x1f, UR13 ;  /* 0x0000001fff057899 */ /* 0x000fe4000801140d */
[----:B------:R-:W-:-:S02]  /*d120*/  USHF.R.S32.HI UR6, URZ, 0x1f, UR12 ;  /* 0x0000001fff067899 */ /* 0x000fc4000801140c */
[----:B------:R-:W-:Y:S02]  /*d130*/  UIADD3 UR8, UPT, UPT, UR4, -0x1, URZ ;  /* 0xffffffff04087890 */ /* 0x000fe4000fffe0ff */
[----:B------:R-:W-:Y:S02]  /*d140*/  UISETP.GT.AND UP1, UPT, UR4, URZ, UPT ;  /* 0x000000ff0400728c */ /* 0x000fe4000bf24270 */
[----:B------:R-:W-:Y:S02]  /*d150*/  ULEA.HI UR5, UR5, UR13, URZ, 0x7 ;  /* 0x0000000d05057291 */ /* 0x000fe4000f8f38ff */
[----:B------:R-:W-:Y:S02]  /*d160*/  ULEA.HI UR4, UR6, -UR4, URZ, 0x7 ;  /* 0x8000000406047291 */ /* 0x000fe4000f8f38ff */
[----:B------:R-:W-:Y:S01]  /*d170*/  USHF.R.S32.HI UR13, URZ, 0x1f, UR8 ;  /* 0x0000001fff0d7899 */ /* 0x000fe20008011408 */
[----:B------:R1:W-:Y:S01]  /*d180*/  SYNCS.ARRIVE.TRANS64.ART0 RZ, [UR7+0x1d0], R0 ;  /* 0x0001d000ffff79a7 */ /* 0x0003e20008500007 */
[----:B------:R-:W-:-:S02]  /*d190*/  @UP0 UIMAD.WIDE UR16, UR5, 0x2000000, UR22 ;  /* 0x02000000051008a5 */ /* 0x000fc4000f8e0216 */
[----:B------:R-:W-:Y:S02]  /*d1a0*/  USHF.R.S32.HI UR4, URZ, 0x7, UR4 ;  /* 0x00000007ff047899 */ /* 0x000fe40008011404 */
[----:B------:R-:W-:Y:S02]  /*d1b0*/  USHF.R.S32.HI UR10, URZ, 0x7, UR10 ;  /* 0x00000007ff0a7899 */ /* 0x000fe4000801140a */
[----:B------:R-:W-:Y:S02]  /*d1c0*/  ULEA.HI UR5, UR13, UR8, URZ, 0x7 ;  /* 0x000000080d057291 */ /* 0x000fe4000f8f38ff */
[----:B------:R-:W-:Y:S02]  /*d1d0*/  UIADD3 UR6, UPT, UPT, -UR4, URZ, URZ ;  /* 0x000000ff04067290 */ /* 0x000fe4000fffe1ff */
[----:B------:R-:W-:Y:S02]  /*d1e0*/  ULEA.HI.SX32 UR5, UR5, 0x1, 0x19 ;  /* 0x0000000105057891 */ /* 0x000fe4000f8fcaff */
[----:B------:R-:W-:-:S05]  /*d1f0*/  UIADD3 UR4, UPT, UPT, -UR10, URZ, URZ ;  /* 0x000000ff0a047290 */ /* 0x000fca000fffe1ff */
[----:B------:R-:W-:Y:S02]  /*d200*/  @!UP1 UMOV UR5, UR6 ;  /* 0x0000000600059c82 */ /* 0x000fe40008000000 */
[----:B------:R-:W-:Y:S02]  /*d210*/  @UP0 UMOV UR4, UR17 ;  /* 0x0000001100040c82 */ /* 0x000fe40008000000 */
[----:B------:R-:W-:-:S04]  /*d220*/  UISETP.LT.AND UP0, UPT, UR5, UR4, UPT ;  /* 0x000000040500728c */ /* 0x000fc8000bf01270 */
[----:B------:R-:W-:-:S04]  /*d230*/  USEL UR4, UR5, UR4, UP0 ;  /* 0x0000000405047287 */ /* 0x000fc80008000000 */
[----:B------:R-:W-:Y:S01]  /*d240*/  UISETP.GE.AND UP0, UPT, UR4, 0x2, UPT ;  /* 0x000000020400788c */ /* 0x000fe2000bf06270 */
[----:B------:R1:W-:Y:S08]  /*d250*/  BAR.SYNC.DEFER_BLOCKING R37, 0x40 ;  /* 0x000100250000751d */ /* 0x0003f00000010000 */
[----:B------:R-:W-:Y:S05]  /*d260*/  BRA.U !UP0, `(.L_x_87) ;  /* 0x0000000908e87547 */ /* 0x000fea000b800000 */
[----:B------:R-:W-:Y:S02]  /*d270*/  UIADD3 UR6, UPT, UPT, -UR4, URZ, URZ ;  /* 0x000000ff04067290 */ /* 0x000fe4000fffe1ff */
.L_x_90:
[----:B--2---:R2:W-:Y:S06]  /*d280*/  BAR.SYNC.DEFER_BLOCKING R40, 0x40 ;  /* 0x000100280000751d */ /* 0x0045ec0000010000 */
[----:B----4-:R-:W4:Y:S02]  /*d290*/  LDS R42, [R38+0x22c] ;  /* 0x00022c00262a7984 */ /* 0x010f240000000800 */
[----:B----4-:R-:W-:-:S13]  /*d2a0*/  FSETP.GEU.AND P0, PT, R42, 1, PT ;  /* 0x3f8000002a00780b */ /* 0x010fda0003f0e000 */
[----:B------:R-:W-:-:S04]  /*d2b0*/  VOTE.ANY R4, PT, !P0 ;  /* 0x0000000000047806 */ /* 0x000fc800040e0100 */
[----:B------:R-:W-:-:S13]  /*d2c0*/  ISETP.NE.AND P0, PT, R4, RZ, PT ;  /* 0x000000ff0400720c */ /* 0x000fda0003f05270 */
[----:B--2---:R-:W-:Y:S05]  /*d2d0*/  @!P0 BRA `(.L_x_88) ;  /* 0x00000004004c8947 */ /* 0x004fea0003800000 */
[C---:B------:R-:W-:Y:S02]  /*d2e0*/  R2UR UR4, R3.reuse ;  /* 0x00000000030472ca */ /* 0x040fe400000e0000 */
[----:B------:R-:W-:-:S11]  /*d2f0*/  R2UR UR5, R3 ;  /* 0x00000000030572ca */ /* 0x000fd600000e0000 */
[----:B------:R-:W2:Y:S02]  /*d300*/  LDTM.x16 R20, tmem[UR4+0x100] ;  /* 0x00010004001479ee */ /* 0x000ea40008240000 */
[-C--:B--2---:R-:W-:Y:S02]  /*d310*/  FMUL2 R20, R20.F32x2.HI_LO, R42.reuse.F32 ;  /* 0x0000002a1414724a */ /* 0x084fe40001000000 */
[-C--:B------:R-:W-:Y:S02]  /*d320*/  FMUL2 R22, R22.F32x2.HI_LO, R42.reuse.F32 ;  /* 0x0000002a1616724a */ /* 0x080fe40001000000 */
[-C--:B------:R-:W-:Y:S02]  /*d330*/  FMUL2 R24, R24.F32x2.HI_LO, R42.reuse.F32 ;  /* 0x0000002a1818724a */ /* 0x080fe40001000000 */
[-C--:B------:R-:W-:Y:S02]  /*d340*/  FMUL2 R26, R26.F32x2.HI_LO, R42.reuse.F32 ;  /* 0x0000002a1a1a724a */ /* 0x080fe40001000000 */
[----:B------:R-:W-:-:S02]  /*d350*/  FMUL2 R28, R28.F32x2.HI_LO, R42.F32 ;  /* 0x0000002a1c1c724a */ /* 0x000fc40001000000 */
[-C--:B------:R-:W-:Y:S02]  /*d360*/  FMUL2 R30, R30.F32x2.HI_LO, R42.reuse.F32 ;  /* 0x0000002a1e1e724a */ /* 0x080fe40001000000 */
[-C--:B------:R-:W-:Y:S02]  /*d370*/  FMUL2 R32, R32.F32x2.HI_LO, R42.reuse.F32 ;  /* 0x0000002a2020724a */ /* 0x080fe40001000000 */
[----:B------:R-:W-:-:S04]  /*d380*/  FMUL2 R34, R34.F32x2.HI_LO, R42.F32 ;  /* 0x0000002a2222724a */ /* 0x000fc80001000000 */
[----:B------:R-:W-:Y:S01]  /*d390*/  STTM.x16 tmem[UR5+0x100], R20 ;  /* 0x00010014000079ed */ /* 0x000fe20008240005 */
        /* <DEDUP_REMOVED lines=69> */
[----:B------:R2:W-:Y:S01]  /*d7f0*/  STTM.x16 tmem[UR4+0x170], R4 ;  /* 0x00017004000079ed */ /* 0x0005e20008240004 */
[----:B------:R-:W4:Y:S02]  /*d800*/  FENCE.VIEW.ASYNC.T ;  /* 0x00000000000073c6 */ /* 0x000f240000000200 */
.L_x_88:
[----:B----4-:R4:W-:Y:S01]  /*d810*/  SYNCS.ARRIVE.TRANS64.RED.ART0 RZ, [UR9], R0 ;  /* 0x00000000ffff79a7 */ /* 0x0109e20008500409 */
[----:B------:R-:W-:-:S04]  /*d820*/  UIADD3 UR6, UPT, UPT, UR6, 0x1, URZ ;  /* 0x0000000106067890 */ /* 0x000fc8000fffe0ff */
[----:B------:R-:W-:Y:S01]  /*d830*/  UISETP.NE.AND UP0, UPT, UR6, -0x1, UPT ;  /* 0xffffffff0600788c */ /* 0x000fe2000bf05270 */
[----:B------:R4:W-:Y:S01]  /*d840*/  SYNCS.ARRIVE.TRANS64.ART0 RZ, [UR7+0x1d8], R0 ;  /* 0x0001d800ffff79a7 */ /* 0x0009e20008500007 */
[----:B------:R4:W-:Y:S06]  /*d850*/  BAR.SYNC.DEFER_BLOCKING R37, 0x40 ;  /* 0x000100250000751d */ /* 0x0009ec0000010000 */
[----:B------:R-:W5:Y:S02]  /*d860*/  LDS R42, [R38+0x42c] ;  /* 0x00042c00262a7984 */ /* 0x000f640000000800 */
[----:B-----5:R-:W-:-:S13]  /*d870*/  FSETP.GEU.AND P0, PT, R42, 1, PT ;  /* 0x3f8000002a00780b */ /* 0x020fda0003f0e000 */
[----:B--2---:R-:W-:-:S04]  /*d880*/  VOTE.ANY R4, PT, !P0 ;  /* 0x0000000000047806 */ /* 0x004fc800040e0100 */
[----:B------:R-:W-:-:S13]  /*d890*/  ISETP.NE.AND P0, PT, R4, RZ, PT ;  /* 0x000000ff0400720c */ /* 0x000fda0003f05270 */
[----:B----4-:R-:W-:Y:S05]  /*d8a0*/  @!P0 BRA `(.L_x_89) ;  /* 0x00000004004c8947 */ /* 0x010fea0003800000 */
        /* <DEDUP_REMOVED lines=83> */
.L_x_89:
[----:B----4-:R4:W-:Y:S01]  /*dde0*/  SYNCS.ARRIVE.TRANS64.RED.ART0 RZ, [UR11], R0 ;  /* 0x00000000ffff79a7 */ /* 0x0109e2000850040b */
[----:B------:R4:W-:Y:S01]  /*ddf0*/  SYNCS.ARRIVE.TRANS64.ART0 RZ, [UR7+0x1d0], R0 ;  /* 0x0001d000ffff79a7 */ /* 0x0009e20008500007 */
[----:B------:R-:W-:Y:S05]  /*de00*/  BRA.U UP0, `(.L_x_90) ;  /* 0xfffffff5001c7547 */ /* 0x000fea000b83ffff */
.L_x_87:
[----:B------:R5:W-:Y:S01]  /*de10*/  SYNCS.ARRIVE.TRANS64.ART0 RZ, [UR7+0x1d8], R0 ;  /* 0x0001d800ffff79a7 */ /* 0x000be20008500007 */
[----:B------:R5:W-:Y:S01]  /*de20*/  BAR.SYNC.DEFER_BLOCKING R40, 0x40 ;  /* 0x000100280000751d */ /* 0x000be20000010000 */
[----:B------:R-:W-:Y:S02]  /*de30*/  IMAD.MOV.U32 R49, RZ, RZ, 0x10 ;  /* 0x00000010ff317424 */ /* 0x000fe400078e00ff */
[----:B------:R-:W-:Y:S02]  /*de40*/  IMAD.MOV.U32 R52, RZ, RZ, 0x20 ;  /* 0x00000020ff347424 */ /* 0x000fe400078e00ff */
[----:B------:R-:W-:Y:S02]  /*de50*/  IMAD.MOV.U32 R51, RZ, RZ, 0x40 ;  /* 0x00000040ff337424 */ /* 0x000fe400078e00ff */
[----:B------:R-:W-:Y:S01]  /*de60*/  IMAD.MOV.U32 R53, RZ, RZ, -0x80000000 ;  /* 0x80000000ff357424 */ /* 0x000fe200078e00ff */
[----:B------:R5:W1:Y:S04]  /*de70*/  LDS R50, [R38+0x22c] ;  /* 0x00022c0026327984 */ /* 0x000a680000000800 */
[----:B------:R5:W2:Y:S01]  /*de80*/  LDS R48, [R38+0x62c] ;  /* 0x00062c0026307984 */ /* 0x000aa20000000800 */
[----:B------:R5:W-:Y:S01]  /*de90*/  SYNCS.ARRIVE.TRANS64.ART0 RZ, [UR7+0x1d0], R0 ;  /* 0x0001d000ffff79a7 */ /* 0x000be20008500007 */
[----:B------:R-:W3:Y:S02]  /*dea0*/  SYNCS.PHASECHK.TRANS64.TRYWAIT P3, [UR7+0x1a0], RZ ;  /* 0x0001a0ffff0075a7 */ /* 0x000ee40008061107 */
[----:B---3--:R-:W-:-:S05]  /*deb0*/  R2P PR, R41, 0x7 ;  /* 0x0000000729007804 */ /* 0x008fca0000000000 */
[----:B------:R-:W-:Y:S02]  /*dec0*/  SEL R49, R49, 0xfffffff0, !P0 ;  /* 0xfffffff031317807 */ /* 0x000fe40004000000 */
[----:B------:R-:W-:Y:S02]  /*ded0*/  SEL R52, R52, 0xffffffe0, !P1 ;  /* 0xffffffe034347807 */ /* 0x000fe40004800000 */
[----:B------:R-:W-:Y:S01]  /*dee0*/  SEL R51, R51, 0xffffffc0, !P2 ;  /* 0xffffffc033337807 */ /* 0x000fe20005000000 */
[----:B-12--5:R-:W-:Y:S06]  /*def0*/  @!P3 BRA `(.L_x_91) ;  /* 0x0000002c0064b947 */ /* 0x026fec0003800000 */
.L_x_169:
[----:B------:R-:W2:Y:S01]  /*df00*/  SYNCS.PHASECHK.TRANS64.TRYWAIT P0, [UR7+0x1f0], R53 ;  /* 0x0001f035ff0075a7 */ /* 0x000ea20008001107 */
[C---:B------:R-:W-:Y:S02]  /*df10*/  FSETP.NE.AND P4, PT, R50.reuse, RZ, PT ;  /* 0x000000ff3200720b */ /* 0x040fe40003f85000 */
[----:B------:R-:W-:Y:S02]  /*df20*/  R2UR UR4, R3 ;  /* 0x00000000030472ca */ /* 0x000fe400000e0000 */
[----:B------:R-:W-:-:S06]  /*df30*/  FSEL R54, R50, 1, P4 ;  /* 0x3f80000032367808 */ /* 0x000fcc0002000000 */
[----:B------:R-:W3:Y:S02]  /*df40*/  MUFU.RCP R54, R54 ;  /* 0x0000003600367308 */ /* 0x000ee40000001000 */
[----:B--23--:R-:W-:Y:S05]  /*df50*/  @!P0 BRA `(.L_x_92) ;  /* 0x0000002c00648947 */ /* 0x00cfea0003800000 */
.L_x_171:
[----:B-1----:R-:W1:Y:S01]  /*df60*/  LDTM.x32 R4, tmem[UR4+0x100] ;  /* 0x00010004000479ee */ /* 0x002e6200082c0000 */
[----:B------:R-:W-:Y:S02]  /*df70*/  R2UR UR4, R3 ;  /* 0x00000000030472ca */ /* 0x000fe400000e0000 */
[----:B------:R-:W-:-:S04]  /*df80*/  SHF.R.U32.HI R56, RZ, 0x3, R39 ;  /* 0x00000003ff387819 */ /* 0x000fc80000011627 */
[----:B------:R-:W-:-:S05]  /*df90*/  LOP3.LUT R56, R39, 0x70, R56, 0x78, !PT ;  /* 0x0000007027387812 */ /* 0x000fca00078e7838 */
[--C-:B------:R-:W-:Y:S02]  /*dfa0*/  IMAD.IADD R39, R49, 0x1, R56.reuse ;  /* 0x0000000131277824 */ /* 0x100fe400078e0238 */
[----:B------:R-:W-:Y:S02]  /*dfb0*/  IMAD.IADD R58, R52, 0x1, R56 ;  /* 0x00000001343a7824 */ /* 0x000fe400078e0238 */
[-C--:B-1----:R-:W-:Y:S02]  /*dfc0*/  FMUL2 R6, R6.F32x2.HI_LO, R54.reuse.F32 ;  /* 0x000000360606724a */ /* 0x082fe40001000000 */
[-C--:B------:R-:W-:Y:S02]  /*dfd0*/  FMUL2 R4, R4.F32x2.HI_LO, R54.reuse.F32 ;  /* 0x000000360404724a */ /* 0x080fe40001000000 */
[----:B------:R-:W-:Y:S01]  /*dfe0*/  FMUL2 R10, R10.F32x2.HI_LO, R54.F32 ;  /* 0x000000360a0a724a */ /* 0x000fe20001000000 */
[----:B------:R-:W-:Y:S01]  /*dff0*/  F2FP.SATFINITE.E4M3.F32.PACK_AB_MERGE_C R6, R7, R6, RZ ;  /* 0x000000060706723e */ /* 0x000fe200048070ff */
        /* <DEDUP_REMOVED lines=25> */
[----:B------:R-:W-:-:S02]  /*e190*/  F2FP.SATFINITE.E4M3.F32.PACK_AB_MERGE_C R29, R29, R28, RZ ;  /* 0x0000001c1d1d723e */ /* 0x000fc400048070ff */
[----:B------:R-:W-:Y:S02]  /*e1a0*/  F2FP.SATFINITE.E4M3.F32.PACK_AB_MERGE_C R34, R35, R34, RZ ;  /* 0x000000222322723e */ /* 0x000fe400048070ff */
[----:B------:R-:W-:Y:S02]  /*e1b0*/  F2FP.SATFINITE.E4M3.F32.PACK_AB_MERGE_C R33, R33, R32, RZ ;  /* 0x000000202121723e */ /* 0x000fe400048070ff */
[----:B------:R-:W-:Y:S02]  /*e1c0*/  PRMT R44, R5, 0x5410, R6 ;  /* 0x00005410052c7816 */ /* 0x000fe40000000006 */
[----:B------:R-:W-:Y:S02]  /*e1d0*/  PRMT R45, R9, 0x5410, R10 ;  /* 0x00005410092d7816 */ /* 0x000fe4000000000a */
[----:B------:R-:W-:Y:S02]  /*e1e0*/  PRMT R46, R13, 0x5410, R14 ;  /* 0x000054100d2e7816 */ /* 0x000fe4000000000e */
[----:B------:R-:W-:-:S02]  /*e1f0*/  PRMT R47, R17, 0x5410, R18 ;  /* 0x00005410112f7816 */ /* 0x000fc40000000012 */
[----:B------:R-:W-:Y:S02]  /*e200*/  PRMT R40, R21, 0x5410, R22 ;  /* 0x0000541015287816 */ /* 0x000fe40000000016 */
[----:B------:R-:W-:Y:S01]  /*e210*/  PRMT R41, R25, 0x5410, R26 ;  /* 0x0000541019297816 */ /* 0x000fe2000000001a */
[----:B------:R1:W-:Y:S01]  /*e220*/  STS.128 [R56], R44 ;  /* 0x0000002c38007388 */ /* 0x0003e20000000c00 */
[----:B------:R-:W-:Y:S02]  /*e230*/  PRMT R42, R29, 0x5410, R30 ;  /* 0x000054101d2a7816 */ /* 0x000fe4000000001e */
[----:B------:R-:W-:Y:S02]  /*e240*/  PRMT R43, R33, 0x5410, R34 ;  /* 0x00005410212b7816 */ /* 0x000fe40000000022 */
[----:B------:R-:W2:Y:S03]  /*e250*/  LDTM.x32 R4, tmem[UR4+0x120] ;  /* 0x00012004000479ee */ /* 0x000ea600082c0000 */
[----:B------:R3:W-:Y:S01]  /*e260*/  STS.128 [R39], R40 ;  /* 0x0000002827007388 */ /* 0x0007e20000000c00 */
[----:B--2---:R-:W-:-:S02]  /*e270*/  FMUL2 R6, R6.F32x2.HI_LO, R54.F32 ;  /* 0x000000360606724a */ /* 0x004fc40001000000 */
[-C--:B------:R-:W-:Y:S02]  /*e280*/  FMUL2 R4, R4.F32x2.HI_LO, R54.reuse.F32 ;  /* 0x000000360404724a */ /* 0x080fe40001000000 */
[----:B-1----:R-:W-:Y:S02]  /*e290*/  IMAD.IADD R56, R51, 0x1, R56 ;  /* 0x0000000133387824 */ /* 0x002fe400078e0238 */
        /* <DEDUP_REMOVED lines=28> */
[----:B---3--:R-:W-:Y:S01]  /*e460*/  IMAD.IADD R39, R49, 0x1, R58 ;  /* 0x0000000131277824 */ /* 0x008fe200078e023a */
[----:B------:R-:W-:-:S02]  /*e470*/  F2FP.SATFINITE.E4M3.F32.PACK_AB_MERGE_C R34, R35, R34, RZ ;  /* 0x000000222322723e */ /* 0x000fc400048070ff */
[----:B------:R-:W-:Y:S02]  /*e480*/  F2FP.SATFINITE.E4M3.F32.PACK_AB_MERGE_C R33, R33, R32, RZ ;  /* 0x000000202121723e */ /* 0x000fe400048070ff */
[----:B------:R-:W-:Y:S02]  /*e490*/  PRMT R44, R5, 0x5410, R6 ;  /* 0x00005410052c7816 */ /* 0x000fe40000000006 */
[----:B------:R-:W-:Y:S02]  /*e4a0*/  PRMT R45, R9, 0x5410, R10 ;  /* 0x00005410092d7816 */ /* 0x000fe4000000000a */
[----:B------:R-:W-:Y:S02]  /*e4b0*/  PRMT R46, R13, 0x5410, R14 ;  /* 0x000054100d2e7816 */ /* 0x000fe4000000000e */
[----:B------:R-:W-:Y:S02]  /*e4c0*/  PRMT R47, R17, 0x5410, R18 ;  /* 0x00005410112f7816 */ /* 0x000fe40000000012 */
[----:B------:R-:W-:-:S02]  /*e4d0*/  PRMT R40, R21, 0x5410, R22 ;  /* 0x0000541015287816 */ /* 0x000fc40000000016 */
        /* <DEDUP_REMOVED lines=81> */
[----:B------:R-:W-:Y:S01]  /*e9f0*/  IMAD.IADD R12, R49, 0x1, R58 ;  /* 0x00000001310c7824 */ /* 0x000fe200078e023a */
        /* <DEDUP_REMOVED lines=10> */
[----:B------:R-:W-:-:S05]  /*eaa0*/  PRMT R7, R32, 0x5410, R7 ;  /* 0x0000541020077816 */ /* 0x000fca0000000007 */
[----:B------:R1:W-:Y:S01]  /*eab0*/  STS.128 [R12], R4 ;  /* 0x000000040c007388 */ /* 0x0003e20000000c00 */
[----:B------:R2:W-:Y:S06]  /*eac0*/  MEMBAR.ALL.CTA ;  /* 0x0000000000007992 */ /* 0x0005ec0000008000 */
[----:B--2---:R-:W2:Y:S02]  /*ead0*/  FENCE.VIEW.ASYNC.S ;  /* 0x00000000000073c6 */ /* 0x004ea40000000000 */
[----:B--2---:R1:W-:Y:S01]  /*eae0*/  SYNCS.ARRIVE.TRANS64.RED.ART0 RZ, [UR9], R0 ;  /* 0x00000000ffff79a7 */ /* 0x0043e20008500409 */
[----:B------:R1:W-:Y:S01]  /*eaf0*/  SYNCS.ARRIVE.TRANS64.ART0 RZ, [UR7+0x1e0], R0 ;  /* 0x0001e000ffff79a7 */ /* 0x0003e20008500007 */
[----:B------:R1:W-:Y:S06]  /*eb00*/  BAR.SYNC.DEFER_BLOCKING R37, 0x40 ;  /* 0x000100250000751d */ /* 0x0003ec0000010000 */
[----:B------:R1:W2:Y:S04]  /*eb10*/  LDS R45, [R38+0x42c] ;  /* 0x00042c00262d7984 */ /* 0x0002a80000000800 */
[----:B------:R1:W3:Y:S01]  /*eb20*/  LDS R44, [R38+0x82c] ;  /* 0x00082c00262c7984 */ /* 0x0002e20000000800 */
[----:B------:R1:W-:Y:S01]  /*eb30*/  SYNCS.ARRIVE.TRANS64.ART0 RZ, [UR7+0x1d8], R0 ;  /* 0x0001d800ffff79a7 */ /* 0x0003e20008500007 */
[----:B------:R-:W5:Y:S02]  /*eb40*/  SYNCS.PHASECHK.TRANS64.TRYWAIT P0, [UR7+0x1a8], RZ ;  /* 0x0001a8ffff0075a7 */ /* 0x000f640008001107 */
[----:B-123-5:R-:W-:Y:S05]  /*eb50*/  @!P0 BRA `(.L_x_93) ;  /* 0x0000002000848947 */ /* 0x02efea0003800000 */
.L_x_173:
[----:B------:R-:W2:Y:S01]  /*eb60*/  SYNCS.PHASECHK.TRANS64.TRYWAIT P0, [UR7+0x1f8], R53 ;  /* 0x0001f835ff0075a7 */ /* 0x000ea20008001107 */
[----:B------:R-:W-:Y:S02]  /*eb70*/  FSETP.NE.AND P5, PT, R45, RZ, PT ;  /* 0x000000ff2d00720b */ /* 0x000fe40003fa5000 */
[----:B------:R-:W-:Y:S02]  /*eb80*/  R2UR UR4, R3 ;  /* 0x00000000030472ca */ /* 0x000fe400000e0000 */
[----:B------:R-:W-:-:S06]  /*eb90*/  FSEL R46, R45, 1, P5 ;  /* 0x3f8000002d2e7808 */ /* 0x000fcc0002800000 */
[----:B------:R-:W3:Y:S02]  /*eba0*/  MUFU.RCP R46, R46 ;  /* 0x0000002e002e7308 */ /* 0x000ee40000001000 */
[----:B--23--:R-:W-:Y:S05]  /*ebb0*/  @!P0 BRA `(.L_x_94) ;  /* 0x0000002000848947 */ /* 0x00cfea0003800000 */
.L_x_175:
[----:B-1----:R-:W1:Y:S01]  /*ebc0*/  LDTM.x32 R4, tmem[UR4+0x180] ;  /* 0x00018004000479ee */ /* 0x002e6200082c0000 */
[----:B------:R-:W-:Y:S01]  /*ebd0*/  R2UR UR4, R3 ;  /* 0x00000000030472ca */ /* 0x000fe200000e0000 */
[----:B------:R-:W-:Y:S01]  /*ebe0*/  VIADD R36, R36, 0x4c00 ;  /* 0x00004c0024247836 */ /* 0x000fe20000000000 */
[----:B------:R-:W-:Y:S01]  /*ebf0*/  ULOP3.LUT UR5, URZ, UR20, URZ, 0x33, !UPT ;  /* 0x00000014ff057292 */ /* 0x000fe2000f8e33ff */
[----:B------:R-:W-:Y:S01]  /*ec00*/  @P4 MUFU.LG2 R50, R50 ;  /* 0x0000003200324308 */ /* 0x000fe20000000c00 */
[----:B------:R-:W2:Y:S01]  /*ec10*/  LDCU UR6, c[0x0][0x380] ;  /* 0x00007000ff0677ac */ /* 0x000ea20008000800 */
[----:B------:R-:W3:Y:S06]  /*ec20*/  LDCU.64 UR8, c[0x0][0x3c8] ;  /* 0x00007900ff0877ac */ /* 0x000eec0008000a00 */
[----:B------:R-:W5:Y:S01]  /*ec30*/  @P5 MUFU.LG2 R45, R45 ;  /* 0x0000002d002d5308 */ /* 0x000f620000000c00 */
[----:B------:R-:W4:Y:S01]  /*ec40*/  LDCU.64 UR12, c[0x0][0x3d0] ;  /* 0x00007a00ff0c77ac */ /* 0x000f220008000a00 */
[----:B-1----:R-:W-:-:S02]  /*ec50*/  FMUL2 R6, R6.F32x2.HI_LO, R46.F32 ;  /* 0x0000002e0606724a */ /* 0x002fc40001000000 */
        /* <DEDUP_REMOVED lines=15> */
[-C--:B------:R-:W-:Y:S01]  /*ed50*/  FMUL2 R20, R20.F32x2.HI_LO, R46.reuse.F32 ;  /* 0x0000002e1414724a */ /* 0x080fe20001000000 */
[----:B------:R-:W-:Y:S01]  /*ed60*/  SHF.R.U32.HI R7, RZ, 0x3, R36 ;  /* 0x00000003ff077819 */ /* 0x000fe20000011624 */
        /* <DEDUP_REMOVED lines=12> */
[----:B-----5:R-:W-:Y:S01]  /*ee30*/  @P5 FADD R45, R45, -8 ;  /* 0xc10000002d2d5421 */ /* 0x020fe20000000000 */
[----:B------:R-:W-:-:S02]  /*ee40*/  F2FP.SATFINITE.E4M3.F32.PACK_AB_MERGE_C R29, R29, R28, RZ ;  /* 0x0000001c1d1d723e */ /* 0x000fc400048070ff */
[----:B------:R-:W-:Y:S02]  /*ee50*/  F2FP.SATFINITE.E4M3.F32.PACK_AB_MERGE_C R34, R35, R34, RZ ;  /* 0x000000222322723e */ /* 0x000fe400048070ff */
[----:B------:R-:W-:Y:S02]  /*ee60*/  F2FP.SATFINITE.E4M3.F32.PACK_AB_MERGE_C R33, R33, R32, RZ ;  /* 0x000000202121723e */ /* 0x000fe400048070ff */
[----:B------:R-:W-:Y:S02]  /*ee70*/  LOP3.LUT R54, R36, 0x70, R7, 0x78, !PT ;  /* 0x0000007024367812 */ /* 0x000fe400078e7807 */
[----:B------:R-:W-:Y:S02]  /*ee80*/  PRMT R40, R5, 0x5410, R6 ;  /* 0x0000541005287816 */ /* 0x000fe40000000006 */
[----:B------:R-:W-:Y:S01]  /*ee90*/  PRMT R41, R9, 0x5410, R10 ;  /* 0x0000541009297816 */ /* 0x000fe2000000000a */
[----:B------:R-:W-:Y:S01]  /*eea0*/  IMAD.IADD R47, R49, 0x1, R54 ;  /* 0x00000001312f7824 */ /* 0x000fe200078e0236 */
[----:B------:R-:W-:Y:S01]  /*eeb0*/  PRMT R42, R13, 0x5410, R14 ;  /* 0x000054100d2a7816 */ /* 0x000fe2000000000e */
[----:B------:R-:W-:Y:S01]  /*eec0*/  IMAD.IADD R56, R52, 0x1, R54 ;  /* 0x0000000134387824 */ /* 0x000fe200078e0236 */
[----:B------:R-:W-:-:S02]  /*eed0*/  PRMT R43, R17, 0x5410, R18 ;  /* 0x00005410112b7816 */ /* 0x000fc40000000012 */
[----:B------:R-:W-:Y:S01]  /*eee0*/  PRMT R36, R21, 0x5410, R22 ;  /* 0x0000541015247816 */ /* 0x000fe20000000016 */
[----:B------:R-:W-:Y:S01]  /*eef0*/  IMAD.IADD R52, R51, 0x1, R56 ;  /* 0x0000000133347824 */ /* 0x000fe200078e0238 */
[----:B------:R-:W-:Y:S01]  /*ef00*/  PRMT R37, R25, 0x5410, R26 ;  /* 0x0000541019257816 */ /* 0x000fe2000000001a */
[----:B------:R1:W-:Y:S01]  /*ef10*/  STS.128 [R54], R40 ;  /* 0x0000002836007388 */ /* 0x0003e20000000c00 */
[----:B------:R-:W-:Y:S02]  /*ef20*/  PRMT R38, R29, 0x5410, R30 ;  /* 0x000054101d267816 */ /* 0x000fe4000000001e */
[----:B------:R-:W-:Y:S02]  /*ef30*/  PRMT R39, R33, 0x5410, R34 ;  /* 0x0000541021277816 */ /* 0x000fe40000000022 */
[----:B------:R-:W5:Y:S03]  /*ef40*/  LDTM.x32 R4, tmem[UR4+0x1a0] ;  /* 0x0001a004000479ee */ /* 0x000f6600082c0000 */
[----:B------:R2:W-:Y:S01]  /*ef50*/  STS.128 [R47], R36 ;  /* 0x000000242f007388 */ /* 0x0005e20000000c00 */
[----:B-----5:R-:W-:-:S02]  /*ef60*/  FMUL2 R6, R6.F32x2.HI_LO, R46.F32 ;  /* 0x0000002e0606724a */ /* 0x020fc40001000000 */
        /* <DEDUP_REMOVED lines=30> */
[----:B--2---:R-:W-:Y:S01]  /*f150*/  IMAD.IADD R47, R49, 0x1, R56 ;  /* 0x00000001312f7824 */ /* 0x004fe200078e0238 */
        /* <DEDUP_REMOVED lines=40> */
[----:B-1----:R-:W-:Y:S01]  /*f3e0*/  PRMT R40, R5, 0x5410, R6 ;  /* 0x0000541005287816 */ /* 0x002fe20000000006 */
[----:B------:R-:W-:Y:S01]  /*f3f0*/  FMUL2 R32, R32.F32x2.HI_LO, R46.F32 ;  /* 0x0000002e2020724a */ /* 0x000fe20001000000 */
[----:B------:R-:W-:-:S02]  /*f400*/  PRMT R41, R9, 0x5410, R10 ;  /* 0x0000541009297816 */ /* 0x000fc4000000000a */
[----:B------:R-:W-:Y:S02]  /*f410*/  PRMT R42, R13, 0x5410, R14 ;  /* 0x000054100d2a7816 */ /* 0x000fe4000000000e */
[----:B------:R-:W-:Y:S02]  /*f420*/  PRMT R43, R17, 0x5410, R18 ;  /* 0x00005410112b7816 */ /* 0x000fe40000000012 */
[----:B-----5:R-:W-:Y:S02]  /*f430*/  F2FP.SATFINITE.E4M3.F32.PACK_AB_MERGE_C R38, R31, R30, RZ ;  /* 0x0000001e1f26723e */ /* 0x020fe400048070ff */
[----:B------:R-:W-:Y:S01]  /*f440*/  F2FP.SATFINITE.E4M3.F32.PACK_AB_MERGE_C R3, R29, R28, RZ ;  /* 0x0000001c1d03723e */ /* 0x000fe200048070ff */
[----:B------:R1:W-:Y:S01]  /*f450*/  STS.128 [R54], R40 ;  /* 0x0000002836007388 */ /* 0x0003e20000000c00 */
[----:B------:R-:W-:Y:S02]  /*f460*/  F2FP.SATFINITE.E4M3.F32.PACK_AB_MERGE_C R39, R35, R34, RZ ;  /* 0x000000222327723e */ /* 0x000fe400048070ff */
[----:B------:R-:W-:-:S02]  /*f470*/  F2FP.SATFINITE.E4M3.F32.PACK_AB_MERGE_C R56, R33, R32, RZ ;  /* 0x000000202138723e */ /* 0x000fc400048070ff */
[----:B------:R-:W-:Y:S02]  /*f480*/  PRMT R36, R21, 0x5410, R22 ;  /* 0x0000541015247816 */ /* 0x000fe40000000016 */
[----:B------:R-:W-:Y:S02]  /*f490*/  PRMT R37, R25, 0x5410, R26 ;  /* 0x0000541019257816 */ /* 0x000fe4000000001a */
[----:B------:R-:W2:Y:S01]  /*f4a0*/  LDTM.x32 R4, tmem[UR4+0x1e0] ;  /* 0x0001e004000479ee */ /* 0x000ea200082c0000 */
[----:B------:R-:W-:Y:S01]  /*f4b0*/  USHF.L.U32 UR4, UR21, 0x7, URZ ;  /* 0x0000000715047899 */ /* 0x000fe200080006ff */
[----:B------:R-:W-:Y:S02]  /*f4c0*/  PRMT R38, R3, 0x5410, R38 ;  /* 0x0000541003267816 */ /* 0x000fe40000000026 */
[----:B------:R-:W-:Y:S01]  /*f4d0*/  PRMT R39, R56, 0x5410, R39 ;  /* 0x0000541038277816 */ /* 0x000fe20000000027 */
[----:B------:R-:W-:Y:S01]  /*f4e0*/  ULOP3.LUT UR4, UR4, 0x80, URZ, 0xc0, !UPT ;  /* 0x0000008004047892 */ /* 0x000fe2000f8ec0ff */
[----:B-1----:R-:W-:-:S02]  /*f4f0*/  IMAD.IADD R54, R49, 0x1, R54 ;  /* 0x0000000131367824 */ /* 0x002fc400078e0236 */
[-C--:B--2---:R-:W-:Y:S02]  /*f500*/  FMUL2 R6, R6.F32x2.HI_LO, R46.reuse.F32 ;  /* 0x0000002e0606724a */ /* 0x084fe40001000000 */
[----:B------:R-:W-:Y:S02]  /*f510*/  IMAD.IADD R49, R49, 0x1, R52 ;  /* 0x0000000131317824 */ /* 0x000fe400078e0234 */
[-C--:B------:R-:W-:Y:S01]  /*f520*/  FMUL2 R8, R8.F32x2.HI_LO, R46.reuse.F32 ;  /* 0x0000002e0808724a */ /* 0x080fe20001000000 */
[----:B------:R-:W-:Y:S01]  /*f530*/  STS.128 [R54], R36 ;  /* 0x0000002436007388 */ /* 0x000fe20000000c00 */
[----:B------:R-:W-:Y:S01]  /*f540*/  FMUL2 R16, R16.F32x2.HI_LO, R46.F32 ;  /* 0x0000002e1010724a */ /* 0x000fe20001000000 */
[----:B------:R-:W-:Y:S01]  /*f550*/  F2FP.SATFINITE.E4M3.F32.PACK_AB_MERGE_C R6, R7, R6, RZ ;  /* 0x000000060706723e */ /* 0x000fe200048070ff */
[----:B------:R-:W-:Y:S01]  /*f560*/  FMUL2 R10, R10.F32x2.HI_LO, R46.F32 ;  /* 0x0000002e0a0a724a */ /* 0x000fe20001000000 */
[----:B------:R-:W1:Y:S01]  /*f570*/  LDC R7, c[0x0][0x614] ;  /* 0x00018500ff077b82 */ /* 0x000e620000000800 */
        /* <DEDUP_REMOVED lines=23> */
[----:B-1----:R-:W-:-:S02]  /*f6f0*/  VIADD R8, R7, UR5 ;  /* 0x0000000507087c36 */ /* 0x002fc40008000000 */
[----:B------:R-:W-:Y:S01]  /*f700*/  FMUL2 R34, R34.F32x2.HI_LO, R46.F32 ;  /* 0x0000002e2222724a */ /* 0x000fe20001000000 */
[----:B------:R-:W-:Y:S01]  /*f710*/  F2FP.SATFINITE.E4M3.F32.PACK_AB_MERGE_C R30, R31, R30, RZ ;  /* 0x0000001e1f1e723e */ /* 0x000fe200048070ff */
[----:B------:R-:W-:Y:S01]  /*f720*/  @P4 FADD R23, R50, -8 ;  /* 0xc100000032174421 */ /* 0x000fe20000000000 */
[----:B------:R-:W-:Y:S02]  /*f730*/  F2FP.SATFINITE.E4M3.F32.PACK_AB_MERGE_C R32, R33, R32, RZ ;  /* 0x000000202120723e */ /* 0x000fe400048070ff */
[----:B------:R-:W-:Y:S01]  /*f740*/  LEA R3, R8, UR4, 0x9 ;  /* 0x0000000408037c11 */ /* 0x000fe2000f8e48ff */
[----:B------:R-:W-:Y:S01]  /*f750*/  USHF.R.S32.HI UR4, URZ, 0x1f, UR19 ;  /* 0x0000001fff047899 */ /* 0x000fe20008011413 */
[----:B------:R-:W-:Y:S02]  /*f760*/  F2FP.SATFINITE.E4M3.F32.PACK_AB_MERGE_C R7, R35, R34, RZ ;  /* 0x000000222307723e */ /* 0x000fe400048070ff */
[C---:B------:R-:W-:Y:S01]  /*f770*/  IADD3 R15, PT, PT, -R3.reuse, UR6, RZ ;  /* 0x00000006030f7c10 */ /* 0x040fe2000fffe1ff */
[----:B------:R-:W-:Y:S01]  /*f780*/  VIADD R17, R3, 0x100 ;  /* 0x0000010003117836 */ /* 0x000fe20000000000 */
[----:B------:R-:W-:-:S02]  /*f790*/  PRMT R9, R9, 0x5410, R10 ;  /* 0x0000541009097816 */ /* 0x000fc4000000000a */
[-C--:B------:R-:W-:Y:S02]  /*f7a0*/  ISETP.GT.AND P3, PT, R15, R2.reuse, PT ;  /* 0x000000020f00720c */ /* 0x080fe40003f64270 */
[----:B------:R-:W-:Y:S01]  /*f7b0*/  IADD3 R19, PT, PT, -R17, UR6, RZ ;  /* 0x0000000611137c10 */ /* 0x000fe2000fffe1ff */
[----:B---3--:R-:W-:Y:S01]  /*f7c0*/  UIMAD UR6, UR4, UR8, URZ ;  /* 0x00000008040672a4 */ /* 0x008fe2000f8e02ff */
[----:B------:R-:W-:Y:S01]  /*f7d0*/  PRMT R10, R13, 0x5410, R14 ;  /* 0x000054100d0a7816 */ /* 0x000fe2000000000e */
[----:B------:R-:W-:Y:S01]  /*f7e0*/  UIMAD.WIDE.U32 UR4, UR19, UR8, URZ ;  /* 0x00000008130472a5 */ /* 0x000fe2000f8e00ff */
[----:B------:R-:W-:Y:S01]  /*f7f0*/  ISETP.GT.AND P2, PT, R19, R2, PT ;  /* 0x000000021300720c */ /* 0x000fe20003f44270 */
[----:B------:R-:W-:Y:S01]  /*f800*/  USHF.R.S32.HI UR8, URZ, 0x1f, UR18 ;  /* 0x0000001fff087899 */ /* 0x000fe20008011412 */
[----:B------:R-:W-:Y:S01]  /*f810*/  PRMT R8, R5, 0x5410, R6 ;  /* 0x0000541005087816 */ /* 0x000fe20000000006 */
[----:B------:R-:W-:Y:S01]  /*f820*/  UIMAD UR6, UR19, UR9, UR6 ;  /* 0x00000009130672a4 */ /* 0x000fe2000f8e0206 */
[----:B------:R-:W1:Y:S01]  /*f830*/  @P4 LDC R19, c[0x0][0x600] ;  /* 0x00018000ff134b82 */ /* 0x000e620000000800 */
[----:B------:R-:W-:Y:S01]  /*f840*/  PRMT R11, R16, 0x5410, R11 ;  /* 0x00005410100b7816 */ /* 0x000fe2000000000b */
[----:B----4-:R-:W-:Y:S01]  /*f850*/  UIMAD UR8, UR8, UR12, URZ ;  /* 0x0000000c080872a4 */ /* 0x010fe2000f8e02ff */
[----:B------:R-:W-:Y:S01]  /*f860*/  PRMT R4, R21, 0x5410, R4 ;  /* 0x0000541015047816 */ /* 0x000fe20000000004 */
[----:B------:R-:W-:Y:S01]  /*f870*/  UIADD3 UR5, UPT, UPT, UR5, UR6, URZ ;  /* 0x0000000605057290 */ /* 0x000fe2000fffe0ff */
[----:B------:R-:W-:Y:S01]  /*f880*/  PRMT R5, R25, 0x5410, R26 ;  /* 0x0000541019057816 */ /* 0x000fe2000000001a */
[----:B------:R-:W-:Y:S01]  /*f890*/  UIMAD UR8, UR18, UR13, UR8 ;  /* 0x0000000d120872a4 */ /* 0x000fe2000f8e0208 */
[----:B------:R-:W-:Y:S01]  /*f8a0*/  PRMT R6, R29, 0x5410, R30 ;  /* 0x000054101d067816 */ /* 0x000fe2000000001e */
[----:B------:R-:W2:Y:S01]  /*f8b0*/  @P3 LDC.64 R14, c[0x0][0x3b0] ;  /* 0x0000ec00ff0e3b82 */ /* 0x000ea20000000a00 */
[----:B------:R-:W-:Y:S01]  /*f8c0*/  PRMT R7, R32, 0x5410, R7 ;  /* 0x0000541020077816 */ /* 0x000fe20000000007 */
[----:B------:R-:W-:Y:S01]  /*f8d0*/  STS.128 [R52], R8 ;  /* 0x0000000834007388 */ /* 0x000fe20000000c00 */
[----:B------:R-:W-:Y:S01]  /*f8e0*/  UIMAD.WIDE.U32 UR4, UR18, UR12, UR4 ;  /* 0x0000000c120472a5 */ /* 0x000fe2000f8e0004 */
[----:B------:R-:W-:-:S02]  /*f8f0*/  @P3 SHF.R.S32.HI R16, RZ, 0x1f, R3 ;  /* 0x0000001fff103819 */ /* 0x000fc40000011403 */
[----:B------:R3:W-:Y:S01]  /*f900*/  STS.128 [R49], R4 ;  /* 0x0000000431007388 */ /* 0x0007e20000000c00 */
[----:B------:R-:W-:Y:S01]  /*f910*/  UIADD3 UR5, UPT, UPT, UR5, UR8, URZ ;  /* 0x0000000805057290 */ /* 0x000fe2000fffe0ff */
[----:B------:R-:W4:Y:S01]  /*f920*/  @P5 LDC R21, c[0x0][0x600] ;  /* 0x00018000ff155b82 */ /* 0x000f220000000800 */
[----:B------:R-:W-:Y:S01]  /*f930*/  @P3 IADD3 R3, P1, P0, R3, UR4, R2 ;  /* 0x0000000403033c10 */ /* 0x000fe2000f83e002 */
[----:B------:R5:W-:Y:S06]  /*f940*/  MEMBAR.ALL.CTA ;  /* 0x0000000000007992 */ /* 0x000bec0000008000 */
[----:B-----5:R-:W5:Y:S01]  /*f950*/  FENCE.VIEW.ASYNC.S ;  /* 0x00000000000073c6 */ /* 0x020f620000000000 */
[----:B------:R-:W1:Y:S01]  /*f960*/  LDCU.64 UR8, c[0x0][0x358] ;  /* 0x00006b00ff0877ac */ /* 0x000e620008000a00 */
[----:B------:R-:W-:-:S02]  /*f970*/  @P3 IADD3.X R16, PT, PT, R16, UR5, RZ, P1, P0 ;  /* 0x0000000510103c10 */ /* 0x000fc40008fe04ff */
[----:B------:R-:W-:Y:S01]  /*f980*/  @P2 IADD3 R2, P1, P0, R17, UR4, R2 ;  /* 0x0000000411022c10 */ /* 0x000fe2000f83e002 */
[----:B------:R-:W3:Y:S01]  /*f990*/  @P2 LDC.64 R12, c[0x0][0x3b0] ;  /* 0x0000ec00ff0c2b82 */ /* 0x000ee20000000a00 */
[----:B------:R-:W-:Y:S01]  /*f9a0*/  @P2 SHF.R.S32.HI R17, RZ, 0x1f, R17 ;  /* 0x0000001fff112819 */ /* 0x000fe20000011411 */
[----:B-1----:R-:W-:-:S03]  /*f9b0*/  @P4 FFMA R19, R48, R19, R23 ;  /* 0x0000001330134223 */ /* 0x002fc60000000017 */
[----:B------:R-:W-:Y:S02]  /*f9c0*/  @P2 IADD3.X R17, PT, PT, R17, UR5, RZ, P1, P0 ;  /* 0x0000000511112c10 */ /* 0x000fe40008fe04ff */
[----:B--2---:R-:W-:-:S04]  /*f9d0*/  @P3 LEA R14, P1, R3, R14, 0x2 ;  /* 0x0000000e030e3211 */ /* 0x004fc800078210ff */
[----:B------:R-:W-:Y:S01]  /*f9e0*/  @P3 LEA.HI.X R15, R3, R15, R16, 0x2, P1 ;  /* 0x0000000f030f3211 */ /* 0x000fe200008f1410 */
[----:B----4-:R-:W-:Y:S01]  /*f9f0*/  @P5 FFMA R21, R44, R21, R45 ;  /* 0x000000152c155223 */ /* 0x010fe2000000002d */
[----:B-----5:R1:W-:Y:S01]  /*fa00*/  SYNCS.ARRIVE.TRANS64.RED.ART0 RZ, [UR11], R0 ;  /* 0x00000000ffff79a7 */ /* 0x0203e2000850040b */
[----:B---3--:R-:W-:Y:S02]  /*fa10*/  IMAD.MOV.U32 R5, RZ, RZ, -0x800000 ;  /* 0xff800000ff057424 */ /* 0x008fe400078e00ff */
[----:B------:R-:W-:Y:S01]  /*fa20*/  @P4 FMUL R5, R19, 0.69314718246459960938 ;  /* 0x3f31721813054820 */ /* 0x000fe20000400000 */
[----:B------:R-:W-:Y:S01]  /*fa30*/  IMAD.MOV.U32 R4, RZ, RZ, -0x800000 ;  /* 0xff800000ff047424 */ /* 0x000fe200078e00ff */
[C---:B------:R-:W-:Y:S01]  /*fa40*/  @P2 LEA R12, P0, R2.reuse, R12, 0x2 ;  /* 0x0000000c020c2211 */ /* 0x040fe200078010ff */
[----:B------:R-:W-:Y:S01]  /*fa50*/  @P5 FMUL R4, R21, 0.69314718246459960938 ;  /* 0x3f31721815045820 */ /* 0x000fe20000400000 */
[----:B------:R1:W-:Y:S01]  /*fa60*/  SYNCS.ARRIVE.TRANS64.ART0 RZ, [UR7+0x1e8], R0 ;  /* 0x0001e800ffff79a7 */ /* 0x0003e20008500007 */
[----:B------:R1:W-:Y:S01]  /*fa70*/  @P3 STG.E desc[UR8][R14.64], R5 ;  /* 0x000000050e003986 */ /* 0x0003e2000c101908 */
[----:B------:R-:W-:Y:S01]  /*fa80*/  @P2 LEA.HI.X R13, R2, R13, R17, 0x2, P0 ;  /* 0x0000000d020d2211 */ /* 0x000fe200000f1411 */
[----:B------:R-:W-:-:S04]  /*fa90*/  IMAD.MOV.U32 R6, RZ, RZ, RZ ;  /* 0x000000ffff067224 */ /* 0x000fc800078e00ff */
[----:B------:R1:W-:Y:S04]  /*faa0*/  @P2 STG.E desc[UR8][R12.64], R4 ;  /* 0x000000040c002986 */ /* 0x0003e8000c101908 */
.L_x_86:
[----:B------:R-:W-:-:S04]  /*fab0*/  SHF.L.U32 R6, R6, 0x1f, RZ ;  /* 0x0000001f06067819 */ /* 0x000fc800000006ff */
[----:B------:R-:W2:Y:S02]  /*fac0*/  SYNCS.PHASECHK.TRANS64.TRYWAIT P0, [UR7+0x1f8], R6 ;  /* 0x0001f806ff0075a7 */ /* 0x000ea40008001107 */
[----:B--2---:R-:W-:Y:S05]  /*fad0*/  @!P0 BRA `(.L_x_95) ;  /* 0x0000001000dc8947 */ /* 0x004fea0003800000 */
.L_x_177:
[----:B------:R-:W-:Y:S06]  /*fae0*/  BAR.ARV 0x2, 0x1a0 ;  /* 0x0086800000007b1d */ /* 0x000fec0000002000 */
[----:B------:R-:W-:Y:S05]  /*faf0*/  BRA `(.L_x_96) ;  /* 0x0000000000347947 */ /* 0x000fea0003800000 */
.L_x_85:
[----:B------:R-:W-:Y:S05]  /*fb00*/  BRA.U UP0, `(.L_x_97) ;  /* 0x00000001002c7547 */ /* 0x000fea000b800000 */
[----:B-1----:R-:W1:Y:S01]  /*fb10*/  S2UR UR4, SR_CgaCtaId ;  /* 0x00000000000479c3 */ /* 0x002e620000008800 */
        /* <DEDUP_REMOVED lines=10> */
.L_x_97:
[----:B------:R-:W-:Y:S01]  /*fbc0*/  NOP ;  /* 0x0000000000007918 */ /* 0x000fe20000000000 */
.L_x_96:
[----:B------:R-:W-:-:S09]  /*fbd0*/  UISETP.NE.AND UP0, UPT, UR76, 0xc, UPT ;  /* 0x0000000c4c00788c */ /* 0x000fd2000bf05270 */
        /* <DEDUP_REMOVED lines=12> */
.L_x_98:
[----:B------:R-:W-:Y:S01]  /*fca0*/  NOP ;  /* 0x0000000000007918 */ /* 0x000fe20000000000 */
[----:B-1-3--:R-:W-:Y:S05]  /*fcb0*/  EXIT ;  /* 0x000000000000794d */ /* 0x00afea0003800000 */
.L_x_14:
[----:B------:R-:W-:Y:S01]  /*fcc0*/  HFMA2 R6, -RZ, RZ, -0.0 , 0 ;  /* 0x80000000ff067431 */ /* 0x000fe200000001ff */
[----:B------:R-:W-:Y:S02]  /*fcd0*/  MOV R3, UR22 ;  /* 0x0000001600037c02 */ /* 0x000fe40008000f00 */
[----:B------:R-:W-:-:S07]  /*fce0*/  MOV R7, 0x80000000 ;  /* 0x8000000000077802 */ /* 0x000fce0000000f00 */
.L_x_99:
[----:B-1----:R1:W2:Y:S02]  /*fcf0*/  SYNCS.PHASECHK.TRANS64.TRYWAIT P0, [R3+URZ+0xc0], R7 ;  /* 0x0000c007030075a7 */ /* 0x0022a400080011ff */
[----:B--2---:R-:W-:Y:S05]  /*fd00*/  @!P0 NANOSLEEP.SYNCS 0x989680 ;  /* 0x009896800000895d */ /* 0x004fea0003900000 */
[----:B------:R-:W2:Y:S02]  /*fd10*/  @!P0 SYNCS.PHASECHK.TRANS64 P0, [R3+URZ+0xc0], R7 ;  /* 0x0000c007030085a7 */ /* 0x000ea400080010ff */
[----:B--2---:R-:W-:Y:S05]  /*fd20*/  @!P0 BRA `(.L_x_99) ;  /* 0xfffffffc00f08947 */ /* 0x004fea000383ffff */
[----:B------:R-:W-:Y:S05]  /*fd30*/  BRA `(.L_x_100) ;  /* 0xffffff1400347947 */ /* 0x000fea000383ffff */
.L_x_16:
[----:B------:R-:W-:Y:S01]  /*fd40*/  HFMA2 R6, -RZ, RZ, -0.0 , 0 ;  /* 0x80000000ff067431 */ /* 0x000fe200000001ff */
[----:B--2---:R-:W-:Y:S02]  /*fd50*/  MOV R3, UR22 ;  /* 0x0000001600037c02 */ /* 0x004fe40008000f00 */
[----:B------:R-:W-:-:S07]  /*fd60*/  MOV R7, 0x80000000 ;  /* 0x8000000000077802 */ /* 0x000fce0000000f00 */
.L_x_101:
[----:B-1----:R1:W2:Y:S02]  /*fd70*/  SYNCS.PHASECHK.TRANS64.TRYWAIT P0, [R3+URZ+0x10], R7 ;  /* 0x00001007030075a7 */ /* 0x0022a400080011ff */
[----:B--2---:R-:W-:Y:S05]  /*fd80*/  @!P0 NANOSLEEP.SYNCS 0x989680 ;  /* 0x009896800000895d */ /* 0x004fea0003900000 */
[----:B------:R-:W2:Y:S02]  /*fd90*/  @!P0 SYNCS.PHASECHK.TRANS64 P0, [R3+URZ+0x10], R7 ;  /* 0x00001007030085a7 */ /* 0x000ea400080010ff */
[----:B--2---:R-:W-:Y:S05]  /*fda0*/  @!P0 BRA `(.L_x_101) ;  /* 0xfffffffc00f08947 */ /* 0x004fea000383ffff */
[----:B------:R-:W-:Y:S05]  /*fdb0*/  BRA `(.L_x_102) ;  /* 0xffffff1400607947 */ /* 0x000fea000383ffff */
.L_x_18:
[----:B------:R-:W-:Y:S01]  /*fdc0*/  HFMA2 R6, -RZ, RZ, -0.0 , 0 ;  /* 0x80000000ff067431 */ /* 0x000fe200000001ff */
[----:B--23--:R-:W-:Y:S02]  /*fdd0*/  MOV R3, UR22 ;  /* 0x0000001600037c02 */ /* 0x00cfe40008000f00 */
[----:B------:R-:W-:-:S07]  /*fde0*/  MOV R7, 0x80000000 ;  /* 0x8000000000077802 */ /* 0x000fce0000000f00 */
.L_x_103:
[----:B-1----:R1:W2:Y:S02]  /*fdf0*/  SYNCS.PHASECHK.TRANS64.TRYWAIT P0, [R3+URZ+0x18], R7 ;  /* 0x00001807030075a7 */ /* 0x0022a400080011ff */
[----:B--2---:R-:W-:Y:S05]  /*fe00*/  @!P0 NANOSLEEP.SYNCS 0x989680 ;  /* 0x009896800000895d */ /* 0x004fea0003900000 */
[----:B------:R-:W2:Y:S02]  /*fe10*/  @!P0 SYNCS.PHASECHK.TRANS64 P0, [R3+URZ+0x18], R7 ;  /* 0x00001807030085a7 */ /* 0x000ea400080010ff */
[----:B--2---:R-:W-:Y:S05]  /*fe20*/  @!P0 BRA `(.L_x_103) ;  /* 0xfffffffc00f08947 */ /* 0x004fea000383ffff */
[----:B------:R-:W-:Y:S05]  /*fe30*/  BRA `(.L_x_104) ;  /* 0xffffff14007c7947 */ /* 0x000fea000383ffff */
.L_x_20:
[----:B------:R-:W-:Y:S01]  /*fe40*/  HFMA2 R4, -RZ, RZ, -0.0 , 0 ;  /* 0x80000000ff047431 */ /* 0x000fe200000001ff */
[----:B--234-:R-:W-:Y:S02]  /*fe50*/  MOV R3, UR22 ;  /* 0x0000001600037c02 */ /* 0x01cfe40008000f00 */
[----:B------:R-:W-:-:S07]  /*fe60*/  MOV R5, 0x80000000 ;  /* 0x8000000000057802 */ /* 0x000fce0000000f00 */
.L_x_105:
[----:B-1----:R1:W2:Y:S02]  /*fe70*/  SYNCS.PHASECHK.TRANS64.TRYWAIT P0, [R3+URZ+0xc8], R5 ;  /* 0x0000c805030075a7 */ /* 0x0022a400080011ff */
[----:B--2---:R-:W-:Y:S05]  /*fe80*/  @!P0 NANOSLEEP.SYNCS 0x989680 ;  /* 0x009896800000895d */ /* 0x004fea0003900000 */
[----:B------:R-:W2:Y:S02]  /*fe90*/  @!P0 SYNCS.PHASECHK.TRANS64 P0, [R3+URZ+0xc8], R5 ;  /* 0x0000c805030085a7 */ /* 0x000ea400080010ff */
[----:B--2---:R-:W-:Y:S05]  /*fea0*/  @!P0 BRA `(.L_x_105) ;  /* 0xfffffffc00f08947 */ /* 0x004fea000383ffff */
[----:B------:R-:W-:Y:S05]  /*feb0*/  BRA `(.L_x_106) ;  /* 0xffffff1400987947 */ /* 0x000fea000383ffff */
.L_x_22:
[----:B---345:R-:W-:Y:S02]  /*fec0*/  MOV R3, UR5 ;  /* 0x0000000500037c02 */ /* 0x038fe40008000f00 */
[----:B------:R-:W-:-:S07]  /*fed0*/  MOV R9, R8 ;  /* 0x0000000800097202 */ /* 0x000fce0000000f00 */
.L_x_107:
[----:B-1----:R1:W2:Y:S02]  /*fee0*/  SYNCS.PHASECHK.TRANS64.TRYWAIT P0, [R3+URZ+0xc0], R9 ;  /* 0x0000c009030075a7 */ /* 0x0022a400080011ff */
[----:B--2---:R-:W-:Y:S05]  /*fef0*/  @!P0 NANOSLEEP.SYNCS 0x989680 ;  /* 0x009896800000895d */ /* 0x004fea0003900000 */
[----:B------:R-:W2:Y:S02]  /*ff00*/  @!P0 SYNCS.PHASECHK.TRANS64 P0, [R3+URZ+0xc0], R9 ;  /* 0x0000c009030085a7 */ /* 0x000ea400080010ff */
[----:B--2---:R-:W-:Y:S05]  /*ff10*/  @!P0 BRA `(.L_x_107) ;  /* 0xfffffffc00f08947 */ /* 0x004fea000383ffff */
[----:B------:R-:W-:Y:S05]  /*ff20*/  BRA `(.L_x_108) ;  /* 0xffffff1800187947 */ /* 0x000fea000383ffff */
.L_x_24:
[----:B---345:R-:W-:Y:S02]  /*ff30*/  MOV R3, UR4 ;  /* 0x0000000400037c02 */ /* 0x038fe40008000f00 */
[-C--:B------:R-:W-:Y:S02]  /*ff40*/  MOV R8, R5.reuse ;  /* 0x0000000500087202 */ /* 0x080fe40000000f00 */
[----:B------:R-:W-:-:S07]  /*ff50*/  MOV R9, R5 ;  /* 0x0000000500097202 */ /* 0x000fce0000000f00 */
.L_x_109:
[----:B-1----:R1:W2:Y:S02]  /*ff60*/  SYNCS.PHASECHK.TRANS64.TRYWAIT P0, [R3+URZ+0xc0], R9 ;  /* 0x0000c009030075a7 */ /* 0x0022a400080011ff */
[----:B--2---:R-:W-:Y:S05]  /*ff70*/  @!P0 NANOSLEEP.SYNCS 0x989680 ;  /* 0x009896800000895d */ /* 0x004fea0003900000 */
[----:B------:R-:W2:Y:S02]  /*ff80*/  @!P0 SYNCS.PHASECHK.TRANS64 P0, [R3+URZ+0xc0], R9 ;  /* 0x0000c009030085a7 */ /* 0x000ea400080010ff */
[----:B--2---:R-:W-:Y:S05]  /*ff90*/  @!P0 BRA `(.L_x_109) ;  /* 0xfffffffc00f08947 */ /* 0x004fea000383ffff */
[----:B------:R-:W-:Y:S05]  /*ffa0*/  BRA `(.L_x_110) ;  /* 0xffffff1800187947 */ /* 0x000fea000383ffff */
.L_x_27:
[----:B--2345:R-:W-:Y:S02]  /*ffb0*/  MOV R3, UR5 ;  /* 0x0000000500037c02 */ /* 0x03cfe40008000f00 */
[----:B------:R-:W-:-:S07]  /*ffc0*/  MOV R5, R4 ;  /* 0x0000000400057202 */ /* 0x000fce0000000f00 */
.L_x_111:
[----:B-1----:R1:W2:Y:S02]  /*ffd0*/  SYNCS.PHASECHK.TRANS64.TRYWAIT P0, [R3+URZ+0xc0], R5 ;  /* 0x0000c005030075a7 */ /* 0x0022a400080011ff */
[----:B--2---:R-:W-:Y:S05]  /*ffe0*/  @!P0 NANOSLEEP.SYNCS 0x989680 ;  /* 0x009896800000895d */ /* 0x004fea0003900000 */
[----:B------:R-:W2:Y:S02]  /*fff0*/  @!P0 SYNCS.PHASECHK.TRANS64 P0, [R3+URZ+0xc0], R5 ;  /* 0x0000c005030085a7 */ /* 0x000ea400080010ff */
[----:B--2---:R-:W-:Y:S05]  /*10000*/  @!P0 BRA `(.L_x_111) ;  /* 0xfffffffc00f08947 */ /* 0x004fea000383ffff */
[----:B------:R-:W-:Y:S05]  /*10010*/  BRA `(.L_x_112) ;  /* 0xffffff1c00ac7947 */ /* 0x000fea000383ffff */
.L_x_29:
[----:B------:R-:W-:Y:S02]  /*10020*/  MOV R3, UR4 ;  /* 0x0000000400037c02 */ /* 0x000fe40008000f00 */
[----:B------:R-:W-:-:S07]  /*10030*/  MOV R7, R6 ;  /* 0x0000000600077202 */ /* 0x000fce0000000f00 */
.L_x_113:
[----:B-1----:R1:W2:Y:S02]  /*10040*/  SYNCS.PHASECHK.TRANS64.TRYWAIT P0, [R3+URZ+0x18], R7 ;  /* 0x00001807030075a7 */ /* 0x0022a400080011ff */
[----:B--2---:R-:W-:Y:S05]  /*10050*/  @!P0 NANOSLEEP.SYNCS 0x989680 ;  /* 0x009896800000895d */ /* 0x004fea0003900000 */
[----:B------:R-:W2:Y:S02]  /*10060*/  @!P0 SYNCS.PHASECHK.TRANS64 P0, [R3+URZ+0x18], R7 ;  /* 0x00001807030085a7 */ /* 0x000ea400080010ff */
[----:B--2---:R-:W-:Y:S05]  /*10070*/  @!P0 BRA `(.L_x_113) ;  /* 0xfffffffc00f08947 */ /* 0x004fea000383ffff */
[----:B------:R-:W-:Y:S05]  /*10080*/  BRA `(.L_x_114) ;  /* 0xffffff1c00b07947 */ /* 0x000fea000383ffff */
.L_x_31:
[----:B--2345:R-:W-:Y:S02]  /*10090*/  MOV R3, UR4 ;  /* 0x0000000400037c02 */ /* 0x03cfe40008000f00 */
[----:B------:R-:W-:-:S07]  /*100a0*/  MOV R7, R6 ;  /* 0x0000000600077202 */ /* 0x000fce0000000f00 */
.L_x_115:
[----:B-1----:R1:W2:Y:S02]  /*100b0*/  SYNCS.PHASECHK.TRANS64.TRYWAIT P0, [R3+URZ+0x18], R7 ;  /* 0x00001807030075a7 */ /* 0x0022a400080011ff */
[----:B--2---:R-:W-:Y:S05]  /*100c0*/  @!P0 NANOSLEEP.SYNCS 0x989680 ;  /* 0x009896800000895d */ /* 0x004fea0003900000 */
[----:B------:R-:W2:Y:S02]  /*100d0*/  @!P0 SYNCS.PHASECHK.TRANS64 P0, [R3+URZ+0x18], R7 ;  /* 0x00001807030085a7 */ /* 0x000ea400080010ff */
[----:B--2---:R-:W-:Y:S05]  /*100e0*/  @!P0 BRA `(.L_x_115) ;  /* 0xfffffffc00f08947 */ /* 0x004fea000383ffff */
[----:B------:R-:W-:Y:S05]  /*100f0*/  BRA `(.L_x_30) ;  /* 0xffffff1c00b47947 */ /* 0x000fea000383ffff */
.L_x_38:
[----:B------:R-:W-:-:S07]  /*10100*/  MOV R5, R4 ;  /* 0x0000000400057202 */ /* 0x000fce0000000f00 */
.L_x_116:
[----:B-1----:R1:W2:Y:S02]  /*10110*/  SYNCS.PHASECHK.TRANS64.TRYWAIT P0, [R6+URZ], R5 ;  /* 0x00000005060075a7 */ /* 0x0022a400080011ff */
[----:B--2---:R-:W-:Y:S05]  /*10120*/  @!P0 NANOSLEEP.SYNCS 0x989680 ;  /* 0x009896800000895d */ /* 0x004fea0003900000 */
[----:B------:R-:W2:Y:S02]  /*10130*/  @!P0 SYNCS.PHASECHK.TRANS64 P0, [R6+URZ], R5 ;  /* 0x00000005060085a7 */ /* 0x000ea400080010ff */
[----:B--2---:R-:W-:Y:S05]  /*10140*/  @!P0 BRA `(.L_x_116) ;  /* 0xfffffffc00f08947 */ /* 0x004fea000383ffff */
[----:B------:R-:W-:Y:S05]  /*10150*/  BRA `(.L_x_37) ;  /* 0xffffff2000847947 */ /* 0x000fea000383ffff */
.L_x_41:
[----:B------:R-:W-:-:S07]  /*10160*/  MOV R9, R8 ;  /* 0x0000000800097202 */ /* 0x000fce0000000f00 */
.L_x_117:
[----:B-1----:R1:W2:Y:S02]  /*10170*/  SYNCS.PHASECHK.TRANS64.TRYWAIT P0, [R4+URZ], R9 ;  /* 0x00000009040075a7 */ /* 0x0022a400080011ff */
[----:B--2---:R-:W-:Y:S05]  /*10180*/  @!P0 NANOSLEEP.SYNCS 0x989680 ;  /* 0x009896800000895d */ /* 0x004fea0003900000 */
[----:B------:R-:W2:Y:S02]  /*10190*/  @!P0 SYNCS.PHASECHK.TRANS64 P0, [R4+URZ], R9 ;  /* 0x00000009040085a7 */ /* 0x000ea400080010ff */
[----:B--2---:R-:W-:Y:S05]  /*101a0*/  @!P0 BRA `(.L_x_117) ;  /* 0xfffffffc00f08947 */ /* 0x004fea000383ffff */
[----:B------:R-:W-:Y:S05]  /*101b0*/  BRA `(.L_x_40) ;  /* 0xffffff2000fc7947 */ /* 0x000fea000383ffff */
.L_x_43:
[----:B------:R-:W-:-:S07]  /*101c0*/  MOV R3, UR16 ;  /* 0x0000001000037c02 */ /* 0x000fce0008000f00 */
.L_x_118:
[----:B-1----:R1:W2:Y:S02]  /*101d0*/  SYNCS.PHASECHK.TRANS64.TRYWAIT P0, [R3+URZ], RZ ;  /* 0x000000ff030075a7 */ /* 0x0022a400080011ff */
[----:B--2---:R-:W-:Y:S05]  /*101e0*/  @!P0 NANOSLEEP.SYNCS 0x989680 ;  /* 0x009896800000895d */ /* 0x004fea0003900000 */
[----:B------:R-:W2:Y:S02]  /*101f0*/  @!P0 SYNCS.PHASECHK.TRANS64 P0, [R3+URZ], RZ ;  /* 0x000000ff030085a7 */ /* 0x000ea400080010ff */
[----:B--2---:R-:W-:Y:S05]  /*10200*/  @!P0 BRA `(.L_x_118) ;  /* 0xfffffffc00f08947 */ /* 0x004fea000383ffff */
[----:B------:R-:W-:Y:S05]  /*10210*/  BRA `(.L_x_119) ;  /* 0xffffff2800847947 */ /* 0x000fea000383ffff */
.L_x_44:
[----:B------:R-:W-:-:S07]  /*10220*/  MOV R3, UR16 ;  /* 0x0000001000037c02 */ /* 0x000fce0008000f00 */
.L_x_120:
[----:B-1----:R1:W2:Y:S02]  /*10230*/  SYNCS.PHASECHK.TRANS64.TRYWAIT P0, [R3+URZ+0x20], RZ ;  /* 0x000020ff030075a7 */ /* 0x0022a400080011ff */
[----:B--2---:R-:W-:Y:S05]  /*10240*/  @!P0 NANOSLEEP.SYNCS 0x989680 ;  /* 0x009896800000895d */ /* 0x004fea0003900000 */
[----:B------:R-:W2:Y:S02]  /*10250*/  @!P0 SYNCS.PHASECHK.TRANS64 P0, [R3+URZ+0x20], RZ ;  /* 0x000020ff030085a7 */ /* 0x000ea400080010ff */
[----:B--2---:R-:W-:Y:S05]  /*10260*/  @!P0 BRA `(.L_x_120) ;  /* 0xfffffffc00f08947 */ /* 0x004fea000383ffff */
[----:B------:R-:W-:Y:S05]  /*10270*/  BRA `(.L_x_121) ;  /* 0xffffff2c00007947 */ /* 0x000fea000383ffff */
.L_x_45:
[----:B------:R-:W-:-:S07]  /*10280*/  MOV R3, UR16 ;  /* 0x0000001000037c02 */ /* 0x000fce0008000f00 */
.L_x_122:
[----:B-1----:R1:W2:Y:S02]  /*10290*/  SYNCS.PHASECHK.TRANS64.TRYWAIT P0, [R3+URZ+0x8], RZ ;  /* 0x000008ff030075a7 */ /* 0x0022a400080011ff */
[----:B--2---:R-:W-:Y:S05]  /*102a0*/  @!P0 NANOSLEEP.SYNCS 0x989680 ;  /* 0x009896800000895d */ /* 0x004fea0003900000 */
[----:B------:R-:W2:Y:S02]  /*102b0*/  @!P0 SYNCS.PHASECHK.TRANS64 P0, [R3+URZ+0x8], RZ ;  /* 0x000008ff030085a7 */ /* 0x000ea400080010ff */
[----:B--2---:R-:W-:Y:S05]  /*102c0*/  @!P0 BRA `(.L_x_122) ;  /* 0xfffffffc00f08947 */ /* 0x004fea000383ffff */
[----:B------:R-:W-:Y:S05]  /*102d0*/  BRA `(.L_x_123) ;  /* 0xffffff2c00687947 */ /* 0x000fea000383ffff */
.L_x_47:
[----:B------:R-:W-:Y:S02]  /*102e0*/  MOV R9, UR36 ;  /* 0x0000002400097c02 */ /* 0x000fe40008000f00 */
[----:B------:R-:W-:Y:S07]  /*102f0*/  MOV R10, R11 ;  /* 0x0000000b000a7202 */ /* 0x000fee0000000f00 */
.L_x_124:
[----:B-1----:R1:W2:Y:S02]  /*10300*/  SYNCS.PHASECHK.TRANS64.TRYWAIT P0, [R9+URZ], R11 ;  /* 0x0000000b090075a7 */ /* 0x0022a400080011ff */
[----:B--2---:R-:W-:Y:S05]  /*10310*/  @!P0 NANOSLEEP.SYNCS 0x989680 ;  /* 0x009896800000895d */ /* 0x004fea0003900000 */
[----:B------:R-:W2:Y:S02]  /*10320*/  @!P0 SYNCS.PHASECHK.TRANS64 P0, [R9+URZ], R11 ;  /* 0x0000000b090085a7 */ /* 0x000ea400080010ff */
[----:B--2---:R-:W-:Y:S05]  /*10330*/  @!P0 BRA `(.L_x_124) ;  /* 0xfffffffc00f08947 */ /* 0x004fea000383ffff */
[----:B------:R-:W-:Y:S05]  /*10340*/  BRA `(.L_x_125) ;  /* 0xffffff3000407947 */ /* 0x000fea000383ffff */
.L_x_48:
[----:B------:R-:W-:Y:S02]  /*10350*/  MOV R9, UR16 ;  /* 0x0000001000097c02 */ /* 0x000fe40008000f00 */
[----:B------:R-:W-:Y:S07]  /*10360*/  MOV R13, R12 ;  /* 0x0000000c000d7202 */ /* 0x000fee0000000f00 */
.L_x_126:
[----:B-1----:R1:W2:Y:S02]  /*10370*/  SYNCS.PHASECHK.TRANS64.TRYWAIT P0, [R9+URZ+0x170], R13 ;  /* 0x0001700d090075a7 */ /* 0x0022a400080011ff */
[----:B--2---:R-:W-:Y:S05]  /*10380*/  @!P0 NANOSLEEP.SYNCS 0x989680 ;  /* 0x009896800000895d */ /* 0x004fea0003900000 */
[----:B------:R-:W2:Y:S02]  /*10390*/  @!P0 SYNCS.PHASECHK.TRANS64 P0, [R9+URZ+0x170], R13 ;  /* 0x0001700d090085a7 */ /* 0x000ea400080010ff */
[----:B--2---:R-:W-:Y:S05]  /*103a0*/  @!P0 BRA `(.L_x_126) ;  /* 0xfffffffc00f08947 */ /* 0x004fea000383ffff */
[----:B------:R-:W-:Y:S05]  /*103b0*/  BRA `(.L_x_127) ;  /* 0xffffff3000887947 */ /* 0x000fea000383ffff */
.L_x_49:
[----:B------:R-:W-:Y:S02]  /*103c0*/  MOV R9, UR16 ;  /* 0x0000001000097c02 */ /* 0x000fe40008000f00 */
[----:B------:R-:W-:Y:S07]  /*103d0*/  MOV R13, R12 ;  /* 0x0000000c000d7202 */ /* 0x000fee0000000f00 */
.L_x_128:
[----:B-1----:R1:W2:Y:S02]  /*103e0*/  SYNCS.PHASECHK.TRANS64.TRYWAIT P0, [R9+URZ+0x180], R13 ;  /* 0x0001800d090075a7 */ /* 0x0022a400080011ff */
[----:B--2---:R-:W-:Y:S05]  /*103f0*/  @!P0 NANOSLEEP.SYNCS 0x989680 ;  /* 0x009896800000895d */ /* 0x004fea0003900000 */
[----:B------:R-:W2:Y:S02]  /*10400*/  @!P0 SYNCS.PHASECHK.TRANS64 P0, [R9+URZ+0x180], R13 ;  /* 0x0001800d090085a7 */ /* 0x000ea400080010ff */
[----:B--2---:R-:W-:Y:S05]  /*10410*/  @!P0 BRA `(.L_x_128) ;  /* 0xfffffffc00f08947 */ /* 0x004fea000383ffff */
[----:B------:R-:W-:Y:S05]  /*10420*/  BRA `(.L_x_129) ;  /* 0xffffff3000b47947 */ /* 0x000fea000383ffff */
.L_x_50:
[----:B------:R-:W-:Y:S02]  /*10430*/  MOV R9, UR27 ;  /* 0x0000001b00097c02 */ /* 0x000fe40008000f00 */
[----:B------:R-:W-:Y:S07]  /*10440*/  MOV R11, R10 ;  /* 0x0000000a000b7202 */ /* 0x000fee0000000f00 */
.L_x_130:
[----:B-1----:R1:W2:Y:S02]  /*10450*/  SYNCS.PHASECHK.TRANS64.TRYWAIT P0, [R9+URZ], R11 ;  /* 0x0000000b090075a7 */ /* 0x0022a400080011ff */
[----:B--2---:R-:W-:Y:S05]  /*10460*/  @!P0 NANOSLEEP.SYNCS 0x989680 ;  /* 0x009896800000895d */ /* 0x004fea0003900000 */
[----:B------:R-:W2:Y:S02]  /*10470*/  @!P0 SYNCS.PHASECHK.TRANS64 P0, [R9+URZ], R11 ;  /* 0x0000000b090085a7 */ /* 0x000ea400080010ff */
[----:B--2---:R-:W-:Y:S05]  /*10480*/  @!P0 BRA `(.L_x_130) ;  /* 0xfffffffc00f08947 */ /* 0x004fea000383ffff */
[----:B------:R-:W-:Y:S05]  /*10490*/  BRA `(.L_x_131) ;  /* 0xffffff3000c47947 */ /* 0x000fea000383ffff */
.L_x_51:
[----:B------:R-:W-:Y:S02]  /*104a0*/  MOV R11, UR16 ;  /* 0x00000010000b7c02 */ /* 0x000fe40008000f00 */
[----:B------:R-:W-:Y:S07]  /*104b0*/  MOV R13, R12 ;  /* 0x0000000c000d7202 */ /* 0x000fee0000000f00 */
.L_x_132:
[----:B-1----:R1:W2:Y:S02]  /*104c0*/  SYNCS.PHASECHK.TRANS64.TRYWAIT P0, [R11+URZ+0x178], R13 ;  /* 0x0001780d0b0075a7 */ /* 0x0022a400080011ff */
[----:B--2---:R-:W-:Y:S05]  /*104d0*/  @!P0 NANOSLEEP.SYNCS 0x989680 ;  /* 0x009896800000895d */ /* 0x004fea0003900000 */
[----:B------:R-:W2:Y:S02]  /*104e0*/  @!P0 SYNCS.PHASECHK.TRANS64 P0, [R11+URZ+0x178], R13 ;  /* 0x0001780d0b0085a7 */ /* 0x000ea400080010ff */
[----:B--2---:R-:W-:Y:S05]  /*104f0*/  @!P0 BRA `(.L_x_132) ;  /* 0xfffffffc00f08947 */ /* 0x004fea000383ffff */
[----:B------:R-:W-:Y:S05]  /*10500*/  BRA `(.L_x_133) ;  /* 0xffffff3400207947 */ /* 0x000fea000383ffff */
.L_x_52:
[----:B------:R-:W-:Y:S02]  /*10510*/  MOV R9, UR16 ;  /* 0x0000001000097c02 */ /* 0x000fe40008000f00 */
[----:B-1----:R-:W-:Y:S07]  /*10520*/  MOV R13, R12 ;  /* 0x0000000c000d7202 */ /* 0x002fee0000000f00 */
.L_x_134:
[----:B-1----:R1:W2:Y:S02]  /*10530*/  SYNCS.PHASECHK.TRANS64.TRYWAIT P0, [R9+URZ+0x188], R13 ;  /* 0x0001880d090075a7 */ /* 0x0022a400080011ff */
[----:B--2---:R-:W-:Y:S05]  /*10540*/  @!P0 NANOSLEEP.SYNCS 0x989680 ;  /* 0x009896800000895d */ /* 0x004fea0003900000 */
[----:B------:R-:W2:Y:S02]  /*10550*/  @!P0 SYNCS.PHASECHK.TRANS64 P0, [R9+URZ+0x188], R13 ;  /* 0x0001880d090085a7 */ /* 0x000ea400080010ff */
[----:B--2---:R-:W-:Y:S05]  /*10560*/  @!P0 BRA `(.L_x_134) ;  /* 0xfffffffc00f08947 */ /* 0x004fea000383ffff */
[----:B------:R-:W-:Y:S05]  /*10570*/  BRA `(.L_x_135) ;  /* 0xffffff34003c7947 */ /* 0x000fea000383ffff */
.L_x_54:
[----:B-1----:R-:W-:Y:S02]  /*10580*/  MOV R3, UR11 ;  /* 0x0000000b00037c02 */ /* 0x002fe40008000f00 */
[----:B------:R-:W-:-:S07]  /*10590*/  MOV R15, R14 ;  /* 0x0000000e000f7202 */ /* 0x000fce0000000f00 */
.L_x_136:
[----:B-1----:R1:W2:Y:S02]  /*105a0*/  SYNCS.PHASECHK.TRANS64.TRYWAIT P0, [R3+URZ+0x20], R15 ;  /* 0x0000200f030075a7 */ /* 0x0022a400080011ff */
[----:B--2---:R-:W-:Y:S05]  /*105b0*/  @!P0 NANOSLEEP.SYNCS 0x989680 ;  /* 0x009896800000895d */ /* 0x004fea0003900000 */
[----:B------:R-:W2:Y:S02]  /*105c0*/  @!P0 SYNCS.PHASECHK.TRANS64 P0, [R3+URZ+0x20], R15 ;  /* 0x0000200f030085a7 */ /* 0x000ea400080010ff */
[----:B--2---:R-:W-:Y:S05]  /*105d0*/  @!P0 BRA `(.L_x_136) ;  /* 0xfffffffc00f08947 */ /* 0x004fea000383ffff */
[----:B------:R-:W-:Y:S05]  /*105e0*/  BRA `(.L_x_137) ;  /* 0xffffff3400bc7947 */ /* 0x000fea000383ffff */
.L_x_55:
[----:B------:R-:W-:Y:S02]  /*105f0*/  MOV R3, UR16 ;  /* 0x0000001000037c02 */ /* 0x000fe40008000f00 */
[----:B------:R-:W-:-:S07]  /*10600*/  MOV R7, R6 ;  /* 0x0000000600077202 */ /* 0x000fce0000000f00 */
.L_x_138:
[----:B-1----:R1:W2:Y:S02]  /*10610*/  SYNCS.PHASECHK.TRANS64.TRYWAIT P0, [R3+URZ+0x170], R7 ;  /* 0x00017007030075a7 */ /* 0x0022a400080011ff */
[----:B--2---:R-:W-:Y:S05]  /*10620*/  @!P0 NANOSLEEP.SYNCS 0x989680 ;  /* 0x009896800000895d */ /* 0x004fea0003900000 */
[----:B------:R-:W2:Y:S02]  /*10630*/  @!P0 SYNCS.PHASECHK.TRANS64 P0, [R3+URZ+0x170], R7 ;  /* 0x00017007030085a7 */ /* 0x000ea400080010ff */
[----:B--2---:R-:W-:Y:S05]  /*10640*/  @!P0 BRA `(.L_x_138) ;  /* 0xfffffffc00f08947 */ /* 0x004fea000383ffff */
[----:B------:R-:W-:Y:S05]  /*10650*/  BRA `(.L_x_139) ;  /* 0xffffff3800047947 */ /* 0x000fea000383ffff */
.L_x_56:
[----:B------:R-:W-:Y:S02]  /*10660*/  MOV R3, UR16 ;  /* 0x0000001000037c02 */ /* 0x000fe40008000f00 */
[-C--:B------:R-:W-:Y:S02]  /*10670*/  MOV R4, R6.reuse ;  /* 0x0000000600047202 */ /* 0x080fe40000000f00 */
[----:B------:R-:W-:-:S07]  /*10680*/  MOV R5, R6 ;  /* 0x0000000600057202 */ /* 0x000fce0000000f00 */
.L_x_140:
[----:B-1----:R1:W2:Y:S02]  /*10690*/  SYNCS.PHASECHK.TRANS64.TRYWAIT P0, [R3+URZ+0x180], R5 ;  /* 0x00018005030075a7 */ /* 0x0022a400080011ff */
[----:B--2---:R-:W-:Y:S05]  /*106a0*/  @!P0 NANOSLEEP.SYNCS 0x989680 ;  /* 0x009896800000895d */ /* 0x004fea0003900000 */
[----:B------:R-:W2:Y:S02]  /*106b0*/  @!P0 SYNCS.PHASECHK.TRANS64 P0, [R3+URZ+0x180], R5 ;  /* 0x00018005030085a7 */ /* 0x000ea400080010ff */
[----:B--2---:R-:W-:Y:S05]  /*106c0*/  @!P0 BRA `(.L_x_140) ;  /* 0xfffffffc00f08947 */ /* 0x004fea000383ffff */
[----:B------:R-:W-:Y:S05]  /*106d0*/  BRA `(.L_x_141) ;  /* 0xffffff3800447947 */ /* 0x000fea000383ffff */
.L_x_57:
[----:B------:R-:W-:Y:S02]  /*106e0*/  MOV R3, UR16 ;  /* 0x0000001000037c02 */ /* 0x000fe40008000f00 */
[-C--:B------:R-:W-:Y:S02]  /*106f0*/  MOV R4, R6.reuse ;  /* 0x0000000600047202 */ /* 0x080fe40000000f00 */
[----:B------:R-:W-:-:S07]  /*10700*/  MOV R5, R6 ;  /* 0x0000000600057202 */ /* 0x000fce0000000f00 */
.L_x_142:
[----:B-1----:R1:W2:Y:S02]  /*10710*/  SYNCS.PHASECHK.TRANS64.TRYWAIT P0, [R3+URZ+0x178], R5 ;  /* 0x00017805030075a7 */ /* 0x0022a400080011ff */
[----:B--2---:R-:W-:Y:S05]  /*10720*/  @!P0 NANOSLEEP.SYNCS 0x989680 ;  /* 0x009896800000895d */ /* 0x004fea0003900000 */
[----:B------:R-:W2:Y:S02]  /*10730*/  @!P0 SYNCS.PHASECHK.TRANS64 P0, [R3+URZ+0x178], R5 ;  /* 0x00017805030085a7 */ /* 0x000ea400080010ff */
[----:B--2---:R-:W-:Y:S05]  /*10740*/  @!P0 BRA `(.L_x_142) ;  /* 0xfffffffc00f08947 */ /* 0x004fea000383ffff */
[----:B------:R-:W-:Y:S05]  /*10750*/  BRA `(.L_x_143) ;  /* 0xffffff38007c7947 */ /* 0x000fea000383ffff */
.L_x_58:
[----:B------:R-:W-:Y:S02]  /*10760*/  MOV R3, UR16 ;  /* 0x0000001000037c02 */ /* 0x000fe40008000f00 */
[----:B------:R-:W-:-:S07]  /*10770*/  MOV R7, R6 ;  /* 0x0000000600077202 */ /* 0x000fce0000000f00 */
.L_x_144:
[----:B-1----:R1:W2:Y:S02]  /*10780*/  SYNCS.PHASECHK.TRANS64.TRYWAIT P0, [R3+URZ+0x188], R7 ;  /* 0x00018807030075a7 */ /* 0x0022a400080011ff */
[----:B--2---:R-:W-:Y:S05]  /*10790*/  @!P0 NANOSLEEP.SYNCS 0x989680 ;  /* 0x009896800000895d */ /* 0x004fea0003900000 */
[----:B------:R-:W2:Y:S02]  /*107a0*/  @!P0 SYNCS.PHASECHK.TRANS64 P0, [R3+URZ+0x188], R7 ;  /* 0x00018807030085a7 */ /* 0x000ea400080010ff */
[----:B--2---:R-:W-:Y:S05]  /*107b0*/  @!P0 BRA `(.L_x_144) ;  /* 0xfffffffc00f08947 */ /* 0x004fea000383ffff */
[----:B------:R-:W-:Y:S05]  /*107c0*/  BRA `(.L_x_145) ;  /* 0xffffff3800907947 */ /* 0x000fea000383ffff */
.L_x_59:
[----:B------:R-:W-:-:S07]  /*107d0*/  MOV R4, UR16 ;  /* 0x0000001000047c02 */ /* 0x000fce0008000f00 */
.L_x_146:
[----:B-1----:R1:W2:Y:S02]  /*107e0*/  SYNCS.PHASECHK.TRANS64.TRYWAIT P0, [R4+URZ+0x220], RZ ;  /* 0x000220ff040075a7 */ /* 0x0022a400080011ff */
[----:B--2---:R-:W-:Y:S05]  /*107f0*/  @!P0 NANOSLEEP.SYNCS 0x989680 ;  /* 0x009896800000895d */ /* 0x004fea0003900000 */
[----:B------:R-:W2:Y:S02]  /*10800*/  @!P0 SYNCS.PHASECHK.TRANS64 P0, [R4+URZ+0x220], RZ ;  /* 0x000220ff040085a7 */ /* 0x000ea400080010ff */
[----:B--2---:R-:W-:Y:S05]  /*10810*/  @!P0 BRA `(.L_x_146) ;  /* 0xfffffffc00f08947 */ /* 0x004fea000383ffff */
[----:B------:R-:W-:Y:S05]  /*10820*/  BRA `(.L_x_147) ;  /* 0xffffff3800cc7947 */ /* 0x000fea000383ffff */
.L_x_65:
[----:B------:R-:W-:-:S07]  /*10830*/  MOV R3, UR4 ;  /* 0x0000000400037c02 */ /* 0x000fce0008000f00 */
.L_x_148:
[----:B-1----:R1:W2:Y:S02]  /*10840*/  SYNCS.PHASECHK.TRANS64.TRYWAIT P0, [R3+URZ+0x1e0], RZ ;  /* 0x0001e0ff030075a7 */ /* 0x0022a400080011ff */
[----:B--2---:R-:W-:Y:S05]  /*10850*/  @!P0 NANOSLEEP.SYNCS 0x989680 ;  /* 0x009896800000895d */ /* 0x004fea0003900000 */
[----:B------:R-:W2:Y:S02]  /*10860*/  @!P0 SYNCS.PHASECHK.TRANS64 P0, [R3+URZ+0x1e0], RZ ;  /* 0x0001e0ff030085a7 */ /* 0x000ea400080010ff */
[----:B--2---:R-:W-:Y:S05]  /*10870*/  @!P0 BRA `(.L_x_148) ;  /* 0xfffffffc00f08947 */ /* 0x004fea000383ffff */
[----:B------:R-:W-:Y:S05]  /*10880*/  BRA `(.L_x_149) ;  /* 0xffffff4000947947 */ /* 0x000fea000383ffff */
.L_x_66:
[----:B-1----:R-:W-:-:S07]  /*10890*/  MOV R3, UR4 ;  /* 0x0000000400037c02 */ /* 0x002fce0008000f00 */
.L_x_150:
[----:B-1----:R1:W2:Y:S02]  /*108a0*/  SYNCS.PHASECHK.TRANS64.TRYWAIT P0, [R3+URZ+0x1e8], RZ ;  /* 0x0001e8ff030075a7 */ /* 0x0022a400080011ff */
[----:B--2---:R-:W-:Y:S05]  /*108b0*/  @!P0 NANOSLEEP.SYNCS 0x989680 ;  /* 0x009896800000895d */ /* 0x004fea0003900000 */
[----:B------:R-:W2:Y:S02]  /*108c0*/  @!P0 SYNCS.PHASECHK.TRANS64 P0, [R3+URZ+0x1e8], RZ ;  /* 0x0001e8ff030085a7 */ /* 0x000ea400080010ff */
[----:B--2---:R-:W-:Y:S05]  /*108d0*/  @!P0 BRA `(.L_x_150) ;  /* 0xfffffffc00f08947 */ /* 0x004fea000383ffff */
[----:B------:R-:W-:Y:S05]  /*108e0*/  BRA `(.L_x_151) ;  /* 0xffffff4000a07947 */ /* 0x000fea000383ffff */
.L_x_70:
[----:B------:R-:W-:Y:S02]  /*108f0*/  MOV R3, UR5 ;  /* 0x0000000500037c02 */ /* 0x000fe40008000f00 */
[----:B------:R-:W-:Y:S02]  /*10900*/  MOV R4, 0x80000000 ;  /* 0x8000000000047802 */ /* 0x000fe40000000f00 */
[----:B------:R-:W-:-:S07]  /*10910*/  MOV R5, 0x80000000 ;  /* 0x8000000000057802 */ /* 0x000fce0000000f00 */
.L_x_152:
[----:B-1----:R1:W2:Y:S02]  /*10920*/  SYNCS.PHASECHK.TRANS64.TRYWAIT P0, [R3+URZ], R5 ;  /* 0x00000005030075a7 */ /* 0x0022a400080011ff */
[----:B--2---:R-:W-:Y:S05]  /*10930*/  @!P0 NANOSLEEP.SYNCS 0x989680 ;  /* 0x009896800000895d */ /* 0x004fea0003900000 */
[----:B------:R-:W2:Y:S02]  /*10940*/  @!P0 SYNCS.PHASECHK.TRANS64 P0, [R3+URZ], R5 ;  /* 0x00000005030085a7 */ /* 0x000ea400080010ff */
[----:B--2---:R-:W-:Y:S05]  /*10950*/  @!P0 BRA `(.L_x_152) ;  /* 0xfffffffc00f08947 */ /* 0x004fea000383ffff */
[----:B------:R-:W-:Y:S05]  /*10960*/  BRA `(.L_x_153) ;  /* 0xffffff4400407947 */ /* 0x000fea000383ffff */
.L_x_71:
[----:B------:R-:W-:-:S07]  /*10970*/  MOV R3, UR6 ;  /* 0x0000000600037c02 */ /* 0x000fce0008000f00 */
.L_x_154:
[----:B-1----:R1:W2:Y:S02]  /*10980*/  SYNCS.PHASECHK.TRANS64.TRYWAIT P0, [R3+URZ], RZ ;  /* 0x000000ff030075a7 */ /* 0x0022a400080011ff */
[----:B--2---:R-:W-:Y:S05]  /*10990*/  @!P0 NANOSLEEP.SYNCS 0x989680 ;  /* 0x009896800000895d */ /* 0x004fea0003900000 */
[----:B------:R-:W2:Y:S02]  /*109a0*/  @!P0 SYNCS.PHASECHK.TRANS64 P0, [R3+URZ], RZ ;  /* 0x000000ff030085a7 */ /* 0x000ea400080010ff */
[----:B--2---:R-:W-:Y:S05]  /*109b0*/  @!P0 BRA `(.L_x_154) ;  /* 0xfffffffc00f08947 */ /* 0x004fea000383ffff */
[----:B------:R-:W-:Y:S05]  /*109c0*/  BRA `(.L_x_155) ;  /* 0xffffff4800207947 */ /* 0x000fea000383ffff */
.L_x_72:
[----:B------:R-:W-:-:S07]  /*109d0*/  MOV R4, UR5 ;  /* 0x0000000500047c02 */ /* 0x000fce0008000f00 */
.L_x_156:
[----:B-1----:R1:W2:Y:S02]  /*109e0*/  SYNCS.PHASECHK.TRANS64.TRYWAIT P1, [R4+URZ], RZ ;  /* 0x000000ff040075a7 */ /* 0x0022a400080211ff */
[----:B--2---:R-:W-:Y:S05]  /*109f0*/  @!P1 NANOSLEEP.SYNCS 0x989680 ;  /* 0x009896800000995d */ /* 0x004fea0003900000 */
[----:B------:R-:W2:Y:S02]  /*10a00*/  @!P1 SYNCS.PHASECHK.TRANS64 P1, [R4+URZ], RZ ;  /* 0x000000ff040095a7 */ /* 0x000ea400080210ff */
[----:B--2---:R-:W-:Y:S05]  /*10a10*/  @!P1 BRA `(.L_x_156) ;  /* 0xfffffffc00f09947 */ /* 0x004fea000383ffff */
[----:B------:R-:W-:Y:S05]  /*10a20*/  BRA `(.L_x_157) ;  /* 0xffffff7000387947 */ /* 0x000fea000383ffff */
.L_x_74:
[----:B-1----:R-:W-:Y:S02]  /*10a30*/  MOV R4, UR6 ;  /* 0x0000000600047c02 */ /* 0x002fe40008000f00 */
[----:B------:R-:W-:-:S07]  /*10a40*/  MOV R7, R6 ;  /* 0x0000000600077202 */ /* 0x000fce0000000f00 */
.L_x_158:
[----:B-1----:R1:W2:Y:S02]  /*10a50*/  SYNCS.PHASECHK.TRANS64.TRYWAIT P0, [R4+URZ], R7 ;  /* 0x00000007040075a7 */ /* 0x0022a400080011ff */
[----:B--2---:R-:W-:Y:S05]  /*10a60*/  @!P0 NANOSLEEP.SYNCS 0x989680 ;  /* 0x009896800000895d */ /* 0x004fea0003900000 */
[----:B------:R-:W2:Y:S02]  /*10a70*/  @!P0 SYNCS.PHASECHK.TRANS64 P0, [R4+URZ], R7 ;  /* 0x00000007040085a7 */ /* 0x000ea400080010ff */
[----:B--2---:R-:W-:Y:S05]  /*10a80*/  @!P0 BRA `(.L_x_158) ;  /* 0xfffffffc00f08947 */ /* 0x004fea000383ffff */
[----:B------:R-:W-:Y:S05]  /*10a90*/  BRA `(.L_x_159) ;  /* 0xffffff70006c7947 */ /* 0x000fea000383ffff */
.L_x_75:
[----:B------:R-:W-:Y:S02]  /*10aa0*/  MOV R4, UR5 ;  /* 0x0000000500047c02 */ /* 0x000fe40008000f00 */
[----:B------:R-:W-:-:S07]  /*10ab0*/  MOV R155, R154 ;  /* 0x0000009a009b7202 */ /* 0x000fce0000000f00 */
.L_x_160:
[----:B-1----:R1:W2:Y:S02]  /*10ac0*/  SYNCS.PHASECHK.TRANS64.TRYWAIT P0, [R4+URZ], R155 ;  /* 0x0000009b040075a7 */ /* 0x0022a400080011ff */
[----:B--2---:R-:W-:Y:S05]  /*10ad0*/  @!P0 NANOSLEEP.SYNCS 0x989680 ;  /* 0x009896800000895d */ /* 0x004fea0003900000 */
[----:B------:R-:W2:Y:S02]  /*10ae0*/  @!P0 SYNCS.PHASECHK.TRANS64 P0, [R4+URZ], R155 ;  /* 0x0000009b040085a7 */ /* 0x000ea400080010ff */
[----:B--2---:R-:W-:Y:S05]  /*10af0*/  @!P0 BRA `(.L_x_160) ;  /* 0xfffffffc00f08947 */ /* 0x004fea000383ffff */
[----:B------:R-:W-:Y:S05]  /*10b00*/  BRA `(.L_x_161) ;  /* 0xffffff9400487947 */ /* 0x000fea000383ffff */
.L_x_78:
[----:B------:R-:W-:Y:S01]  /*10b10*/  UIADD3 UR5, UPT, UPT, UR6, 0x160, URZ ;  /* 0x0000016006057890 */ /* 0x000fe2000fffe0ff */
[----:B------:R-:W-:-:S05]  /*10b20*/  MOV R7, R6 ;  /* 0x0000000600077202 */ /* 0x000fca0000000f00 */
[----:B-1----:R-:W-:-:S07]  /*10b30*/  MOV R4, UR5 ;  /* 0x0000000500047c02 */ /* 0x002fce0008000f00 */
.L_x_162:
[----:B-1----:R1:W2:Y:S02]  /*10b40*/  SYNCS.PHASECHK.TRANS64.TRYWAIT P0, [R4+URZ], R7 ;  /* 0x00000007040075a7 */ /* 0x0022a400080011ff */
[----:B--2---:R-:W-:Y:S05]  /*10b50*/  @!P0 NANOSLEEP.SYNCS 0x989680 ;  /* 0x009896800000895d */ /* 0x004fea0003900000 */
[----:B------:R-:W2:Y:S02]  /*10b60*/  @!P0 SYNCS.PHASECHK.TRANS64 P0, [R4+URZ], R7 ;  /* 0x00000007040085a7 */ /* 0x000ea400080010ff */
[----:B--2---:R-:W-:Y:S05]  /*10b70*/  @!P0 BRA `(.L_x_162) ;  /* 0xfffffffc00f08947 */ /* 0x004fea000383ffff */
[----:B------:R-:W-:Y:S05]  /*10b80*/  BRA `(.L_x_163) ;  /* 0xffffff9800c87947 */ /* 0x000fea000383ffff */
.L_x_79:
[----:B------:R-:W-:Y:S01]  /*10b90*/  UIADD3 UR4, UPT, UPT, UR6, 0x1d0, URZ ;  /* 0x000001d006047890 */ /* 0x000fe2000fffe0ff */
[----:B------:R-:W-:-:S05]  /*10ba0*/  MOV R38, R39 ;  /* 0x0000002700267202 */ /* 0x000fca0000000f00 */
[----:B------:R-:W-:-:S07]  /*10bb0*/  MOV R4, UR4 ;  /* 0x0000000400047c02 */ /* 0x000fce0008000f00 */
.L_x_164:
[----:B-1----:R1:W2:Y:S02]  /*10bc0*/  SYNCS.PHASECHK.TRANS64.TRYWAIT P0, [R4+URZ], R39 ;  /* 0x00000027040075a7 */ /* 0x0022a400080011ff */
[----:B--2---:R-:W-:Y:S05]  /*10bd0*/  @!P0 NANOSLEEP.SYNCS 0x989680 ;  /* 0x009896800000895d */ /* 0x004fea0003900000 */
[----:B------:R-:W2:Y:S02]  /*10be0*/  @!P0 SYNCS.PHASECHK.TRANS64 P0, [R4+URZ], R39 ;  /* 0x00000027040085a7 */ /* 0x000ea400080010ff */
[----:B--2---:R-:W-:Y:S05]  /*10bf0*/  @!P0 BRA `(.L_x_164) ;  /* 0xfffffffc00f08947 */ /* 0x004fea000383ffff */
[----:B------:R-:W-:Y:S05]  /*10c00*/  BRA `(.L_x_165) ;  /* 0xffffffb400d47947 */ /* 0x000fea000383ffff */
.L_x_81:
[----:B------:R-:W-:Y:S01]  /*10c10*/  UIADD3 UR4, UPT, UPT, UR4, 0x1d0, URZ ;  /* 0x000001d004047890 */ /* 0x000fe2000fffe0ff */
[----:B------:R-:W-:-:S05]  /*10c20*/  MOV R135, R134 ;  /* 0x0000008600877202 */ /* 0x000fca0000000f00 */
[----:B--2---:R-:W-:-:S07]  /*10c30*/  MOV R2, UR4 ;  /* 0x0000000400027c02 */ /* 0x004fce0008000f00 */
.L_x_166:
[----:B-1----:R1:W2:Y:S02]  /*10c40*/  SYNCS.PHASECHK.TRANS64.TRYWAIT P0, [R2+URZ], R135 ;  /* 0x00000087020075a7 */ /* 0x0022a400080011ff */
[----:B--2---:R-:W-:Y:S05]  /*10c50*/  @!P0 NANOSLEEP.SYNCS 0x989680 ;  /* 0x009896800000895d */ /* 0x004fea0003900000 */
[----:B------:R-:W2:Y:S02]  /*10c60*/  @!P0 SYNCS.PHASECHK.TRANS64 P0, [R2+URZ], R135 ;  /* 0x00000087020085a7 */ /* 0x000ea400080010ff */
[----:B--2---:R-:W-:Y:S05]  /*10c70*/  @!P0 BRA `(.L_x_166) ;  /* 0xfffffffc00f08947 */ /* 0x004fea000383ffff */
[----:B------:R-:W-:Y:S05]  /*10c80*/  BRA `(.L_x_167) ;  /* 0xffffffbc002c7947 */ /* 0x000fea000383ffff */
.L_x_91:
[----:B------:R-:W-:-:S07]  /*10c90*/  MOV R4, UR7 ;  /* 0x0000000700047c02 */ /* 0x000fce0008000f00 */
.L_x_168:
[----:B-1----:R1:W2:Y:S02]  /*10ca0*/  SYNCS.PHASECHK.TRANS64.TRYWAIT P0, [R4+URZ+0x1a0], RZ ;  /* 0x0001a0ff040075a7 */ /* 0x0022a400080011ff */
[----:B--2---:R-:W-:Y:S05]  /*10cb0*/  @!P0 NANOSLEEP.SYNCS 0x989680 ;  /* 0x009896800000895d */ /* 0x004fea0003900000 */
[----:B------:R-:W2:Y:S02]  /*10cc0*/  @!P0 SYNCS.PHASECHK.TRANS64 P0, [R4+URZ+0x1a0], RZ ;  /* 0x0001a0ff040085a7 */ /* 0x000ea400080010ff */
[----:B--2---:R-:W-:Y:S05]  /*10cd0*/  @!P0 BRA `(.L_x_168) ;  /* 0xfffffffc00f08947 */ /* 0x004fea000383ffff */
[----:B------:R-:W-:Y:S05]  /*10ce0*/  BRA `(.L_x_169) ;  /* 0xffffffd000847947 */ /* 0x000fea000383ffff */
.L_x_92:
[----:B------:R-:W-:Y:S01]  /*10cf0*/  HFMA2 R6, -RZ, RZ, -0.0 , 0 ;  /* 0x80000000ff067431 */ /* 0x000fe200000001ff */
[----:B-1----:R-:W-:Y:S02]  /*10d00*/  MOV R4, UR7 ;  /* 0x0000000700047c02 */ /* 0x002fe40008000f00 */
[----:B------:R-:W-:-:S07]  /*10d10*/  MOV R7, 0x80000000 ;  /* 0x8000000000077802 */ /* 0x000fce0000000f00 */
.L_x_170:
[----:B-1----:R1:W2:Y:S02]  /*10d20*/  SYNCS.PHASECHK.TRANS64.TRYWAIT P0, [R4+URZ+0x1f0], R7 ;  /* 0x0001f007040075a7 */ /* 0x0022a400080011ff */
[----:B--2---:R-:W-:Y:S05]  /*10d30*/  @!P0 NANOSLEEP.SYNCS 0x989680 ;  /* 0x009896800000895d */ /* 0x004fea0003900000 */
[----:B------:R-:W2:Y:S02]  /*10d40*/  @!P0 SYNCS.PHASECHK.TRANS64 P0, [R4+URZ+0x1f0], R7 ;  /* 0x0001f007040085a7 */ /* 0x000ea400080010ff */
[----:B--2---:R-:W-:Y:S05]  /*10d50*/  @!P0 BRA `(.L_x_170) ;  /* 0xfffffffc00f08947 */ /* 0x004fea000383ffff */
[----:B------:R-:W-:Y:S05]  /*10d60*/  BRA `(.L_x_171) ;  /* 0xffffffd0007c7947 */ /* 0x000fea000383ffff */
.L_x_93:
[----:B------:R-:W-:-:S07]  /*10d70*/  MOV R4, UR7 ;  /* 0x0000000700047c02 */ /* 0x000fce0008000f00 */
.L_x_172:
[----:B-1----:R1:W2:Y:S02]  /*10d80*/  SYNCS.PHASECHK.TRANS64.TRYWAIT P0, [R4+URZ+0x1a8], RZ ;  /* 0x0001a8ff040075a7 */ /* 0x0022a400080011ff */
[----:B--2---:R-:W-:Y:S05]  /*10d90*/  @!P0 NANOSLEEP.SYNCS 0x989680 ;  /* 0x009896800000895d */ /* 0x004fea0003900000 */
[----:B------:R-:W2:Y:S02]  /*10da0*/  @!P0 SYNCS.PHASECHK.TRANS64 P0, [R4+URZ+0x1a8], RZ ;  /* 0x0001a8ff040085a7 */ /* 0x000ea400080010ff */
[----:B--2---:R-:W-:Y:S05]  /*10db0*/  @!P0 BRA `(.L_x_172) ;  /* 0xfffffffc00f08947 */ /* 0x004fea000383ffff */
[----:B------:R-:W-:Y:S05]  /*10dc0*/  BRA `(.L_x_173) ;  /* 0xffffffdc00647947 */ /* 0x000fea000383ffff */
.L_x_94:
[----:B------:R-:W-:Y:S01]  /*10dd0*/  HFMA2 R6, -RZ, RZ, -0.0 , 0 ;  /* 0x80000000ff067431 */ /* 0x000fe200000001ff */
[----:B-1----:R-:W-:Y:S02]  /*10de0*/  MOV R4, UR7 ;  /* 0x0000000700047c02 */ /* 0x002fe40008000f00 */
[----:B------:R-:W-:-:S07]  /*10df0*/  MOV R7, 0x80000000 ;  /* 0x8000000000077802 */ /* 0x000fce0000000f00 */
.L_x_174:
[----:B-1----:R1:W2:Y:S02]  /*10e00*/  SYNCS.PHASECHK.TRANS64.TRYWAIT P0, [R4+URZ+0x1f8], R7 ;  /* 0x0001f807040075a7 */ /* 0x0022a400080011ff */
[----:B--2---:R-:W-:Y:S05]  /*10e10*/  @!P0 NANOSLEEP.SYNCS 0x989680 ;  /* 0x009896800000895d */ /* 0x004fea0003900000 */
[----:B------:R-:W2:Y:S02]  /*10e20*/  @!P0 SYNCS.PHASECHK.TRANS64 P0, [R4+URZ+0x1f8], R7 ;  /* 0x0001f807040085a7 */ /* 0x000ea400080010ff */
[----:B--2---:R-:W-:Y:S05]  /*10e30*/  @!P0 BRA `(.L_x_174) ;  /* 0xfffffffc00f08947 */ /* 0x004fea000383ffff */
[----:B------:R-:W-:Y:S05]  /*10e40*/  BRA `(.L_x_175) ;  /* 0xffffffdc005c7947 */ /* 0x000fea000383ffff */
.L_x_95:
[----:B-1-3--:R-:W-:Y:S02]  /*10e50*/  MOV R0, UR7 ;  /* 0x0000000700007c02 */ /* 0x00afe40008000f00 */
[----:B------:R-:W-:-:S07]  /*10e60*/  MOV R7, R6 ;  /* 0x0000000600077202 */ /* 0x000fce0000000f00 */
.L_x_176:
[----:B-1----:R1:W2:Y:S02]  /*10e70*/  SYNCS.PHASECHK.TRANS64.TRYWAIT P0, [R0+URZ+0x1f8], R7 ;  /* 0x0001f807000075a7 */ /* 0x0022a400080011ff */
[----:B--2---:R-:W-:Y:S05]  /*10e80*/  @!P0 NANOSLEEP.SYNCS 0x989680 ;  /* 0x009896800000895d */ /* 0x004fea0003900000 */
[----:B------:R-:W2:Y:S02]  /*10e90*/  @!P0 SYNCS.PHASECHK.TRANS64 P0, [R0+URZ+0x1f8], R7 ;  /* 0x0001f807000085a7 */ /* 0x000ea400080010ff */
[----:B--2---:R-:W-:Y:S05]  /*10ea0*/  @!P0 BRA `(.L_x_176) ;  /* 0xfffffffc00f08947 */ /* 0x004fea000383ffff */
[----:B------:R-:W-:Y:S05]  /*10eb0*/  BRA `(.L_x_177) ;  /* 0xffffffec00087947 */ /* 0x000fea000383ffff */
        .weak           $__internal_0_$__cuda_sm10x_tcgen05_guardrail_trap_col_being_dealloced_not_returned_by_alloc
        .type           $__internal_0_$__cuda_sm10x_tcgen05_guardrail_trap_col_being_dealloced_not_returned_by_alloc,@function
        .size           $__internal_0_$__cuda_sm10x_tcgen05_guardrail_trap_col_being_dealloced_not_returned_by_alloc,($__internal_1_$__cuda_sm10x_tcgen05_guardrail_trap_phase_invalid_during_alloc - $__internal_0_$__cuda_sm10x_tcgen05_guardrail_trap_col_being_dealloced_not_returned_by_alloc)
$__internal_0_$__cuda_sm10x_tcgen05_guardrail_trap_col_being_dealloced_not_returned_by_alloc:
[----:B------:R-:W-:Y:S05]  /*10ec0*/  BPT.TRAP 0x1 ;  /* 0x000000040000795c */ /* 0x000fea0000300000 */
[----:B------:R-:W-:-:S04]  /*10ed0*/  HFMA2 R5, -RZ, RZ, 0, 0 ;  /* 0x00000000ff057431 */ /* 0x000fc800000001ff */
[----:B------:R-:W-:Y:S05]  /*10ee0*/  RET.REL.NODEC R4 `(kernel_cutlass_kernel_flash_attncuteflash_fwd_sm100FlashAttentionForwardSm100_object_at__tensor0000o12811101213_tensor0000o12811101213_tensor0000o12810111213_tensor0000o12811101213_tensor_0) ;  /* 0xfffffef004447950 */ /* 0x000fea0003c3ffff */
        .weak           $__internal_1_$__cuda_sm10x_tcgen05_guardrail_trap_phase_invalid_during_alloc
        .type           $__internal_1_$__cuda_sm10x_tcgen05_guardrail_trap_phase_invalid_during_alloc,@function
        .size           $__internal_1_$__cuda_sm10x_tcgen05_guardrail_trap_phase_invalid_during_alloc,($__internal_2_$__cuda_sm10x_tcgen05_guardrail_trap_unallocated_columns_being_dealloced - $__internal_1_$__cuda_sm10x_tcgen05_guardrail_trap_phase_invalid_during_alloc)
$__internal_1_$__cuda_sm10x_tcgen05_guardrail_trap_phase_invalid_during_alloc:
[----:B------:R-:W-:Y:S05]  /*10ef0*/  BPT.TRAP 0x1 ;  /* 0x000000040000795c */ /* 0x000fea0000300000 */
[----:B------:R-:W-:-:S04]  /*10f00*/  MOV R5, 0x0 ;  /* 0x0000000000057802 */ /* 0x000fc80000000f00 */
[----:B------:R-:W-:Y:S05]  /*10f10*/  RET.REL.NODEC R4 `(kernel_cutlass_kernel_flash_attncuteflash_fwd_sm100FlashAttentionForwardSm100_object_at__tensor0000o12811101213_tensor0000o12811101213_tensor0000o12810111213_tensor0000o12811101213_tensor_0) ;  /* 0xfffffef004387950 */ /* 0x000fea0003c3ffff */
        .weak           $__internal_2_$__cuda_sm10x_tcgen05_guardrail_trap_unallocated_columns_being_dealloced
        .type           $__internal_2_$__cuda_sm10x_tcgen05_guardrail_trap_unallocated_columns_being_dealloced,@function
        .size           $__internal_2_$__cuda_sm10x_tcgen05_guardrail_trap_unallocated_columns_being_dealloced,(.L_x_181 - $__internal_2_$__cuda_sm10x_tcgen05_guardrail_trap_unallocated_columns_being_dealloced)
$__internal_2_$__cuda_sm10x_tcgen05_guardrail_trap_unallocated_columns_being_dealloced:
[----:B------:R-:W-:Y:S05]  /*10f20*/  BPT.TRAP 0x1 ;  /* 0x000000040000795c */ /* 0x000fea0000300000 */
[----:B------:R-:W-:-:S04]  /*10f30*/  HFMA2 R5, -RZ, RZ, 0, 0 ;  /* 0x00000000ff057431 */ /* 0x000fc800000001ff */
[----:B------:R-:W-:Y:S05]  /*10f40*/  RET.REL.NODEC R4 `(kernel_cutlass_kernel_flash_attncuteflash_fwd_sm100FlashAttentionForwardSm100_object_at__tensor0000o12811101213_tensor0000o12811101213_tensor0000o12810111213_tensor0000o12811101213_tensor_0) ;  /* 0xfffffef0042c7950 */ /* 0x000fea0003c3ffff */
.L_x_178:
[----:B------:R-:W-:-:S00]  /*10f50*/  BRA `(.L_x_178) ;  /* 0xfffffffc00fc7947 */ /* 0x000fc0000383ffff */
[----:B------:R-:W-:-:S00]  /*10f60*/  NOP ;  /* 0x0000000000007918 */ /* 0x000fc00000000000 */
        /* <DEDUP_REMOVED lines=9> */
.L_x_181:


//--------------------- .nv.shared.kernel_cutlass_kernel_flash_attncuteflash_fwd_sm100FlashAttentionForwardSm100_object_at__tensor0000o12811101213_tensor0000o12811101213_tensor0000o12810111213_tensor0000o12811101213_tensor_0 --------------------------
	.section	.nv.shared.kernel_cutlass_kernel_flash_attncuteflash_fwd_sm100FlashAttentionForwardSm100_object_at__tensor0000o12811101213_tensor0000o12811101213_tensor0000o12810111213_tensor0000o12811101213_tensor_0,"aw",@nobits
	.sectionflags	@""
	.align	1024
	.zero		1024


//--------------------- .nv.shared.reserved.0     --------------------------
	.section	.nv.shared.reserved.0,"aw",@nobits
	.align	8
	.weak		__nv_reservedSMEM_offset_0_alias
	.size		__nv_reservedSMEM_offset_0_alias, 0, 64
	.other		__nv_reservedSMEM_offset_0_alias,@"STO_CUDA_RESERVED_SHARED STV_DEFAULT"
__nv_reservedSMEM_offset_0_alias:
	.zero		0
.nv.shared.reserved.0:
	.zero		64
	.weak		__nv_reservedSMEM_allocation_phase
	.type		__nv_reservedSMEM_allocation_phase,@object
	.size		__nv_reservedSMEM_allocation_phase,(.L_0 - __nv_reservedSMEM_allocation_phase)
__nv_reservedSMEM_allocation_phase:
	.zero		1
.L_0:
	.zero		7
	.weak		__nv_reservedSMEM_devtool_atexit_pc
	.type		__nv_reservedSMEM_devtool_atexit_pc,@object
	.size		__nv_reservedSMEM_devtool_atexit_pc,(__nv_reservedSMEM_allocation_mask - __nv_reservedSMEM_devtool_atexit_pc)
__nv_reservedSMEM_devtool_atexit_pc:
	.zero		8
	.weak		__nv_reservedSMEM_allocation_mask
	.type		__nv_reservedSMEM_allocation_mask,@object
	.size		__nv_reservedSMEM_allocation_mask,(.L_2 - __nv_reservedSMEM_allocation_mask)
__nv_reservedSMEM_allocation_mask:
	.zero		4
.L_2:
	.zero		4
	.weak		__nv_reservedSMEM_tmem_allocation_pipeline_mbarrier
	.type		__nv_reservedSMEM_tmem_allocation_pipeline_mbarrier,@object
	.size		__nv_reservedSMEM_tmem_allocation_pipeline_mbarrier,(__nv_reservedSMEM_tmem_allocation_pipeline_mbarrier_parity - __nv_reservedSMEM_tmem_allocation_pipeline_mbarrier)
__nv_reservedSMEM_tmem_allocation_pipeline_mbarrier:
	.zero		8
	.weak		__nv_reservedSMEM_tmem_allocation_pipeline_mbarrier_parity
	.type		__nv_reservedSMEM_tmem_allocation_pipeline_mbarrier_parity,@object
	.size		__nv_reservedSMEM_tmem_allocation_pipeline_mbarrier_parity,(.L_4 - __nv_reservedSMEM_tmem_allocation_pipeline_mbarrier_parity)
__nv_reservedSMEM_tmem_allocation_pipeline_mbarrier_parity:
	.zero		4
.L_4:


//--------------------- .nv.constant0.kernel_cutlass_kernel_flash_attncuteflash_fwd_sm100FlashAttentionForwardSm100_object_at__tensor0000o12811101213_tensor0000o12811101213_tensor0000o12810111213_tensor0000o12811101213_tensor_0 --------------------------
	.section	.nv.constant0.kernel_cutlass_kernel_flash_attncuteflash_fwd_sm100FlashAttentionForwardSm100_object_at__tensor0000o12811101213_tensor0000o12811101213_tensor0000o12810111213_tensor0000o12811101213_tensor_0,"a",@progbits
	.sectionflags	@""
	.align	4
.nv.constant0.kernel_cutlass_kernel_flash_attncuteflash_fwd_sm100FlashAttentionForwardSm100_object_at__tensor0000o12811101213_tensor0000o12811101213_tensor0000o12810111213_tensor0000o12811101213_tensor_0:
	.zero		1640


//--------------------- SYMBOLS --------------------------

	.type		.nv.reservedSmem.offset0,@object
	.size		.nv.reservedSmem.offset0,0x4
	.type		.nv.reservedSmem.cap,@object
	.size		.nv.reservedSmem.cap,0x4
